//
// Generated by NVIDIA NVVM Compiler
//
// Compiler Build ID: CL-36424714
// Cuda compilation tools, release 13.0, V13.0.88
// Based on NVVM 20.0.0
//

.version 9.0
.target sm_100
.address_size 64

	// .globl	_Z30find_core_electrons_PBC_kernelIfLi32EEvPPT_iS1_iiS0_S1_S1_PP4int2S2_Pi
// _ZZ30find_core_electrons_PBC_kernelIfLi32EEvPPT_iS1_iiS0_S1_S1_PP4int2S2_PiE3myR has been demoted
// _ZZ30find_core_electrons_PBC_kernelIfLi32EEvPPT_iS1_iiS0_S1_S1_PP4int2S2_PiE6mydist has been demoted
// _ZZ30find_core_electrons_PBC_kernelIfLi32EEvPPT_iS1_iiS0_S1_S1_PP4int2S2_PiE7mypairs has been demoted
// _ZZ30find_core_electrons_PBC_kernelIfLi32EEvPPT_iS1_iiS0_S1_S1_PP4int2S2_PiE1L has been demoted
// _ZZ30find_core_electrons_PBC_kernelIfLi32EEvPPT_iS1_iiS0_S1_S1_PP4int2S2_PiE4Linv has been demoted
// _ZZ30find_core_electrons_PBC_kernelIfLi32EEvPPT_iS1_iiS0_S1_S1_PP4int2S2_PiE1r has been demoted
// _ZZ30find_core_electrons_PBC_kernelIfLi32EEvPPT_iS1_iiS0_S1_S1_PP4int2S2_PiE1i has been demoted
// _ZZ30find_core_electrons_PBC_kernelIfLi32EEvPPT_iS1_iiS0_S1_S1_PP4int2S2_PiE1d has been demoted
// _ZZ30find_core_electrons_PBC_kernelIfLi32EEvPPT_iS1_iiS0_S1_S1_PP4int2S2_PiE10blockpairs has been demoted
// _ZZ30find_core_electrons_PBC_kernelIfLi32EEvPPT_iS1_iiS0_S1_S1_PP4int2S2_PiE9blockdist has been demoted
// _ZZ30find_core_electrons_PBC_kernelIdLi32EEvPPT_iS1_iiS0_S1_S1_PP4int2S2_PiE3myR has been demoted
// _ZZ30find_core_electrons_PBC_kernelIdLi32EEvPPT_iS1_iiS0_S1_S1_PP4int2S2_PiE6mydist has been demoted
// _ZZ30find_core_electrons_PBC_kernelIdLi32EEvPPT_iS1_iiS0_S1_S1_PP4int2S2_PiE7mypairs has been demoted
// _ZZ30find_core_electrons_PBC_kernelIdLi32EEvPPT_iS1_iiS0_S1_S1_PP4int2S2_PiE1L has been demoted
// _ZZ30find_core_electrons_PBC_kernelIdLi32EEvPPT_iS1_iiS0_S1_S1_PP4int2S2_PiE4Linv has been demoted
// _ZZ30find_core_electrons_PBC_kernelIdLi32EEvPPT_iS1_iiS0_S1_S1_PP4int2S2_PiE1r has been demoted
// _ZZ30find_core_electrons_PBC_kernelIdLi32EEvPPT_iS1_iiS0_S1_S1_PP4int2S2_PiE1i has been demoted
// _ZZ30find_core_electrons_PBC_kernelIdLi32EEvPPT_iS1_iiS0_S1_S1_PP4int2S2_PiE1d has been demoted
// _ZZ30find_core_electrons_PBC_kernelIdLi32EEvPPT_iS1_iiS0_S1_S1_PP4int2S2_PiE10blockpairs has been demoted
// _ZZ30find_core_electrons_PBC_kernelIdLi32EEvPPT_iS1_iiS0_S1_S1_PP4int2S2_PiE9blockdist has been demoted
// _ZZ30find_core_electrons_PBC_kernelIfLi32EEvPPT_iS1_iiS0_S1_S1_S1_iPPiS2_S2_S2_S3_E3myR has been demoted
// _ZZ30find_core_electrons_PBC_kernelIfLi32EEvPPT_iS1_iiS0_S1_S1_S1_iPPiS2_S2_S2_S3_E10myRatioPos has been demoted
// _ZZ30find_core_electrons_PBC_kernelIfLi32EEvPPT_iS1_iiS0_S1_S1_S1_iPPiS2_S2_S2_S3_E6myDist has been demoted
// _ZZ30find_core_electrons_PBC_kernelIfLi32EEvPPT_iS1_iiS0_S1_S1_S1_iPPiS2_S2_S2_S3_E10myCosTheta has been demoted
// _ZZ30find_core_electrons_PBC_kernelIfLi32EEvPPT_iS1_iiS0_S1_S1_S1_iPPiS2_S2_S2_S3_E7myElecs has been demoted
// _ZZ30find_core_electrons_PBC_kernelIfLi32EEvPPT_iS1_iiS0_S1_S1_S1_iPPiS2_S2_S2_S3_E2qp has been demoted
// _ZZ30find_core_electrons_PBC_kernelIfLi32EEvPPT_iS1_iiS0_S1_S1_S1_iPPiS2_S2_S2_S3_E1L has been demoted
// _ZZ30find_core_electrons_PBC_kernelIfLi32EEvPPT_iS1_iiS0_S1_S1_S1_iPPiS2_S2_S2_S3_E4Linv has been demoted
// _ZZ30find_core_electrons_PBC_kernelIfLi32EEvPPT_iS1_iiS0_S1_S1_S1_iPPiS2_S2_S2_S3_E1r has been demoted
// _ZZ30find_core_electrons_PBC_kernelIfLi32EEvPPT_iS1_iiS0_S1_S1_S1_iPPiS2_S2_S2_S3_E1i has been demoted
// _ZZ30find_core_electrons_PBC_kernelIfLi32EEvPPT_iS1_iiS0_S1_S1_S1_iPPiS2_S2_S2_S3_E10blockElecs has been demoted
// _ZZ30find_core_electrons_PBC_kernelIfLi32EEvPPT_iS1_iiS0_S1_S1_S1_iPPiS2_S2_S2_S3_E8blockPos has been demoted
// _ZZ30find_core_electrons_PBC_kernelIfLi32EEvPPT_iS1_iiS0_S1_S1_S1_iPPiS2_S2_S2_S3_E4dist has been demoted
// _ZZ30find_core_electrons_PBC_kernelIfLi32EEvPPT_iS1_iiS0_S1_S1_S1_iPPiS2_S2_S2_S3_E4disp has been demoted
// _ZZ30find_core_electrons_PBC_kernelIfLi32EEvPPT_iS1_iiS0_S1_S1_S1_iPPiS2_S2_S2_S3_E9blockDist has been demoted
// _ZZ30find_core_electrons_PBC_kernelIfLi32EEvPPT_iS1_iiS0_S1_S1_S1_iPPiS2_S2_S2_S3_E13blockCosTheta has been demoted
// _ZZ30find_core_electrons_PBC_kernelIdLi32EEvPPT_iS1_iiS0_S1_S1_S1_iPPiS2_S2_S2_S3_E3myR has been demoted
// _ZZ30find_core_electrons_PBC_kernelIdLi32EEvPPT_iS1_iiS0_S1_S1_S1_iPPiS2_S2_S2_S3_E10myRatioPos has been demoted
// _ZZ30find_core_electrons_PBC_kernelIdLi32EEvPPT_iS1_iiS0_S1_S1_S1_iPPiS2_S2_S2_S3_E6myDist has been demoted
// _ZZ30find_core_electrons_PBC_kernelIdLi32EEvPPT_iS1_iiS0_S1_S1_S1_iPPiS2_S2_S2_S3_E10myCosTheta has been demoted
// _ZZ30find_core_electrons_PBC_kernelIdLi32EEvPPT_iS1_iiS0_S1_S1_S1_iPPiS2_S2_S2_S3_E7myElecs has been demoted
// _ZZ30find_core_electrons_PBC_kernelIdLi32EEvPPT_iS1_iiS0_S1_S1_S1_iPPiS2_S2_S2_S3_E2qp has been demoted
// _ZZ30find_core_electrons_PBC_kernelIdLi32EEvPPT_iS1_iiS0_S1_S1_S1_iPPiS2_S2_S2_S3_E1L has been demoted
// _ZZ30find_core_electrons_PBC_kernelIdLi32EEvPPT_iS1_iiS0_S1_S1_S1_iPPiS2_S2_S2_S3_E4Linv has been demoted
// _ZZ30find_core_electrons_PBC_kernelIdLi32EEvPPT_iS1_iiS0_S1_S1_S1_iPPiS2_S2_S2_S3_E1r has been demoted
// _ZZ30find_core_electrons_PBC_kernelIdLi32EEvPPT_iS1_iiS0_S1_S1_S1_iPPiS2_S2_S2_S3_E1i has been demoted
// _ZZ30find_core_electrons_PBC_kernelIdLi32EEvPPT_iS1_iiS0_S1_S1_S1_iPPiS2_S2_S2_S3_E10blockElecs has been demoted
// _ZZ30find_core_electrons_PBC_kernelIdLi32EEvPPT_iS1_iiS0_S1_S1_S1_iPPiS2_S2_S2_S3_E8blockPos has been demoted
// _ZZ30find_core_electrons_PBC_kernelIdLi32EEvPPT_iS1_iiS0_S1_S1_S1_iPPiS2_S2_S2_S3_E4dist has been demoted
// _ZZ30find_core_electrons_PBC_kernelIdLi32EEvPPT_iS1_iiS0_S1_S1_S1_iPPiS2_S2_S2_S3_E4disp has been demoted
// _ZZ30find_core_electrons_PBC_kernelIdLi32EEvPPT_iS1_iiS0_S1_S1_S1_iPPiS2_S2_S2_S3_E9blockDist has been demoted
// _ZZ30find_core_electrons_PBC_kernelIdLi32EEvPPT_iS1_iiS0_S1_S1_S1_iPPiS2_S2_S2_S3_E13blockCosTheta has been demoted
// _ZZ26find_core_electrons_kernelIfLi32EEvPPT_iS1_iiS0_PP4int2S2_PiE3myR has been demoted
// _ZZ26find_core_electrons_kernelIfLi32EEvPPT_iS1_iiS0_PP4int2S2_PiE6mydist has been demoted
// _ZZ26find_core_electrons_kernelIfLi32EEvPPT_iS1_iiS0_PP4int2S2_PiE7mypairs has been demoted
// _ZZ26find_core_electrons_kernelIfLi32EEvPPT_iS1_iiS0_PP4int2S2_PiE1r has been demoted
// _ZZ26find_core_electrons_kernelIfLi32EEvPPT_iS1_iiS0_PP4int2S2_PiE1i has been demoted
// _ZZ26find_core_electrons_kernelIfLi32EEvPPT_iS1_iiS0_PP4int2S2_PiE1d has been demoted
// _ZZ26find_core_electrons_kernelIfLi32EEvPPT_iS1_iiS0_PP4int2S2_PiE10blockpairs has been demoted
// _ZZ26find_core_electrons_kernelIfLi32EEvPPT_iS1_iiS0_PP4int2S2_PiE9blockdist has been demoted
// _ZZ26find_core_electrons_kernelIdLi32EEvPPT_iS1_iiS0_PP4int2S2_PiE3myR has been demoted
// _ZZ26find_core_electrons_kernelIdLi32EEvPPT_iS1_iiS0_PP4int2S2_PiE6mydist has been demoted
// _ZZ26find_core_electrons_kernelIdLi32EEvPPT_iS1_iiS0_PP4int2S2_PiE7mypairs has been demoted
// _ZZ26find_core_electrons_kernelIdLi32EEvPPT_iS1_iiS0_PP4int2S2_PiE1r has been demoted
// _ZZ26find_core_electrons_kernelIdLi32EEvPPT_iS1_iiS0_PP4int2S2_PiE1i has been demoted
// _ZZ26find_core_electrons_kernelIdLi32EEvPPT_iS1_iiS0_PP4int2S2_PiE1d has been demoted
// _ZZ26find_core_electrons_kernelIdLi32EEvPPT_iS1_iiS0_PP4int2S2_PiE10blockpairs has been demoted
// _ZZ26find_core_electrons_kernelIdLi32EEvPPT_iS1_iiS0_PP4int2S2_PiE9blockdist has been demoted
// _ZZ26find_core_electrons_kernelIfLi32EEvPPT_iS1_iiS0_S1_iPPiS2_S2_S2_S3_E3myR has been demoted
// _ZZ26find_core_electrons_kernelIfLi32EEvPPT_iS1_iiS0_S1_iPPiS2_S2_S2_S3_E10myRatioPos has been demoted
// _ZZ26find_core_electrons_kernelIfLi32EEvPPT_iS1_iiS0_S1_iPPiS2_S2_S2_S3_E6myDist has been demoted
// _ZZ26find_core_electrons_kernelIfLi32EEvPPT_iS1_iiS0_S1_iPPiS2_S2_S2_S3_E10myCosTheta has been demoted
// _ZZ26find_core_electrons_kernelIfLi32EEvPPT_iS1_iiS0_S1_iPPiS2_S2_S2_S3_E7myElecs has been demoted
// _ZZ26find_core_electrons_kernelIfLi32EEvPPT_iS1_iiS0_S1_iPPiS2_S2_S2_S3_E2qp has been demoted
// _ZZ26find_core_electrons_kernelIfLi32EEvPPT_iS1_iiS0_S1_iPPiS2_S2_S2_S3_E1r has been demoted
// _ZZ26find_core_electrons_kernelIfLi32EEvPPT_iS1_iiS0_S1_iPPiS2_S2_S2_S3_E1i has been demoted
// _ZZ26find_core_electrons_kernelIfLi32EEvPPT_iS1_iiS0_S1_iPPiS2_S2_S2_S3_E10blockElecs has been demoted
// _ZZ26find_core_electrons_kernelIfLi32EEvPPT_iS1_iiS0_S1_iPPiS2_S2_S2_S3_E8blockPos has been demoted
// _ZZ26find_core_electrons_kernelIfLi32EEvPPT_iS1_iiS0_S1_iPPiS2_S2_S2_S3_E4dist has been demoted
// _ZZ26find_core_electrons_kernelIfLi32EEvPPT_iS1_iiS0_S1_iPPiS2_S2_S2_S3_E4disp has been demoted
// _ZZ26find_core_electrons_kernelIfLi32EEvPPT_iS1_iiS0_S1_iPPiS2_S2_S2_S3_E9blockDist has been demoted
// _ZZ26find_core_electrons_kernelIfLi32EEvPPT_iS1_iiS0_S1_iPPiS2_S2_S2_S3_E13blockCosTheta has been demoted
// _ZZ26find_core_electrons_kernelIdLi32EEvPPT_iS1_iiS0_S1_iPPiS2_S2_S2_S3_E3myR has been demoted
// _ZZ26find_core_electrons_kernelIdLi32EEvPPT_iS1_iiS0_S1_iPPiS2_S2_S2_S3_E10myRatioPos has been demoted
// _ZZ26find_core_electrons_kernelIdLi32EEvPPT_iS1_iiS0_S1_iPPiS2_S2_S2_S3_E6myDist has been demoted
// _ZZ26find_core_electrons_kernelIdLi32EEvPPT_iS1_iiS0_S1_iPPiS2_S2_S2_S3_E10myCosTheta has been demoted
// _ZZ26find_core_electrons_kernelIdLi32EEvPPT_iS1_iiS0_S1_iPPiS2_S2_S2_S3_E7myElecs has been demoted
// _ZZ26find_core_electrons_kernelIdLi32EEvPPT_iS1_iiS0_S1_iPPiS2_S2_S2_S3_E2qp has been demoted
// _ZZ26find_core_electrons_kernelIdLi32EEvPPT_iS1_iiS0_S1_iPPiS2_S2_S2_S3_E1r has been demoted
// _ZZ26find_core_electrons_kernelIdLi32EEvPPT_iS1_iiS0_S1_iPPiS2_S2_S2_S3_E1i has been demoted
// _ZZ26find_core_electrons_kernelIdLi32EEvPPT_iS1_iiS0_S1_iPPiS2_S2_S2_S3_E10blockElecs has been demoted
// _ZZ26find_core_electrons_kernelIdLi32EEvPPT_iS1_iiS0_S1_iPPiS2_S2_S2_S3_E8blockPos has been demoted
// _ZZ26find_core_electrons_kernelIdLi32EEvPPT_iS1_iiS0_S1_iPPiS2_S2_S2_S3_E4dist has been demoted
// _ZZ26find_core_electrons_kernelIdLi32EEvPPT_iS1_iiS0_S1_iPPiS2_S2_S2_S3_E4disp has been demoted
// _ZZ26find_core_electrons_kernelIdLi32EEvPPT_iS1_iiS0_S1_iPPiS2_S2_S2_S3_E9blockDist has been demoted
// _ZZ26find_core_electrons_kernelIdLi32EEvPPT_iS1_iiS0_S1_iPPiS2_S2_S2_S3_E13blockCosTheta has been demoted

.visible .entry _Z30find_core_electrons_PBC_kernelIfLi32EEvPPT_iS1_iiS0_S1_S1_PP4int2S2_Pi(
	.param .u64 .ptr .align 1 _Z30find_core_electrons_PBC_kernelIfLi32EEvPPT_iS1_iiS0_S1_S1_PP4int2S2_Pi_param_0,
	.param .u32 _Z30find_core_electrons_PBC_kernelIfLi32EEvPPT_iS1_iiS0_S1_S1_PP4int2S2_Pi_param_1,
	.param .u64 .ptr .align 1 _Z30find_core_electrons_PBC_kernelIfLi32EEvPPT_iS1_iiS0_S1_S1_PP4int2S2_Pi_param_2,
	.param .u32 _Z30find_core_electrons_PBC_kernelIfLi32EEvPPT_iS1_iiS0_S1_S1_PP4int2S2_Pi_param_3,
	.param .u32 _Z30find_core_electrons_PBC_kernelIfLi32EEvPPT_iS1_iiS0_S1_S1_PP4int2S2_Pi_param_4,
	.param .f32 _Z30find_core_electrons_PBC_kernelIfLi32EEvPPT_iS1_iiS0_S1_S1_PP4int2S2_Pi_param_5,
	.param .u64 .ptr .align 1 _Z30find_core_electrons_PBC_kernelIfLi32EEvPPT_iS1_iiS0_S1_S1_PP4int2S2_Pi_param_6,
	.param .u64 .ptr .align 1 _Z30find_core_electrons_PBC_kernelIfLi32EEvPPT_iS1_iiS0_S1_S1_PP4int2S2_Pi_param_7,
	.param .u64 .ptr .align 1 _Z30find_core_electrons_PBC_kernelIfLi32EEvPPT_iS1_iiS0_S1_S1_PP4int2S2_Pi_param_8,
	.param .u64 .ptr .align 1 _Z30find_core_electrons_PBC_kernelIfLi32EEvPPT_iS1_iiS0_S1_S1_PP4int2S2_Pi_param_9,
	.param .u64 .ptr .align 1 _Z30find_core_electrons_PBC_kernelIfLi32EEvPPT_iS1_iiS0_S1_S1_PP4int2S2_Pi_param_10
)
{
	.reg .pred 	%p<53>;
	.reg .b32 	%r<353>;
	.reg .b32 	%f<249>;
	.reg .b64 	%rd<75>;
	// demoted variable
	.shared .align 8 .u64 _ZZ30find_core_electrons_PBC_kernelIfLi32EEvPPT_iS1_iiS0_S1_S1_PP4int2S2_PiE3myR;
	// demoted variable
	.shared .align 8 .u64 _ZZ30find_core_electrons_PBC_kernelIfLi32EEvPPT_iS1_iiS0_S1_S1_PP4int2S2_PiE6mydist;
	// demoted variable
	.shared .align 8 .u64 _ZZ30find_core_electrons_PBC_kernelIfLi32EEvPPT_iS1_iiS0_S1_S1_PP4int2S2_PiE7mypairs;
	// demoted variable
	.shared .align 4 .b8 _ZZ30find_core_electrons_PBC_kernelIfLi32EEvPPT_iS1_iiS0_S1_S1_PP4int2S2_PiE1L[36];
	// demoted variable
	.shared .align 4 .b8 _ZZ30find_core_electrons_PBC_kernelIfLi32EEvPPT_iS1_iiS0_S1_S1_PP4int2S2_PiE4Linv[36];
	// demoted variable
	.shared .align 4 .b8 _ZZ30find_core_electrons_PBC_kernelIfLi32EEvPPT_iS1_iiS0_S1_S1_PP4int2S2_PiE1r[384];
	// demoted variable
	.shared .align 4 .b8 _ZZ30find_core_electrons_PBC_kernelIfLi32EEvPPT_iS1_iiS0_S1_S1_PP4int2S2_PiE1i[384];
	// demoted variable
	.shared .align 4 .b8 _ZZ30find_core_electrons_PBC_kernelIfLi32EEvPPT_iS1_iiS0_S1_S1_PP4int2S2_PiE1d[128];
	// demoted variable
	.shared .align 8 .b8 _ZZ30find_core_electrons_PBC_kernelIfLi32EEvPPT_iS1_iiS0_S1_S1_PP4int2S2_PiE10blockpairs[256];
	// demoted variable
	.shared .align 4 .b8 _ZZ30find_core_electrons_PBC_kernelIfLi32EEvPPT_iS1_iiS0_S1_S1_PP4int2S2_PiE9blockdist[128];
	ld.param.u64 	%rd5, [_Z30find_core_electrons_PBC_kernelIfLi32EEvPPT_iS1_iiS0_S1_S1_PP4int2S2_Pi_param_0];
	ld.param.u32 	%r129, [_Z30find_core_electrons_PBC_kernelIfLi32EEvPPT_iS1_iiS0_S1_S1_PP4int2S2_Pi_param_1];
	ld.param.u32 	%r130, [_Z30find_core_electrons_PBC_kernelIfLi32EEvPPT_iS1_iiS0_S1_S1_PP4int2S2_Pi_param_3];
	ld.param.u32 	%r131, [_Z30find_core_electrons_PBC_kernelIfLi32EEvPPT_iS1_iiS0_S1_S1_PP4int2S2_Pi_param_4];
	ld.param.f32 	%f45, [_Z30find_core_electrons_PBC_kernelIfLi32EEvPPT_iS1_iiS0_S1_S1_PP4int2S2_Pi_param_5];
	ld.param.u64 	%rd7, [_Z30find_core_electrons_PBC_kernelIfLi32EEvPPT_iS1_iiS0_S1_S1_PP4int2S2_Pi_param_6];
	ld.param.u64 	%rd8, [_Z30find_core_electrons_PBC_kernelIfLi32EEvPPT_iS1_iiS0_S1_S1_PP4int2S2_Pi_param_7];
	ld.param.u64 	%rd9, [_Z30find_core_electrons_PBC_kernelIfLi32EEvPPT_iS1_iiS0_S1_S1_PP4int2S2_Pi_param_8];
	ld.param.u64 	%rd10, [_Z30find_core_electrons_PBC_kernelIfLi32EEvPPT_iS1_iiS0_S1_S1_PP4int2S2_Pi_param_9];
	mov.u32 	%r1, %tid.x;
	setp.ne.s32 	%p1, %r1, 0;
	@%p1 bra 	$L__BB0_2;
	cvta.to.global.u64 	%rd12, %rd5;
	cvta.to.global.u64 	%rd13, %rd10;
	cvta.to.global.u64 	%rd14, %rd9;
	mov.u32 	%r132, %ctaid.x;
	mul.wide.u32 	%rd15, %r132, 8;
	add.s64 	%rd16, %rd12, %rd15;
	ld.global.u64 	%rd17, [%rd16];
	st.shared.u64 	[_ZZ30find_core_electrons_PBC_kernelIfLi32EEvPPT_iS1_iiS0_S1_S1_PP4int2S2_PiE3myR], %rd17;
	add.s64 	%rd18, %rd13, %rd15;
	ld.global.u64 	%rd19, [%rd18];
	st.shared.u64 	[_ZZ30find_core_electrons_PBC_kernelIfLi32EEvPPT_iS1_iiS0_S1_S1_PP4int2S2_PiE6mydist], %rd19;
	add.s64 	%rd20, %rd14, %rd15;
	ld.global.u64 	%rd21, [%rd20];
	st.shared.u64 	[_ZZ30find_core_electrons_PBC_kernelIfLi32EEvPPT_iS1_iiS0_S1_S1_PP4int2S2_PiE7mypairs], %rd21;
	bra.uni 	$L__BB0_3;
$L__BB0_2:
	setp.gt.u32 	%p2, %r1, 8;
	@%p2 bra 	$L__BB0_4;
$L__BB0_3:
	cvta.to.global.u64 	%rd22, %rd7;
	mul.wide.u32 	%rd23, %r1, 4;
	add.s64 	%rd24, %rd22, %rd23;
	ld.global.f32 	%f46, [%rd24];
	shl.b32 	%r133, %r1, 2;
	mov.u32 	%r134, _ZZ30find_core_electrons_PBC_kernelIfLi32EEvPPT_iS1_iiS0_S1_S1_PP4int2S2_PiE1L;
	add.s32 	%r135, %r134, %r133;
	st.shared.f32 	[%r135], %f46;
	cvta.to.global.u64 	%rd25, %rd8;
	add.s64 	%rd26, %rd25, %rd23;
	ld.global.f32 	%f47, [%rd26];
	mov.u32 	%r136, _ZZ30find_core_electrons_PBC_kernelIfLi32EEvPPT_iS1_iiS0_S1_S1_PP4int2S2_PiE4Linv;
	add.s32 	%r137, %r136, %r133;
	st.shared.f32 	[%r137], %f47;
$L__BB0_4:
	bar.sync 	0;
	sub.s32 	%r2, %r131, %r130;
	add.s32 	%r3, %r2, 1;
	shr.s32 	%r139, %r129, 31;
	shr.u32 	%r140, %r139, 27;
	add.s32 	%r141, %r129, %r140;
	shr.s32 	%r142, %r141, 5;
	and.b32  	%r143, %r129, 31;
	setp.ne.s32 	%p3, %r143, 0;
	selp.u32 	%r144, 1, 0, %p3;
	add.s32 	%r4, %r142, %r144;
	shr.s32 	%r145, %r3, 31;
	shr.u32 	%r146, %r145, 27;
	add.s32 	%r147, %r3, %r146;
	shr.s32 	%r148, %r147, 5;
	and.b32  	%r149, %r3, 31;
	setp.ne.s32 	%p4, %r149, 0;
	selp.u32 	%r150, 1, 0, %p4;
	add.s32 	%r5, %r148, %r150;
	setp.lt.s32 	%p5, %r5, 1;
	shl.b32 	%r151, %r1, 3;
	mov.u32 	%r152, _ZZ30find_core_electrons_PBC_kernelIfLi32EEvPPT_iS1_iiS0_S1_S1_PP4int2S2_PiE10blockpairs;
	add.s32 	%r6, %r152, %r151;
	shl.b32 	%r153, %r1, 2;
	mov.u32 	%r154, _ZZ30find_core_electrons_PBC_kernelIfLi32EEvPPT_iS1_iiS0_S1_S1_PP4int2S2_PiE9blockdist;
	add.s32 	%r7, %r154, %r153;
	mov.b32 	%r337, 0;
	mov.u32 	%r301, %r337;
	mov.u32 	%r352, %r337;
	@%p5 bra 	$L__BB0_84;
	mul.lo.s32 	%r8, %r3, 3;
	mad.lo.s32 	%r9, %r130, 3, %r1;
	mul.lo.s32 	%r10, %r129, 3;
	mov.u32 	%r156, _ZZ30find_core_electrons_PBC_kernelIfLi32EEvPPT_iS1_iiS0_S1_S1_PP4int2S2_PiE1r;
	mad.lo.s32 	%r11, %r1, 12, %r156;
	mov.u32 	%r158, _ZZ30find_core_electrons_PBC_kernelIfLi32EEvPPT_iS1_iiS0_S1_S1_PP4int2S2_PiE1d;
	add.s32 	%r12, %r158, %r153;
	mov.u32 	%r159, _ZZ30find_core_electrons_PBC_kernelIfLi32EEvPPT_iS1_iiS0_S1_S1_PP4int2S2_PiE1i;
	add.s32 	%r13, %r159, %r153;
	add.s32 	%r14, %r1, 32;
	add.s32 	%r15, %r1, 64;
	sub.s32 	%r16, %r11, %r151;
	mov.b32 	%r282, 0;
	mov.u32 	%r302, %r282;
	mov.u32 	%r301, %r282;
	mov.u32 	%r337, %r282;
$L__BB0_6:
	ld.param.u64 	%rd73, [_Z30find_core_electrons_PBC_kernelIfLi32EEvPPT_iS1_iiS0_S1_S1_PP4int2S2_Pi_param_2];
	setp.ge.s32 	%p6, %r1, %r8;
	mad.lo.s32 	%r161, %r282, 96, %r9;
	cvta.to.global.u64 	%rd27, %rd73;
	mul.wide.s32 	%rd28, %r161, 4;
	add.s64 	%rd1, %rd27, %rd28;
	@%p6 bra 	$L__BB0_8;
	ld.global.f32 	%f48, [%rd1];
	st.shared.f32 	[%r13], %f48;
$L__BB0_8:
	setp.ge.s32 	%p7, %r14, %r8;
	@%p7 bra 	$L__BB0_10;
	ld.global.f32 	%f49, [%rd1+128];
	st.shared.f32 	[%r13+128], %f49;
$L__BB0_10:
	setp.ge.s32 	%p8, %r15, %r8;
	@%p8 bra 	$L__BB0_12;
	ld.global.f32 	%f50, [%rd1+256];
	st.shared.f32 	[%r13+256], %f50;
$L__BB0_12:
	setp.lt.s32 	%p9, %r4, 1;
	shl.b32 	%r21, %r282, 5;
	add.s32 	%r162, %r21, 32;
	setp.gt.s32 	%p10, %r162, %r2;
	sub.s32 	%r163, %r3, %r21;
	selp.b32 	%r22, %r163, 32, %p10;
	@%p9 bra 	$L__BB0_82;
	mov.b32 	%r286, 0;
$L__BB0_14:
	setp.lt.s32 	%p11, %r1, %r10;
	shl.b32 	%r27, %r286, 5;
	add.s32 	%r28, %r27, 32;
	ld.shared.u64 	%rd29, [_ZZ30find_core_electrons_PBC_kernelIfLi32EEvPPT_iS1_iiS0_S1_S1_PP4int2S2_PiE3myR];
	cvta.to.global.u64 	%rd30, %rd29;
	mad.lo.s32 	%r165, %r286, 96, %r1;
	mul.wide.u32 	%rd31, %r165, 4;
	add.s64 	%rd2, %rd30, %rd31;
	@%p11 bra 	$L__BB0_15;
	bra.uni 	$L__BB0_16;
$L__BB0_15:
	ld.global.f32 	%f51, [%rd2];
	st.shared.f32 	[%r16], %f51;
$L__BB0_16:
	setp.ge.s32 	%p12, %r14, %r10;
	@%p12 bra 	$L__BB0_18;
	ld.global.f32 	%f52, [%rd2+128];
	st.shared.f32 	[%r16+128], %f52;
$L__BB0_18:
	setp.ge.s32 	%p13, %r15, %r10;
	@%p13 bra 	$L__BB0_20;
	ld.global.f32 	%f53, [%rd2+256];
	st.shared.f32 	[%r16+256], %f53;
$L__BB0_20:
	setp.gt.s32 	%p14, %r22, 0;
	@%p14 bra 	$L__BB0_21;
	bra.uni 	$L__BB0_81;
$L__BB0_21:
	min.s32 	%r166, %r28, %r27;
	setp.ge.s32 	%p15, %r166, %r129;
	@%p15 bra 	$L__BB0_72;
	min.s32 	%r178, %r129, %r28;
	sub.s32 	%r179, %r178, %r27;
	ld.shared.f32 	%f1, [%r11];
	ld.shared.f32 	%f2, [%r11+4];
	ld.shared.f32 	%f3, [%r11+8];
	ld.shared.f32 	%f4, [_ZZ30find_core_electrons_PBC_kernelIfLi32EEvPPT_iS1_iiS0_S1_S1_PP4int2S2_PiE4Linv];
	ld.shared.f32 	%f5, [_ZZ30find_core_electrons_PBC_kernelIfLi32EEvPPT_iS1_iiS0_S1_S1_PP4int2S2_PiE4Linv+4];
	ld.shared.f32 	%f6, [_ZZ30find_core_electrons_PBC_kernelIfLi32EEvPPT_iS1_iiS0_S1_S1_PP4int2S2_PiE4Linv+8];
	ld.shared.f32 	%f7, [_ZZ30find_core_electrons_PBC_kernelIfLi32EEvPPT_iS1_iiS0_S1_S1_PP4int2S2_PiE4Linv+12];
	ld.shared.f32 	%f8, [_ZZ30find_core_electrons_PBC_kernelIfLi32EEvPPT_iS1_iiS0_S1_S1_PP4int2S2_PiE4Linv+16];
	ld.shared.f32 	%f9, [_ZZ30find_core_electrons_PBC_kernelIfLi32EEvPPT_iS1_iiS0_S1_S1_PP4int2S2_PiE4Linv+20];
	ld.shared.f32 	%f10, [_ZZ30find_core_electrons_PBC_kernelIfLi32EEvPPT_iS1_iiS0_S1_S1_PP4int2S2_PiE4Linv+24];
	ld.shared.f32 	%f11, [_ZZ30find_core_electrons_PBC_kernelIfLi32EEvPPT_iS1_iiS0_S1_S1_PP4int2S2_PiE4Linv+28];
	ld.shared.f32 	%f12, [_ZZ30find_core_electrons_PBC_kernelIfLi32EEvPPT_iS1_iiS0_S1_S1_PP4int2S2_PiE4Linv+32];
	ld.shared.f32 	%f13, [_ZZ30find_core_electrons_PBC_kernelIfLi32EEvPPT_iS1_iiS0_S1_S1_PP4int2S2_PiE1L];
	ld.shared.f32 	%f14, [_ZZ30find_core_electrons_PBC_kernelIfLi32EEvPPT_iS1_iiS0_S1_S1_PP4int2S2_PiE1L+4];
	ld.shared.f32 	%f15, [_ZZ30find_core_electrons_PBC_kernelIfLi32EEvPPT_iS1_iiS0_S1_S1_PP4int2S2_PiE1L+8];
	ld.shared.f32 	%f16, [_ZZ30find_core_electrons_PBC_kernelIfLi32EEvPPT_iS1_iiS0_S1_S1_PP4int2S2_PiE1L+12];
	ld.shared.f32 	%f17, [_ZZ30find_core_electrons_PBC_kernelIfLi32EEvPPT_iS1_iiS0_S1_S1_PP4int2S2_PiE1L+16];
	ld.shared.f32 	%f18, [_ZZ30find_core_electrons_PBC_kernelIfLi32EEvPPT_iS1_iiS0_S1_S1_PP4int2S2_PiE1L+20];
	ld.shared.f32 	%f19, [_ZZ30find_core_electrons_PBC_kernelIfLi32EEvPPT_iS1_iiS0_S1_S1_PP4int2S2_PiE1L+24];
	ld.shared.f32 	%f20, [_ZZ30find_core_electrons_PBC_kernelIfLi32EEvPPT_iS1_iiS0_S1_S1_PP4int2S2_PiE1L+28];
	ld.shared.f32 	%f21, [_ZZ30find_core_electrons_PBC_kernelIfLi32EEvPPT_iS1_iiS0_S1_S1_PP4int2S2_PiE1L+32];
	and.b32  	%r29, %r178, 3;
	sub.s32 	%r30, %r179, %r29;
	ld.shared.u64 	%rd32, [_ZZ30find_core_electrons_PBC_kernelIfLi32EEvPPT_iS1_iiS0_S1_S1_PP4int2S2_PiE7mypairs];
	cvta.to.global.u64 	%rd3, %rd32;
	ld.shared.u64 	%rd33, [_ZZ30find_core_electrons_PBC_kernelIfLi32EEvPPT_iS1_iiS0_S1_S1_PP4int2S2_PiE6mydist];
	cvta.to.global.u64 	%rd4, %rd33;
	add.s32 	%r31, %r179, -1;
	mov.b32 	%r290, 0;
$L__BB0_23:
	setp.lt.u32 	%p22, %r31, 3;
	mov.u32 	%r182, _ZZ30find_core_electrons_PBC_kernelIfLi32EEvPPT_iS1_iiS0_S1_S1_PP4int2S2_PiE1i;
	mad.lo.s32 	%r183, %r290, 12, %r182;
	ld.shared.f32 	%f197, [%r183];
	sub.f32 	%f198, %f1, %f197;
	ld.shared.f32 	%f199, [%r183+4];
	sub.f32 	%f200, %f2, %f199;
	ld.shared.f32 	%f201, [%r183+8];
	sub.f32 	%f202, %f3, %f201;
	mul.f32 	%f203, %f200, %f5;
	fma.rn.f32 	%f204, %f198, %f4, %f203;
	fma.rn.f32 	%f205, %f202, %f6, %f204;
	mul.f32 	%f206, %f200, %f8;
	fma.rn.f32 	%f207, %f198, %f7, %f206;
	fma.rn.f32 	%f208, %f202, %f9, %f207;
	mul.f32 	%f209, %f200, %f11;
	fma.rn.f32 	%f210, %f198, %f10, %f209;
	fma.rn.f32 	%f211, %f202, %f12, %f210;
	cvt.rni.f32.f32 	%f212, %f205;
	sub.f32 	%f213, %f205, %f212;
	cvt.rni.f32.f32 	%f214, %f208;
	sub.f32 	%f215, %f208, %f214;
	cvt.rni.f32.f32 	%f216, %f211;
	sub.f32 	%f217, %f211, %f216;
	mul.f32 	%f218, %f215, %f14;
	fma.rn.f32 	%f219, %f213, %f13, %f218;
	fma.rn.f32 	%f220, %f15, %f217, %f219;
	mul.f32 	%f221, %f215, %f17;
	fma.rn.f32 	%f222, %f213, %f16, %f221;
	fma.rn.f32 	%f223, %f217, %f18, %f222;
	mul.f32 	%f224, %f215, %f20;
	fma.rn.f32 	%f225, %f213, %f19, %f224;
	fma.rn.f32 	%f226, %f217, %f21, %f225;
	mul.f32 	%f227, %f223, %f223;
	fma.rn.f32 	%f228, %f220, %f220, %f227;
	fma.rn.f32 	%f229, %f226, %f226, %f228;
	sqrt.rn.f32 	%f230, %f229;
	st.shared.f32 	[%r12], %f230;
	add.s32 	%r36, %r21, %r290;
	mov.b32 	%r321, 0;
	@%p22 bra 	$L__BB0_50;
	mov.b32 	%r294, 0;
	ld.shared.f32 	%f22, [_ZZ30find_core_electrons_PBC_kernelIfLi32EEvPPT_iS1_iiS0_S1_S1_PP4int2S2_PiE1d];
$L__BB0_25:
	shl.b32 	%r185, %r294, 2;
	mov.u32 	%r186, _ZZ30find_core_electrons_PBC_kernelIfLi32EEvPPT_iS1_iiS0_S1_S1_PP4int2S2_PiE1d;
	add.s32 	%r41, %r186, %r185;
	ld.shared.f32 	%f231, [%r41];
	setp.geu.f32 	%p23, %f231, %f45;
	@%p23 bra 	$L__BB0_31;
	setp.ne.s32 	%p24, %r301, 32;
	@%p24 bra 	$L__BB0_28;
	shl.b32 	%r188, %r302, 5;
	add.s32 	%r189, %r188, %r1;
	mul.wide.s32 	%rd34, %r189, 8;
	add.s64 	%rd35, %rd3, %rd34;
	ld.shared.v2.u32 	{%r190, %r191}, [%r6];
	st.global.v2.u32 	[%rd35], {%r190, %r191};
	ld.shared.f32 	%f232, [%r7];
	mul.wide.s32 	%rd36, %r189, 4;
	add.s64 	%rd37, %rd4, %rd36;
	st.global.f32 	[%rd37], %f232;
	add.s32 	%r302, %r302, 1;
	mov.b32 	%r301, 0;
$L__BB0_28:
	setp.ne.s32 	%p25, %r1, 0;
	@%p25 bra 	$L__BB0_30;
	shl.b32 	%r192, %r301, 3;
	mov.u32 	%r193, _ZZ30find_core_electrons_PBC_kernelIfLi32EEvPPT_iS1_iiS0_S1_S1_PP4int2S2_PiE10blockpairs;
	add.s32 	%r194, %r193, %r192;
	add.s32 	%r195, %r27, %r294;
	st.shared.v2.u32 	[%r194], {%r36, %r195};
	shl.b32 	%r196, %r301, 2;
	mov.u32 	%r197, _ZZ30find_core_electrons_PBC_kernelIfLi32EEvPPT_iS1_iiS0_S1_S1_PP4int2S2_PiE9blockdist;
	add.s32 	%r198, %r197, %r196;
	st.shared.f32 	[%r198], %f22;
$L__BB0_30:
	add.s32 	%r301, %r301, 1;
	add.s32 	%r337, %r337, 1;
$L__BB0_31:
	ld.shared.f32 	%f233, [%r41+4];
	setp.geu.f32 	%p26, %f233, %f45;
	@%p26 bra 	$L__BB0_37;
	setp.ne.s32 	%p27, %r301, 32;
	@%p27 bra 	$L__BB0_34;
	shl.b32 	%r200, %r302, 5;
	add.s32 	%r201, %r200, %r1;
	mul.wide.s32 	%rd38, %r201, 8;
	add.s64 	%rd39, %rd3, %rd38;
	ld.shared.v2.u32 	{%r202, %r203}, [%r6];
	st.global.v2.u32 	[%rd39], {%r202, %r203};
	ld.shared.f32 	%f234, [%r7];
	mul.wide.s32 	%rd40, %r201, 4;
	add.s64 	%rd41, %rd4, %rd40;
	st.global.f32 	[%rd41], %f234;
	add.s32 	%r302, %r302, 1;
	mov.b32 	%r301, 0;
$L__BB0_34:
	setp.ne.s32 	%p28, %r1, 0;
	@%p28 bra 	$L__BB0_36;
	shl.b32 	%r204, %r301, 3;
	mov.u32 	%r205, _ZZ30find_core_electrons_PBC_kernelIfLi32EEvPPT_iS1_iiS0_S1_S1_PP4int2S2_PiE10blockpairs;
	add.s32 	%r206, %r205, %r204;
	add.s32 	%r207, %r294, %r27;
	add.s32 	%r208, %r207, 1;
	st.shared.v2.u32 	[%r206], {%r36, %r208};
	shl.b32 	%r209, %r301, 2;
	mov.u32 	%r210, _ZZ30find_core_electrons_PBC_kernelIfLi32EEvPPT_iS1_iiS0_S1_S1_PP4int2S2_PiE9blockdist;
	add.s32 	%r211, %r210, %r209;
	st.shared.f32 	[%r211], %f22;
$L__BB0_36:
	add.s32 	%r301, %r301, 1;
	add.s32 	%r337, %r337, 1;
$L__BB0_37:
	ld.shared.f32 	%f235, [%r41+8];
	setp.geu.f32 	%p29, %f235, %f45;
	@%p29 bra 	$L__BB0_43;
	setp.ne.s32 	%p30, %r301, 32;
	@%p30 bra 	$L__BB0_40;
	shl.b32 	%r213, %r302, 5;
	add.s32 	%r214, %r213, %r1;
	mul.wide.s32 	%rd42, %r214, 8;
	add.s64 	%rd43, %rd3, %rd42;
	ld.shared.v2.u32 	{%r215, %r216}, [%r6];
	st.global.v2.u32 	[%rd43], {%r215, %r216};
	ld.shared.f32 	%f236, [%r7];
	mul.wide.s32 	%rd44, %r214, 4;
	add.s64 	%rd45, %rd4, %rd44;
	st.global.f32 	[%rd45], %f236;
	add.s32 	%r302, %r302, 1;
	mov.b32 	%r301, 0;
$L__BB0_40:
	setp.ne.s32 	%p31, %r1, 0;
	@%p31 bra 	$L__BB0_42;
	shl.b32 	%r217, %r301, 3;
	mov.u32 	%r218, _ZZ30find_core_electrons_PBC_kernelIfLi32EEvPPT_iS1_iiS0_S1_S1_PP4int2S2_PiE10blockpairs;
	add.s32 	%r219, %r218, %r217;
	add.s32 	%r220, %r294, %r27;
	add.s32 	%r221, %r220, 2;
	st.shared.v2.u32 	[%r219], {%r36, %r221};
	shl.b32 	%r222, %r301, 2;
	mov.u32 	%r223, _ZZ30find_core_electrons_PBC_kernelIfLi32EEvPPT_iS1_iiS0_S1_S1_PP4int2S2_PiE9blockdist;
	add.s32 	%r224, %r223, %r222;
	st.shared.f32 	[%r224], %f22;
$L__BB0_42:
	add.s32 	%r301, %r301, 1;
	add.s32 	%r337, %r337, 1;
$L__BB0_43:
	ld.shared.f32 	%f237, [%r41+12];
	setp.geu.f32 	%p32, %f237, %f45;
	@%p32 bra 	$L__BB0_49;
	setp.ne.s32 	%p33, %r301, 32;
	@%p33 bra 	$L__BB0_46;
	shl.b32 	%r226, %r302, 5;
	add.s32 	%r227, %r226, %r1;
	mul.wide.s32 	%rd46, %r227, 8;
	add.s64 	%rd47, %rd3, %rd46;
	ld.shared.v2.u32 	{%r228, %r229}, [%r6];
	st.global.v2.u32 	[%rd47], {%r228, %r229};
	ld.shared.f32 	%f238, [%r7];
	mul.wide.s32 	%rd48, %r227, 4;
	add.s64 	%rd49, %rd4, %rd48;
	st.global.f32 	[%rd49], %f238;
	add.s32 	%r302, %r302, 1;
	mov.b32 	%r301, 0;
$L__BB0_46:
	setp.ne.s32 	%p34, %r1, 0;
	@%p34 bra 	$L__BB0_48;
	shl.b32 	%r230, %r301, 3;
	mov.u32 	%r231, _ZZ30find_core_electrons_PBC_kernelIfLi32EEvPPT_iS1_iiS0_S1_S1_PP4int2S2_PiE10blockpairs;
	add.s32 	%r232, %r231, %r230;
	add.s32 	%r233, %r294, %r27;
	add.s32 	%r234, %r233, 3;
	st.shared.v2.u32 	[%r232], {%r36, %r234};
	shl.b32 	%r235, %r301, 2;
	mov.u32 	%r236, _ZZ30find_core_electrons_PBC_kernelIfLi32EEvPPT_iS1_iiS0_S1_S1_PP4int2S2_PiE9blockdist;
	add.s32 	%r237, %r236, %r235;
	st.shared.f32 	[%r237], %f22;
$L__BB0_48:
	add.s32 	%r301, %r301, 1;
	add.s32 	%r337, %r337, 1;
$L__BB0_49:
	add.s32 	%r294, %r294, 4;
	setp.ne.s32 	%p35, %r294, %r30;
	mov.u32 	%r321, %r30;
	@%p35 bra 	$L__BB0_25;
$L__BB0_50:
	setp.eq.s32 	%p36, %r29, 0;
	@%p36 bra 	$L__BB0_71;
	shl.b32 	%r238, %r321, 2;
	mov.u32 	%r239, _ZZ30find_core_electrons_PBC_kernelIfLi32EEvPPT_iS1_iiS0_S1_S1_PP4int2S2_PiE1d;
	add.s32 	%r82, %r239, %r238;
	ld.shared.f32 	%f239, [%r82];
	setp.geu.f32 	%p37, %f239, %f45;
	@%p37 bra 	$L__BB0_57;
	setp.ne.s32 	%p38, %r301, 32;
	@%p38 bra 	$L__BB0_54;
	shl.b32 	%r241, %r302, 5;
	add.s32 	%r242, %r241, %r1;
	mul.wide.s32 	%rd50, %r242, 8;
	add.s64 	%rd51, %rd3, %rd50;
	ld.shared.v2.u32 	{%r243, %r244}, [%r6];
	st.global.v2.u32 	[%rd51], {%r243, %r244};
	ld.shared.f32 	%f240, [%r7];
	mul.wide.s32 	%rd52, %r242, 4;
	add.s64 	%rd53, %rd4, %rd52;
	st.global.f32 	[%rd53], %f240;
	add.s32 	%r302, %r302, 1;
	mov.b32 	%r301, 0;
$L__BB0_54:
	setp.ne.s32 	%p39, %r1, 0;
	@%p39 bra 	$L__BB0_56;
	shl.b32 	%r245, %r301, 3;
	mov.u32 	%r246, _ZZ30find_core_electrons_PBC_kernelIfLi32EEvPPT_iS1_iiS0_S1_S1_PP4int2S2_PiE10blockpairs;
	add.s32 	%r247, %r246, %r245;
	add.s32 	%r248, %r27, %r321;
	st.shared.v2.u32 	[%r247], {%r36, %r248};
	ld.shared.f32 	%f241, [_ZZ30find_core_electrons_PBC_kernelIfLi32EEvPPT_iS1_iiS0_S1_S1_PP4int2S2_PiE1d];
	shl.b32 	%r249, %r301, 2;
	mov.u32 	%r250, _ZZ30find_core_electrons_PBC_kernelIfLi32EEvPPT_iS1_iiS0_S1_S1_PP4int2S2_PiE9blockdist;
	add.s32 	%r251, %r250, %r249;
	st.shared.f32 	[%r251], %f241;
$L__BB0_56:
	add.s32 	%r301, %r301, 1;
	add.s32 	%r337, %r337, 1;
$L__BB0_57:
	setp.eq.s32 	%p40, %r29, 1;
	@%p40 bra 	$L__BB0_71;
	ld.shared.f32 	%f242, [%r82+4];
	setp.geu.f32 	%p41, %f242, %f45;
	@%p41 bra 	$L__BB0_64;
	setp.ne.s32 	%p42, %r301, 32;
	@%p42 bra 	$L__BB0_61;
	shl.b32 	%r253, %r302, 5;
	add.s32 	%r254, %r253, %r1;
	mul.wide.s32 	%rd54, %r254, 8;
	add.s64 	%rd55, %rd3, %rd54;
	ld.shared.v2.u32 	{%r255, %r256}, [%r6];
	st.global.v2.u32 	[%rd55], {%r255, %r256};
	ld.shared.f32 	%f243, [%r7];
	mul.wide.s32 	%rd56, %r254, 4;
	add.s64 	%rd57, %rd4, %rd56;
	st.global.f32 	[%rd57], %f243;
	add.s32 	%r302, %r302, 1;
	mov.b32 	%r301, 0;
$L__BB0_61:
	setp.ne.s32 	%p43, %r1, 0;
	@%p43 bra 	$L__BB0_63;
	shl.b32 	%r257, %r301, 3;
	mov.u32 	%r258, _ZZ30find_core_electrons_PBC_kernelIfLi32EEvPPT_iS1_iiS0_S1_S1_PP4int2S2_PiE10blockpairs;
	add.s32 	%r259, %r258, %r257;
	add.s32 	%r260, %r321, %r27;
	add.s32 	%r261, %r260, 1;
	st.shared.v2.u32 	[%r259], {%r36, %r261};
	ld.shared.f32 	%f244, [_ZZ30find_core_electrons_PBC_kernelIfLi32EEvPPT_iS1_iiS0_S1_S1_PP4int2S2_PiE1d];
	shl.b32 	%r262, %r301, 2;
	mov.u32 	%r263, _ZZ30find_core_electrons_PBC_kernelIfLi32EEvPPT_iS1_iiS0_S1_S1_PP4int2S2_PiE9blockdist;
	add.s32 	%r264, %r263, %r262;
	st.shared.f32 	[%r264], %f244;
$L__BB0_63:
	add.s32 	%r301, %r301, 1;
	add.s32 	%r337, %r337, 1;
$L__BB0_64:
	setp.eq.s32 	%p44, %r29, 2;
	@%p44 bra 	$L__BB0_71;
	ld.shared.f32 	%f245, [%r82+8];
	setp.geu.f32 	%p45, %f245, %f45;
	@%p45 bra 	$L__BB0_71;
	setp.ne.s32 	%p46, %r301, 32;
	@%p46 bra 	$L__BB0_68;
	shl.b32 	%r266, %r302, 5;
	add.s32 	%r267, %r266, %r1;
	mul.wide.s32 	%rd58, %r267, 8;
	add.s64 	%rd59, %rd3, %rd58;
	ld.shared.v2.u32 	{%r268, %r269}, [%r6];
	st.global.v2.u32 	[%rd59], {%r268, %r269};
	ld.shared.f32 	%f246, [%r7];
	mul.wide.s32 	%rd60, %r267, 4;
	add.s64 	%rd61, %rd4, %rd60;
	st.global.f32 	[%rd61], %f246;
	add.s32 	%r302, %r302, 1;
	mov.b32 	%r301, 0;
$L__BB0_68:
	setp.ne.s32 	%p47, %r1, 0;
	@%p47 bra 	$L__BB0_70;
	shl.b32 	%r270, %r301, 3;
	mov.u32 	%r271, _ZZ30find_core_electrons_PBC_kernelIfLi32EEvPPT_iS1_iiS0_S1_S1_PP4int2S2_PiE10blockpairs;
	add.s32 	%r272, %r271, %r270;
	add.s32 	%r273, %r321, %r27;
	add.s32 	%r274, %r273, 2;
	st.shared.v2.u32 	[%r272], {%r36, %r274};
	ld.shared.f32 	%f247, [_ZZ30find_core_electrons_PBC_kernelIfLi32EEvPPT_iS1_iiS0_S1_S1_PP4int2S2_PiE1d];
	shl.b32 	%r275, %r301, 2;
	mov.u32 	%r276, _ZZ30find_core_electrons_PBC_kernelIfLi32EEvPPT_iS1_iiS0_S1_S1_PP4int2S2_PiE9blockdist;
	add.s32 	%r277, %r276, %r275;
	st.shared.f32 	[%r277], %f247;
$L__BB0_70:
	add.s32 	%r301, %r301, 1;
	add.s32 	%r337, %r337, 1;
$L__BB0_71:
	add.s32 	%r290, %r290, 1;
	setp.eq.s32 	%p48, %r290, %r22;
	@%p48 bra 	$L__BB0_81;
	bra.uni 	$L__BB0_23;
$L__BB0_72:
	setp.lt.u32 	%p16, %r22, 4;
	mov.b32 	%r343, 0;
	@%p16 bra 	$L__BB0_76;
	and.b32  	%r169, %r22, 2147483644;
	neg.s32 	%r340, %r169;
	ld.shared.f32 	%f23, [%r11];
	ld.shared.f32 	%f24, [%r11+4];
	ld.shared.f32 	%f25, [%r11+8];
	ld.shared.f32 	%f26, [_ZZ30find_core_electrons_PBC_kernelIfLi32EEvPPT_iS1_iiS0_S1_S1_PP4int2S2_PiE4Linv];
	ld.shared.f32 	%f27, [_ZZ30find_core_electrons_PBC_kernelIfLi32EEvPPT_iS1_iiS0_S1_S1_PP4int2S2_PiE4Linv+4];
	ld.shared.f32 	%f28, [_ZZ30find_core_electrons_PBC_kernelIfLi32EEvPPT_iS1_iiS0_S1_S1_PP4int2S2_PiE4Linv+8];
	ld.shared.f32 	%f29, [_ZZ30find_core_electrons_PBC_kernelIfLi32EEvPPT_iS1_iiS0_S1_S1_PP4int2S2_PiE4Linv+12];
	ld.shared.f32 	%f30, [_ZZ30find_core_electrons_PBC_kernelIfLi32EEvPPT_iS1_iiS0_S1_S1_PP4int2S2_PiE4Linv+16];
	ld.shared.f32 	%f31, [_ZZ30find_core_electrons_PBC_kernelIfLi32EEvPPT_iS1_iiS0_S1_S1_PP4int2S2_PiE4Linv+20];
	ld.shared.f32 	%f32, [_ZZ30find_core_electrons_PBC_kernelIfLi32EEvPPT_iS1_iiS0_S1_S1_PP4int2S2_PiE4Linv+24];
	ld.shared.f32 	%f33, [_ZZ30find_core_electrons_PBC_kernelIfLi32EEvPPT_iS1_iiS0_S1_S1_PP4int2S2_PiE4Linv+28];
	ld.shared.f32 	%f34, [_ZZ30find_core_electrons_PBC_kernelIfLi32EEvPPT_iS1_iiS0_S1_S1_PP4int2S2_PiE4Linv+32];
	ld.shared.f32 	%f35, [_ZZ30find_core_electrons_PBC_kernelIfLi32EEvPPT_iS1_iiS0_S1_S1_PP4int2S2_PiE1L];
	ld.shared.f32 	%f36, [_ZZ30find_core_electrons_PBC_kernelIfLi32EEvPPT_iS1_iiS0_S1_S1_PP4int2S2_PiE1L+4];
	ld.shared.f32 	%f37, [_ZZ30find_core_electrons_PBC_kernelIfLi32EEvPPT_iS1_iiS0_S1_S1_PP4int2S2_PiE1L+8];
	ld.shared.f32 	%f38, [_ZZ30find_core_electrons_PBC_kernelIfLi32EEvPPT_iS1_iiS0_S1_S1_PP4int2S2_PiE1L+12];
	ld.shared.f32 	%f39, [_ZZ30find_core_electrons_PBC_kernelIfLi32EEvPPT_iS1_iiS0_S1_S1_PP4int2S2_PiE1L+16];
	ld.shared.f32 	%f40, [_ZZ30find_core_electrons_PBC_kernelIfLi32EEvPPT_iS1_iiS0_S1_S1_PP4int2S2_PiE1L+20];
	ld.shared.f32 	%f41, [_ZZ30find_core_electrons_PBC_kernelIfLi32EEvPPT_iS1_iiS0_S1_S1_PP4int2S2_PiE1L+24];
	ld.shared.f32 	%f42, [_ZZ30find_core_electrons_PBC_kernelIfLi32EEvPPT_iS1_iiS0_S1_S1_PP4int2S2_PiE1L+28];
	mov.u32 	%r170, _ZZ30find_core_electrons_PBC_kernelIfLi32EEvPPT_iS1_iiS0_S1_S1_PP4int2S2_PiE1i;
	add.s32 	%r341, %r170, 44;
	ld.shared.f32 	%f43, [_ZZ30find_core_electrons_PBC_kernelIfLi32EEvPPT_iS1_iiS0_S1_S1_PP4int2S2_PiE1L+32];
$L__BB0_74:
	.pragma "nounroll";
	ld.shared.f32 	%f54, [%r341+-8];
	sub.f32 	%f55, %f23, %f54;
	ld.shared.f32 	%f56, [%r341+-4];
	sub.f32 	%f57, %f24, %f56;
	ld.shared.f32 	%f58, [%r341];
	sub.f32 	%f59, %f25, %f58;
	mul.f32 	%f60, %f57, %f27;
	fma.rn.f32 	%f61, %f55, %f26, %f60;
	fma.rn.f32 	%f62, %f59, %f28, %f61;
	mul.f32 	%f63, %f57, %f30;
	fma.rn.f32 	%f64, %f55, %f29, %f63;
	fma.rn.f32 	%f65, %f59, %f31, %f64;
	mul.f32 	%f66, %f57, %f33;
	fma.rn.f32 	%f67, %f55, %f32, %f66;
	fma.rn.f32 	%f68, %f59, %f34, %f67;
	cvt.rni.f32.f32 	%f69, %f62;
	sub.f32 	%f70, %f62, %f69;
	cvt.rni.f32.f32 	%f71, %f65;
	sub.f32 	%f72, %f65, %f71;
	cvt.rni.f32.f32 	%f73, %f68;
	sub.f32 	%f74, %f68, %f73;
	mul.f32 	%f75, %f72, %f36;
	fma.rn.f32 	%f76, %f70, %f35, %f75;
	fma.rn.f32 	%f77, %f37, %f74, %f76;
	mul.f32 	%f78, %f72, %f39;
	fma.rn.f32 	%f79, %f70, %f38, %f78;
	fma.rn.f32 	%f80, %f74, %f40, %f79;
	mul.f32 	%f81, %f72, %f42;
	fma.rn.f32 	%f82, %f70, %f41, %f81;
	fma.rn.f32 	%f83, %f74, %f43, %f82;
	mul.f32 	%f84, %f80, %f80;
	fma.rn.f32 	%f85, %f77, %f77, %f84;
	fma.rn.f32 	%f44, %f83, %f83, %f85;
	add.s32 	%r341, %r341, 48;
	add.s32 	%r340, %r340, 4;
	setp.ne.s32 	%p17, %r340, 0;
	@%p17 bra 	$L__BB0_74;
	and.b32  	%r343, %r22, 2147483644;
	sqrt.rn.f32 	%f86, %f44;
	st.shared.f32 	[%r12], %f86;
$L__BB0_76:
	and.b32  	%r171, %r22, 3;
	setp.eq.s32 	%p18, %r171, 0;
	@%p18 bra 	$L__BB0_81;
	setp.eq.s32 	%p19, %r171, 1;
	@%p19 bra 	$L__BB0_79;
	ld.shared.f32 	%f87, [%r11];
	ld.shared.f32 	%f88, [%r11+4];
	ld.shared.f32 	%f89, [%r11+8];
	ld.shared.f32 	%f90, [_ZZ30find_core_electrons_PBC_kernelIfLi32EEvPPT_iS1_iiS0_S1_S1_PP4int2S2_PiE4Linv];
	ld.shared.f32 	%f91, [_ZZ30find_core_electrons_PBC_kernelIfLi32EEvPPT_iS1_iiS0_S1_S1_PP4int2S2_PiE4Linv+4];
	ld.shared.f32 	%f92, [_ZZ30find_core_electrons_PBC_kernelIfLi32EEvPPT_iS1_iiS0_S1_S1_PP4int2S2_PiE4Linv+8];
	ld.shared.f32 	%f93, [_ZZ30find_core_electrons_PBC_kernelIfLi32EEvPPT_iS1_iiS0_S1_S1_PP4int2S2_PiE4Linv+12];
	ld.shared.f32 	%f94, [_ZZ30find_core_electrons_PBC_kernelIfLi32EEvPPT_iS1_iiS0_S1_S1_PP4int2S2_PiE4Linv+16];
	ld.shared.f32 	%f95, [_ZZ30find_core_electrons_PBC_kernelIfLi32EEvPPT_iS1_iiS0_S1_S1_PP4int2S2_PiE4Linv+20];
	ld.shared.f32 	%f96, [_ZZ30find_core_electrons_PBC_kernelIfLi32EEvPPT_iS1_iiS0_S1_S1_PP4int2S2_PiE4Linv+24];
	ld.shared.f32 	%f97, [_ZZ30find_core_electrons_PBC_kernelIfLi32EEvPPT_iS1_iiS0_S1_S1_PP4int2S2_PiE4Linv+28];
	ld.shared.f32 	%f98, [_ZZ30find_core_electrons_PBC_kernelIfLi32EEvPPT_iS1_iiS0_S1_S1_PP4int2S2_PiE4Linv+32];
	ld.shared.f32 	%f99, [_ZZ30find_core_electrons_PBC_kernelIfLi32EEvPPT_iS1_iiS0_S1_S1_PP4int2S2_PiE1L];
	ld.shared.f32 	%f100, [_ZZ30find_core_electrons_PBC_kernelIfLi32EEvPPT_iS1_iiS0_S1_S1_PP4int2S2_PiE1L+4];
	ld.shared.f32 	%f101, [_ZZ30find_core_electrons_PBC_kernelIfLi32EEvPPT_iS1_iiS0_S1_S1_PP4int2S2_PiE1L+8];
	ld.shared.f32 	%f102, [_ZZ30find_core_electrons_PBC_kernelIfLi32EEvPPT_iS1_iiS0_S1_S1_PP4int2S2_PiE1L+12];
	ld.shared.f32 	%f103, [_ZZ30find_core_electrons_PBC_kernelIfLi32EEvPPT_iS1_iiS0_S1_S1_PP4int2S2_PiE1L+16];
	ld.shared.f32 	%f104, [_ZZ30find_core_electrons_PBC_kernelIfLi32EEvPPT_iS1_iiS0_S1_S1_PP4int2S2_PiE1L+20];
	ld.shared.f32 	%f105, [_ZZ30find_core_electrons_PBC_kernelIfLi32EEvPPT_iS1_iiS0_S1_S1_PP4int2S2_PiE1L+24];
	ld.shared.f32 	%f106, [_ZZ30find_core_electrons_PBC_kernelIfLi32EEvPPT_iS1_iiS0_S1_S1_PP4int2S2_PiE1L+28];
	ld.shared.f32 	%f107, [_ZZ30find_core_electrons_PBC_kernelIfLi32EEvPPT_iS1_iiS0_S1_S1_PP4int2S2_PiE1L+32];
	mov.u32 	%r172, _ZZ30find_core_electrons_PBC_kernelIfLi32EEvPPT_iS1_iiS0_S1_S1_PP4int2S2_PiE1i;
	mad.lo.s32 	%r173, %r343, 12, %r172;
	ld.shared.f32 	%f108, [%r173+12];
	sub.f32 	%f109, %f87, %f108;
	ld.shared.f32 	%f110, [%r173+16];
	sub.f32 	%f111, %f88, %f110;
	ld.shared.f32 	%f112, [%r173+20];
	sub.f32 	%f113, %f89, %f112;
	mul.f32 	%f114, %f111, %f91;
	fma.rn.f32 	%f115, %f109, %f90, %f114;
	fma.rn.f32 	%f116, %f113, %f92, %f115;
	mul.f32 	%f117, %f111, %f94;
	fma.rn.f32 	%f118, %f109, %f93, %f117;
	fma.rn.f32 	%f119, %f113, %f95, %f118;
	mul.f32 	%f120, %f111, %f97;
	fma.rn.f32 	%f121, %f109, %f96, %f120;
	fma.rn.f32 	%f122, %f113, %f98, %f121;
	cvt.rni.f32.f32 	%f123, %f116;
	sub.f32 	%f124, %f116, %f123;
	cvt.rni.f32.f32 	%f125, %f119;
	sub.f32 	%f126, %f119, %f125;
	cvt.rni.f32.f32 	%f127, %f122;
	sub.f32 	%f128, %f122, %f127;
	mul.f32 	%f129, %f126, %f100;
	fma.rn.f32 	%f130, %f124, %f99, %f129;
	fma.rn.f32 	%f131, %f101, %f128, %f130;
	mul.f32 	%f132, %f126, %f103;
	fma.rn.f32 	%f133, %f124, %f102, %f132;
	fma.rn.f32 	%f134, %f128, %f104, %f133;
	mul.f32 	%f135, %f126, %f106;
	fma.rn.f32 	%f136, %f124, %f105, %f135;
	fma.rn.f32 	%f137, %f128, %f107, %f136;
	mul.f32 	%f138, %f134, %f134;
	fma.rn.f32 	%f139, %f131, %f131, %f138;
	fma.rn.f32 	%f140, %f137, %f137, %f139;
	sqrt.rn.f32 	%f141, %f140;
	st.shared.f32 	[%r12], %f141;
	add.s32 	%r343, %r343, 2;
$L__BB0_79:
	and.b32  	%r174, %r22, 1;
	setp.eq.b32 	%p20, %r174, 1;
	not.pred 	%p21, %p20;
	@%p21 bra 	$L__BB0_81;
	ld.shared.f32 	%f142, [%r11];
	mov.u32 	%r175, _ZZ30find_core_electrons_PBC_kernelIfLi32EEvPPT_iS1_iiS0_S1_S1_PP4int2S2_PiE1i;
	mad.lo.s32 	%r176, %r343, 12, %r175;
	ld.shared.f32 	%f143, [%r176];
	sub.f32 	%f144, %f142, %f143;
	ld.shared.f32 	%f145, [%r11+4];
	ld.shared.f32 	%f146, [%r176+4];
	sub.f32 	%f147, %f145, %f146;
	ld.shared.f32 	%f148, [%r11+8];
	ld.shared.f32 	%f149, [%r176+8];
	sub.f32 	%f150, %f148, %f149;
	ld.shared.f32 	%f151, [_ZZ30find_core_electrons_PBC_kernelIfLi32EEvPPT_iS1_iiS0_S1_S1_PP4int2S2_PiE4Linv];
	ld.shared.f32 	%f152, [_ZZ30find_core_electrons_PBC_kernelIfLi32EEvPPT_iS1_iiS0_S1_S1_PP4int2S2_PiE4Linv+4];
	mul.f32 	%f153, %f147, %f152;
	fma.rn.f32 	%f154, %f144, %f151, %f153;
	ld.shared.f32 	%f155, [_ZZ30find_core_electrons_PBC_kernelIfLi32EEvPPT_iS1_iiS0_S1_S1_PP4int2S2_PiE4Linv+8];
	fma.rn.f32 	%f156, %f150, %f155, %f154;
	ld.shared.f32 	%f157, [_ZZ30find_core_electrons_PBC_kernelIfLi32EEvPPT_iS1_iiS0_S1_S1_PP4int2S2_PiE4Linv+12];
	ld.shared.f32 	%f158, [_ZZ30find_core_electrons_PBC_kernelIfLi32EEvPPT_iS1_iiS0_S1_S1_PP4int2S2_PiE4Linv+16];
	mul.f32 	%f159, %f147, %f158;
	fma.rn.f32 	%f160, %f144, %f157, %f159;
	ld.shared.f32 	%f161, [_ZZ30find_core_electrons_PBC_kernelIfLi32EEvPPT_iS1_iiS0_S1_S1_PP4int2S2_PiE4Linv+20];
	fma.rn.f32 	%f162, %f150, %f161, %f160;
	ld.shared.f32 	%f163, [_ZZ30find_core_electrons_PBC_kernelIfLi32EEvPPT_iS1_iiS0_S1_S1_PP4int2S2_PiE4Linv+24];
	ld.shared.f32 	%f164, [_ZZ30find_core_electrons_PBC_kernelIfLi32EEvPPT_iS1_iiS0_S1_S1_PP4int2S2_PiE4Linv+28];
	mul.f32 	%f165, %f147, %f164;
	fma.rn.f32 	%f166, %f144, %f163, %f165;
	ld.shared.f32 	%f167, [_ZZ30find_core_electrons_PBC_kernelIfLi32EEvPPT_iS1_iiS0_S1_S1_PP4int2S2_PiE4Linv+32];
	fma.rn.f32 	%f168, %f150, %f167, %f166;
	cvt.rni.f32.f32 	%f169, %f156;
	sub.f32 	%f170, %f156, %f169;
	cvt.rni.f32.f32 	%f171, %f162;
	sub.f32 	%f172, %f162, %f171;
	cvt.rni.f32.f32 	%f173, %f168;
	sub.f32 	%f174, %f168, %f173;
	ld.shared.f32 	%f175, [_ZZ30find_core_electrons_PBC_kernelIfLi32EEvPPT_iS1_iiS0_S1_S1_PP4int2S2_PiE1L];
	ld.shared.f32 	%f176, [_ZZ30find_core_electrons_PBC_kernelIfLi32EEvPPT_iS1_iiS0_S1_S1_PP4int2S2_PiE1L+4];
	mul.f32 	%f177, %f172, %f176;
	fma.rn.f32 	%f178, %f170, %f175, %f177;
	ld.shared.f32 	%f179, [_ZZ30find_core_electrons_PBC_kernelIfLi32EEvPPT_iS1_iiS0_S1_S1_PP4int2S2_PiE1L+8];
	fma.rn.f32 	%f180, %f179, %f174, %f178;
	ld.shared.f32 	%f181, [_ZZ30find_core_electrons_PBC_kernelIfLi32EEvPPT_iS1_iiS0_S1_S1_PP4int2S2_PiE1L+12];
	ld.shared.f32 	%f182, [_ZZ30find_core_electrons_PBC_kernelIfLi32EEvPPT_iS1_iiS0_S1_S1_PP4int2S2_PiE1L+16];
	mul.f32 	%f183, %f172, %f182;
	fma.rn.f32 	%f184, %f170, %f181, %f183;
	ld.shared.f32 	%f185, [_ZZ30find_core_electrons_PBC_kernelIfLi32EEvPPT_iS1_iiS0_S1_S1_PP4int2S2_PiE1L+20];
	fma.rn.f32 	%f186, %f174, %f185, %f184;
	ld.shared.f32 	%f187, [_ZZ30find_core_electrons_PBC_kernelIfLi32EEvPPT_iS1_iiS0_S1_S1_PP4int2S2_PiE1L+24];
	ld.shared.f32 	%f188, [_ZZ30find_core_electrons_PBC_kernelIfLi32EEvPPT_iS1_iiS0_S1_S1_PP4int2S2_PiE1L+28];
	mul.f32 	%f189, %f172, %f188;
	fma.rn.f32 	%f190, %f170, %f187, %f189;
	ld.shared.f32 	%f191, [_ZZ30find_core_electrons_PBC_kernelIfLi32EEvPPT_iS1_iiS0_S1_S1_PP4int2S2_PiE1L+32];
	fma.rn.f32 	%f192, %f174, %f191, %f190;
	mul.f32 	%f193, %f186, %f186;
	fma.rn.f32 	%f194, %f180, %f180, %f193;
	fma.rn.f32 	%f195, %f192, %f192, %f194;
	sqrt.rn.f32 	%f196, %f195;
	st.shared.f32 	[%r12], %f196;
$L__BB0_81:
	bar.sync 	0;
	add.s32 	%r286, %r286, 1;
	setp.ne.s32 	%p49, %r286, %r4;
	@%p49 bra 	$L__BB0_14;
$L__BB0_82:
	bar.sync 	0;
	add.s32 	%r282, %r282, 1;
	setp.ne.s32 	%p50, %r282, %r5;
	@%p50 bra 	$L__BB0_6;
	shl.b32 	%r352, %r302, 5;
$L__BB0_84:
	setp.ge.s32 	%p51, %r1, %r301;
	@%p51 bra 	$L__BB0_86;
	ld.shared.u64 	%rd62, [_ZZ30find_core_electrons_PBC_kernelIfLi32EEvPPT_iS1_iiS0_S1_S1_PP4int2S2_PiE7mypairs];
	cvta.to.global.u64 	%rd63, %rd62;
	add.s32 	%r278, %r352, %r1;
	mul.wide.s32 	%rd64, %r278, 8;
	add.s64 	%rd65, %rd63, %rd64;
	ld.shared.v2.u32 	{%r279, %r280}, [%r6];
	st.global.v2.u32 	[%rd65], {%r279, %r280};
	ld.shared.f32 	%f248, [%r7];
	ld.shared.u64 	%rd66, [_ZZ30find_core_electrons_PBC_kernelIfLi32EEvPPT_iS1_iiS0_S1_S1_PP4int2S2_PiE6mydist];
	cvta.to.global.u64 	%rd67, %rd66;
	mul.wide.s32 	%rd68, %r278, 4;
	add.s64 	%rd69, %rd67, %rd68;
	st.global.f32 	[%rd69], %f248;
$L__BB0_86:
	setp.ne.s32 	%p52, %r1, 0;
	@%p52 bra 	$L__BB0_88;
	ld.param.u64 	%rd74, [_Z30find_core_electrons_PBC_kernelIfLi32EEvPPT_iS1_iiS0_S1_S1_PP4int2S2_Pi_param_10];
	mov.u32 	%r281, %ctaid.x;
	cvta.to.global.u64 	%rd70, %rd74;
	mul.wide.u32 	%rd71, %r281, 4;
	add.s64 	%rd72, %rd70, %rd71;
	st.global.u32 	[%rd72], %r337;
$L__BB0_88:
	ret;

}
	// .globl	_Z30find_core_electrons_PBC_kernelIdLi32EEvPPT_iS1_iiS0_S1_S1_PP4int2S2_Pi
.visible .entry _Z30find_core_electrons_PBC_kernelIdLi32EEvPPT_iS1_iiS0_S1_S1_PP4int2S2_Pi(
	.param .u64 .ptr .align 1 _Z30find_core_electrons_PBC_kernelIdLi32EEvPPT_iS1_iiS0_S1_S1_PP4int2S2_Pi_param_0,
	.param .u32 _Z30find_core_electrons_PBC_kernelIdLi32EEvPPT_iS1_iiS0_S1_S1_PP4int2S2_Pi_param_1,
	.param .u64 .ptr .align 1 _Z30find_core_electrons_PBC_kernelIdLi32EEvPPT_iS1_iiS0_S1_S1_PP4int2S2_Pi_param_2,
	.param .u32 _Z30find_core_electrons_PBC_kernelIdLi32EEvPPT_iS1_iiS0_S1_S1_PP4int2S2_Pi_param_3,
	.param .u32 _Z30find_core_electrons_PBC_kernelIdLi32EEvPPT_iS1_iiS0_S1_S1_PP4int2S2_Pi_param_4,
	.param .f64 _Z30find_core_electrons_PBC_kernelIdLi32EEvPPT_iS1_iiS0_S1_S1_PP4int2S2_Pi_param_5,
	.param .u64 .ptr .align 1 _Z30find_core_electrons_PBC_kernelIdLi32EEvPPT_iS1_iiS0_S1_S1_PP4int2S2_Pi_param_6,
	.param .u64 .ptr .align 1 _Z30find_core_electrons_PBC_kernelIdLi32EEvPPT_iS1_iiS0_S1_S1_PP4int2S2_Pi_param_7,
	.param .u64 .ptr .align 1 _Z30find_core_electrons_PBC_kernelIdLi32EEvPPT_iS1_iiS0_S1_S1_PP4int2S2_Pi_param_8,
	.param .u64 .ptr .align 1 _Z30find_core_electrons_PBC_kernelIdLi32EEvPPT_iS1_iiS0_S1_S1_PP4int2S2_Pi_param_9,
	.param .u64 .ptr .align 1 _Z30find_core_electrons_PBC_kernelIdLi32EEvPPT_iS1_iiS0_S1_S1_PP4int2S2_Pi_param_10
)
{
	.reg .pred 	%p<53>;
	.reg .b32 	%r<361>;
	.reg .b32 	%f<33>;
	.reg .b64 	%rd<67>;
	.reg .b64 	%fd<249>;
	// demoted variable
	.shared .align 8 .u64 _ZZ30find_core_electrons_PBC_kernelIdLi32EEvPPT_iS1_iiS0_S1_S1_PP4int2S2_PiE3myR;
	// demoted variable
	.shared .align 8 .u64 _ZZ30find_core_electrons_PBC_kernelIdLi32EEvPPT_iS1_iiS0_S1_S1_PP4int2S2_PiE6mydist;
	// demoted variable
	.shared .align 8 .u64 _ZZ30find_core_electrons_PBC_kernelIdLi32EEvPPT_iS1_iiS0_S1_S1_PP4int2S2_PiE7mypairs;
	// demoted variable
	.shared .align 8 .b8 _ZZ30find_core_electrons_PBC_kernelIdLi32EEvPPT_iS1_iiS0_S1_S1_PP4int2S2_PiE1L[72];
	// demoted variable
	.shared .align 8 .b8 _ZZ30find_core_electrons_PBC_kernelIdLi32EEvPPT_iS1_iiS0_S1_S1_PP4int2S2_PiE4Linv[72];
	// demoted variable
	.shared .align 8 .b8 _ZZ30find_core_electrons_PBC_kernelIdLi32EEvPPT_iS1_iiS0_S1_S1_PP4int2S2_PiE1r[768];
	// demoted variable
	.shared .align 8 .b8 _ZZ30find_core_electrons_PBC_kernelIdLi32EEvPPT_iS1_iiS0_S1_S1_PP4int2S2_PiE1i[768];
	// demoted variable
	.shared .align 8 .b8 _ZZ30find_core_electrons_PBC_kernelIdLi32EEvPPT_iS1_iiS0_S1_S1_PP4int2S2_PiE1d[256];
	// demoted variable
	.shared .align 8 .b8 _ZZ30find_core_electrons_PBC_kernelIdLi32EEvPPT_iS1_iiS0_S1_S1_PP4int2S2_PiE10blockpairs[256];
	// demoted variable
	.shared .align 8 .b8 _ZZ30find_core_electrons_PBC_kernelIdLi32EEvPPT_iS1_iiS0_S1_S1_PP4int2S2_PiE9blockdist[256];
	ld.param.u64 	%rd5, [_Z30find_core_electrons_PBC_kernelIdLi32EEvPPT_iS1_iiS0_S1_S1_PP4int2S2_Pi_param_0];
	ld.param.f64 	%fd45, [_Z30find_core_electrons_PBC_kernelIdLi32EEvPPT_iS1_iiS0_S1_S1_PP4int2S2_Pi_param_5];
	ld.param.u64 	%rd7, [_Z30find_core_electrons_PBC_kernelIdLi32EEvPPT_iS1_iiS0_S1_S1_PP4int2S2_Pi_param_6];
	ld.param.u64 	%rd8, [_Z30find_core_electrons_PBC_kernelIdLi32EEvPPT_iS1_iiS0_S1_S1_PP4int2S2_Pi_param_7];
	ld.param.u64 	%rd9, [_Z30find_core_electrons_PBC_kernelIdLi32EEvPPT_iS1_iiS0_S1_S1_PP4int2S2_Pi_param_8];
	ld.param.u64 	%rd10, [_Z30find_core_electrons_PBC_kernelIdLi32EEvPPT_iS1_iiS0_S1_S1_PP4int2S2_Pi_param_9];
	mov.u32 	%r1, %tid.x;
	setp.ne.s32 	%p1, %r1, 0;
	@%p1 bra 	$L__BB1_2;
	cvta.to.global.u64 	%rd12, %rd5;
	cvta.to.global.u64 	%rd13, %rd10;
	cvta.to.global.u64 	%rd14, %rd9;
	mov.u32 	%r130, %ctaid.x;
	mul.wide.u32 	%rd15, %r130, 8;
	add.s64 	%rd16, %rd12, %rd15;
	ld.global.u64 	%rd17, [%rd16];
	st.shared.u64 	[_ZZ30find_core_electrons_PBC_kernelIdLi32EEvPPT_iS1_iiS0_S1_S1_PP4int2S2_PiE3myR], %rd17;
	add.s64 	%rd18, %rd13, %rd15;
	ld.global.u64 	%rd19, [%rd18];
	st.shared.u64 	[_ZZ30find_core_electrons_PBC_kernelIdLi32EEvPPT_iS1_iiS0_S1_S1_PP4int2S2_PiE6mydist], %rd19;
	add.s64 	%rd20, %rd14, %rd15;
	ld.global.u64 	%rd21, [%rd20];
	st.shared.u64 	[_ZZ30find_core_electrons_PBC_kernelIdLi32EEvPPT_iS1_iiS0_S1_S1_PP4int2S2_PiE7mypairs], %rd21;
	bra.uni 	$L__BB1_3;
$L__BB1_2:
	setp.gt.u32 	%p2, %r1, 8;
	@%p2 bra 	$L__BB1_4;
$L__BB1_3:
	cvta.to.global.u64 	%rd22, %rd7;
	mul.wide.u32 	%rd23, %r1, 8;
	add.s64 	%rd24, %rd22, %rd23;
	ld.global.f64 	%fd46, [%rd24];
	shl.b32 	%r131, %r1, 3;
	mov.u32 	%r132, _ZZ30find_core_electrons_PBC_kernelIdLi32EEvPPT_iS1_iiS0_S1_S1_PP4int2S2_PiE1L;
	add.s32 	%r133, %r132, %r131;
	st.shared.f64 	[%r133], %fd46;
	cvta.to.global.u64 	%rd25, %rd8;
	add.s64 	%rd26, %rd25, %rd23;
	ld.global.f64 	%fd47, [%rd26];
	mov.u32 	%r134, _ZZ30find_core_electrons_PBC_kernelIdLi32EEvPPT_iS1_iiS0_S1_S1_PP4int2S2_PiE4Linv;
	add.s32 	%r135, %r134, %r131;
	st.shared.f64 	[%r135], %fd47;
$L__BB1_4:
	ld.param.u32 	%r288, [_Z30find_core_electrons_PBC_kernelIdLi32EEvPPT_iS1_iiS0_S1_S1_PP4int2S2_Pi_param_4];
	ld.param.u32 	%r286, [_Z30find_core_electrons_PBC_kernelIdLi32EEvPPT_iS1_iiS0_S1_S1_PP4int2S2_Pi_param_3];
	ld.param.u32 	%r282, [_Z30find_core_electrons_PBC_kernelIdLi32EEvPPT_iS1_iiS0_S1_S1_PP4int2S2_Pi_param_1];
	bar.sync 	0;
	sub.s32 	%r137, %r288, %r286;
	add.s32 	%r138, %r137, 1;
	shr.s32 	%r139, %r282, 31;
	shr.u32 	%r140, %r139, 27;
	add.s32 	%r141, %r282, %r140;
	shr.s32 	%r142, %r141, 5;
	and.b32  	%r143, %r282, 31;
	setp.ne.s32 	%p3, %r143, 0;
	selp.u32 	%r144, 1, 0, %p3;
	add.s32 	%r2, %r142, %r144;
	shr.s32 	%r145, %r138, 31;
	shr.u32 	%r146, %r145, 27;
	add.s32 	%r147, %r138, %r146;
	shr.s32 	%r148, %r147, 5;
	and.b32  	%r149, %r138, 31;
	setp.ne.s32 	%p4, %r149, 0;
	selp.u32 	%r150, 1, 0, %p4;
	add.s32 	%r3, %r148, %r150;
	setp.lt.s32 	%p5, %r3, 1;
	shl.b32 	%r151, %r1, 3;
	mov.u32 	%r152, _ZZ30find_core_electrons_PBC_kernelIdLi32EEvPPT_iS1_iiS0_S1_S1_PP4int2S2_PiE10blockpairs;
	add.s32 	%r4, %r152, %r151;
	mov.u32 	%r153, _ZZ30find_core_electrons_PBC_kernelIdLi32EEvPPT_iS1_iiS0_S1_S1_PP4int2S2_PiE9blockdist;
	add.s32 	%r5, %r153, %r151;
	mov.b32 	%r345, 0;
	mov.u32 	%r309, %r345;
	mov.u32 	%r360, %r345;
	@%p5 bra 	$L__BB1_84;
	mov.u32 	%r156, _ZZ30find_core_electrons_PBC_kernelIdLi32EEvPPT_iS1_iiS0_S1_S1_PP4int2S2_PiE1d;
	add.s32 	%r6, %r156, %r151;
	mov.b32 	%r290, 0;
	mov.u32 	%r310, %r290;
	mov.u32 	%r309, %r290;
	mov.u32 	%r345, %r290;
$L__BB1_6:
	ld.param.u32 	%r289, [_Z30find_core_electrons_PBC_kernelIdLi32EEvPPT_iS1_iiS0_S1_S1_PP4int2S2_Pi_param_4];
	ld.param.u32 	%r287, [_Z30find_core_electrons_PBC_kernelIdLi32EEvPPT_iS1_iiS0_S1_S1_PP4int2S2_Pi_param_3];
	ld.param.u64 	%rd65, [_Z30find_core_electrons_PBC_kernelIdLi32EEvPPT_iS1_iiS0_S1_S1_PP4int2S2_Pi_param_2];
	shl.b32 	%r157, %r1, 3;
	mov.u32 	%r158, _ZZ30find_core_electrons_PBC_kernelIdLi32EEvPPT_iS1_iiS0_S1_S1_PP4int2S2_PiE1i;
	add.s32 	%r11, %r158, %r157;
	sub.s32 	%r12, %r289, %r287;
	add.s32 	%r13, %r12, 1;
	mad.lo.s32 	%r14, %r12, 3, 3;
	setp.ge.s32 	%p6, %r1, %r14;
	mad.lo.s32 	%r159, %r287, 3, %r1;
	mad.lo.s32 	%r160, %r290, 96, %r159;
	cvta.to.global.u64 	%rd27, %rd65;
	mul.wide.s32 	%rd28, %r160, 8;
	add.s64 	%rd1, %rd27, %rd28;
	@%p6 bra 	$L__BB1_8;
	ld.global.f64 	%fd48, [%rd1];
	st.shared.f64 	[%r11], %fd48;
$L__BB1_8:
	add.s32 	%r161, %r1, 32;
	setp.ge.s32 	%p7, %r161, %r14;
	@%p7 bra 	$L__BB1_10;
	ld.global.f64 	%fd49, [%rd1+256];
	st.shared.f64 	[%r11+256], %fd49;
$L__BB1_10:
	add.s32 	%r162, %r1, 64;
	setp.ge.s32 	%p8, %r162, %r14;
	@%p8 bra 	$L__BB1_12;
	ld.global.f64 	%fd50, [%rd1+512];
	st.shared.f64 	[%r11+512], %fd50;
$L__BB1_12:
	setp.lt.s32 	%p9, %r2, 1;
	shl.b32 	%r15, %r290, 5;
	add.s32 	%r163, %r15, 32;
	setp.gt.s32 	%p10, %r163, %r12;
	sub.s32 	%r164, %r13, %r15;
	selp.b32 	%r16, %r164, 32, %p10;
	@%p9 bra 	$L__BB1_82;
	mov.b32 	%r294, 0;
$L__BB1_14:
	ld.param.u32 	%r283, [_Z30find_core_electrons_PBC_kernelIdLi32EEvPPT_iS1_iiS0_S1_S1_PP4int2S2_Pi_param_1];
	mov.u32 	%r166, _ZZ30find_core_electrons_PBC_kernelIdLi32EEvPPT_iS1_iiS0_S1_S1_PP4int2S2_PiE1r;
	mad.lo.s32 	%r21, %r1, 24, %r166;
	shl.b32 	%r167, %r1, 4;
	sub.s32 	%r22, %r21, %r167;
	mul.lo.s32 	%r23, %r283, 3;
	setp.lt.s32 	%p11, %r1, %r23;
	shl.b32 	%r24, %r294, 5;
	add.s32 	%r25, %r24, 32;
	ld.shared.u64 	%rd29, [_ZZ30find_core_electrons_PBC_kernelIdLi32EEvPPT_iS1_iiS0_S1_S1_PP4int2S2_PiE3myR];
	cvta.to.global.u64 	%rd30, %rd29;
	mad.lo.s32 	%r168, %r294, 96, %r1;
	mul.wide.u32 	%rd31, %r168, 8;
	add.s64 	%rd2, %rd30, %rd31;
	@%p11 bra 	$L__BB1_15;
	bra.uni 	$L__BB1_16;
$L__BB1_15:
	ld.global.f64 	%fd51, [%rd2];
	st.shared.f64 	[%r22], %fd51;
$L__BB1_16:
	add.s32 	%r169, %r1, 32;
	setp.ge.s32 	%p12, %r169, %r23;
	@%p12 bra 	$L__BB1_18;
	ld.global.f64 	%fd52, [%rd2+256];
	st.shared.f64 	[%r22+256], %fd52;
$L__BB1_18:
	add.s32 	%r170, %r1, 64;
	setp.ge.s32 	%p13, %r170, %r23;
	@%p13 bra 	$L__BB1_20;
	ld.global.f64 	%fd53, [%rd2+512];
	st.shared.f64 	[%r22+512], %fd53;
$L__BB1_20:
	setp.gt.s32 	%p14, %r16, 0;
	@%p14 bra 	$L__BB1_21;
	bra.uni 	$L__BB1_81;
$L__BB1_21:
	ld.param.u32 	%r284, [_Z30find_core_electrons_PBC_kernelIdLi32EEvPPT_iS1_iiS0_S1_S1_PP4int2S2_Pi_param_1];
	min.s32 	%r171, %r25, %r24;
	setp.ge.s32 	%p15, %r171, %r284;
	@%p15 bra 	$L__BB1_72;
	ld.param.u32 	%r285, [_Z30find_core_electrons_PBC_kernelIdLi32EEvPPT_iS1_iiS0_S1_S1_PP4int2S2_Pi_param_1];
	add.s32 	%r184, %r24, 32;
	min.s32 	%r185, %r285, %r184;
	sub.s32 	%r186, %r185, %r24;
	ld.shared.f64 	%fd1, [%r21];
	ld.shared.f64 	%fd2, [%r21+8];
	ld.shared.f64 	%fd3, [%r21+16];
	ld.shared.f64 	%fd4, [_ZZ30find_core_electrons_PBC_kernelIdLi32EEvPPT_iS1_iiS0_S1_S1_PP4int2S2_PiE4Linv];
	ld.shared.f64 	%fd5, [_ZZ30find_core_electrons_PBC_kernelIdLi32EEvPPT_iS1_iiS0_S1_S1_PP4int2S2_PiE4Linv+8];
	ld.shared.f64 	%fd6, [_ZZ30find_core_electrons_PBC_kernelIdLi32EEvPPT_iS1_iiS0_S1_S1_PP4int2S2_PiE4Linv+16];
	ld.shared.f64 	%fd7, [_ZZ30find_core_electrons_PBC_kernelIdLi32EEvPPT_iS1_iiS0_S1_S1_PP4int2S2_PiE4Linv+24];
	ld.shared.f64 	%fd8, [_ZZ30find_core_electrons_PBC_kernelIdLi32EEvPPT_iS1_iiS0_S1_S1_PP4int2S2_PiE4Linv+32];
	ld.shared.f64 	%fd9, [_ZZ30find_core_electrons_PBC_kernelIdLi32EEvPPT_iS1_iiS0_S1_S1_PP4int2S2_PiE4Linv+40];
	ld.shared.f64 	%fd10, [_ZZ30find_core_electrons_PBC_kernelIdLi32EEvPPT_iS1_iiS0_S1_S1_PP4int2S2_PiE4Linv+48];
	ld.shared.f64 	%fd11, [_ZZ30find_core_electrons_PBC_kernelIdLi32EEvPPT_iS1_iiS0_S1_S1_PP4int2S2_PiE4Linv+56];
	ld.shared.f64 	%fd12, [_ZZ30find_core_electrons_PBC_kernelIdLi32EEvPPT_iS1_iiS0_S1_S1_PP4int2S2_PiE4Linv+64];
	ld.shared.f64 	%fd13, [_ZZ30find_core_electrons_PBC_kernelIdLi32EEvPPT_iS1_iiS0_S1_S1_PP4int2S2_PiE1L];
	ld.shared.f64 	%fd14, [_ZZ30find_core_electrons_PBC_kernelIdLi32EEvPPT_iS1_iiS0_S1_S1_PP4int2S2_PiE1L+8];
	ld.shared.f64 	%fd15, [_ZZ30find_core_electrons_PBC_kernelIdLi32EEvPPT_iS1_iiS0_S1_S1_PP4int2S2_PiE1L+16];
	ld.shared.f64 	%fd16, [_ZZ30find_core_electrons_PBC_kernelIdLi32EEvPPT_iS1_iiS0_S1_S1_PP4int2S2_PiE1L+24];
	ld.shared.f64 	%fd17, [_ZZ30find_core_electrons_PBC_kernelIdLi32EEvPPT_iS1_iiS0_S1_S1_PP4int2S2_PiE1L+32];
	ld.shared.f64 	%fd18, [_ZZ30find_core_electrons_PBC_kernelIdLi32EEvPPT_iS1_iiS0_S1_S1_PP4int2S2_PiE1L+40];
	ld.shared.f64 	%fd19, [_ZZ30find_core_electrons_PBC_kernelIdLi32EEvPPT_iS1_iiS0_S1_S1_PP4int2S2_PiE1L+48];
	ld.shared.f64 	%fd20, [_ZZ30find_core_electrons_PBC_kernelIdLi32EEvPPT_iS1_iiS0_S1_S1_PP4int2S2_PiE1L+56];
	ld.shared.f64 	%fd21, [_ZZ30find_core_electrons_PBC_kernelIdLi32EEvPPT_iS1_iiS0_S1_S1_PP4int2S2_PiE1L+64];
	and.b32  	%r26, %r185, 3;
	sub.s32 	%r27, %r186, %r26;
	ld.shared.u64 	%rd32, [_ZZ30find_core_electrons_PBC_kernelIdLi32EEvPPT_iS1_iiS0_S1_S1_PP4int2S2_PiE7mypairs];
	cvta.to.global.u64 	%rd3, %rd32;
	ld.shared.u64 	%rd33, [_ZZ30find_core_electrons_PBC_kernelIdLi32EEvPPT_iS1_iiS0_S1_S1_PP4int2S2_PiE6mydist];
	cvta.to.global.u64 	%rd4, %rd33;
	add.s32 	%r28, %r186, -1;
	mov.b32 	%r298, 0;
$L__BB1_23:
	setp.lt.u32 	%p22, %r28, 3;
	mov.u32 	%r189, _ZZ30find_core_electrons_PBC_kernelIdLi32EEvPPT_iS1_iiS0_S1_S1_PP4int2S2_PiE1i;
	mad.lo.s32 	%r190, %r298, 24, %r189;
	ld.shared.f64 	%fd197, [%r190];
	sub.f64 	%fd198, %fd1, %fd197;
	ld.shared.f64 	%fd199, [%r190+8];
	sub.f64 	%fd200, %fd2, %fd199;
	ld.shared.f64 	%fd201, [%r190+16];
	sub.f64 	%fd202, %fd3, %fd201;
	mul.f64 	%fd203, %fd200, %fd5;
	fma.rn.f64 	%fd204, %fd198, %fd4, %fd203;
	fma.rn.f64 	%fd205, %fd202, %fd6, %fd204;
	mul.f64 	%fd206, %fd200, %fd8;
	fma.rn.f64 	%fd207, %fd198, %fd7, %fd206;
	fma.rn.f64 	%fd208, %fd202, %fd9, %fd207;
	mul.f64 	%fd209, %fd200, %fd11;
	fma.rn.f64 	%fd210, %fd198, %fd10, %fd209;
	fma.rn.f64 	%fd211, %fd202, %fd12, %fd210;
	cvt.rn.f32.f64 	%f25, %fd205;
	cvt.rni.f32.f32 	%f26, %f25;
	cvt.f64.f32 	%fd212, %f26;
	sub.f64 	%fd213, %fd205, %fd212;
	cvt.rn.f32.f64 	%f27, %fd208;
	cvt.rni.f32.f32 	%f28, %f27;
	cvt.f64.f32 	%fd214, %f28;
	sub.f64 	%fd215, %fd208, %fd214;
	cvt.rn.f32.f64 	%f29, %fd211;
	cvt.rni.f32.f32 	%f30, %f29;
	cvt.f64.f32 	%fd216, %f30;
	sub.f64 	%fd217, %fd211, %fd216;
	mul.f64 	%fd218, %fd14, %fd215;
	fma.rn.f64 	%fd219, %fd213, %fd13, %fd218;
	fma.rn.f64 	%fd220, %fd15, %fd217, %fd219;
	mul.f64 	%fd221, %fd215, %fd17;
	fma.rn.f64 	%fd222, %fd213, %fd16, %fd221;
	fma.rn.f64 	%fd223, %fd18, %fd217, %fd222;
	mul.f64 	%fd224, %fd215, %fd20;
	fma.rn.f64 	%fd225, %fd213, %fd19, %fd224;
	fma.rn.f64 	%fd226, %fd217, %fd21, %fd225;
	mul.f64 	%fd227, %fd223, %fd223;
	fma.rn.f64 	%fd228, %fd220, %fd220, %fd227;
	fma.rn.f64 	%fd229, %fd226, %fd226, %fd228;
	cvt.rn.f32.f64 	%f31, %fd229;
	sqrt.rn.f32 	%f32, %f31;
	cvt.f64.f32 	%fd230, %f32;
	st.shared.f64 	[%r6], %fd230;
	add.s32 	%r33, %r15, %r298;
	mov.b32 	%r329, 0;
	@%p22 bra 	$L__BB1_50;
	mov.b32 	%r302, 0;
	ld.shared.f64 	%fd22, [_ZZ30find_core_electrons_PBC_kernelIdLi32EEvPPT_iS1_iiS0_S1_S1_PP4int2S2_PiE1d];
$L__BB1_25:
	shl.b32 	%r192, %r302, 3;
	mov.u32 	%r193, _ZZ30find_core_electrons_PBC_kernelIdLi32EEvPPT_iS1_iiS0_S1_S1_PP4int2S2_PiE1d;
	add.s32 	%r38, %r193, %r192;
	ld.shared.f64 	%fd231, [%r38];
	setp.geu.f64 	%p23, %fd231, %fd45;
	@%p23 bra 	$L__BB1_31;
	setp.ne.s32 	%p24, %r309, 32;
	@%p24 bra 	$L__BB1_28;
	shl.b32 	%r195, %r310, 5;
	add.s32 	%r196, %r195, %r1;
	mul.wide.s32 	%rd34, %r196, 8;
	add.s64 	%rd35, %rd3, %rd34;
	ld.shared.v2.u32 	{%r197, %r198}, [%r4];
	st.global.v2.u32 	[%rd35], {%r197, %r198};
	ld.shared.f64 	%fd232, [%r5];
	add.s64 	%rd36, %rd4, %rd34;
	st.global.f64 	[%rd36], %fd232;
	add.s32 	%r310, %r310, 1;
	mov.b32 	%r309, 0;
$L__BB1_28:
	setp.ne.s32 	%p25, %r1, 0;
	@%p25 bra 	$L__BB1_30;
	shl.b32 	%r199, %r309, 3;
	mov.u32 	%r200, _ZZ30find_core_electrons_PBC_kernelIdLi32EEvPPT_iS1_iiS0_S1_S1_PP4int2S2_PiE10blockpairs;
	add.s32 	%r201, %r200, %r199;
	add.s32 	%r202, %r24, %r302;
	st.shared.v2.u32 	[%r201], {%r33, %r202};
	mov.u32 	%r203, _ZZ30find_core_electrons_PBC_kernelIdLi32EEvPPT_iS1_iiS0_S1_S1_PP4int2S2_PiE9blockdist;
	add.s32 	%r204, %r203, %r199;
	st.shared.f64 	[%r204], %fd22;
$L__BB1_30:
	add.s32 	%r309, %r309, 1;
	add.s32 	%r345, %r345, 1;
$L__BB1_31:
	ld.shared.f64 	%fd233, [%r38+8];
	setp.geu.f64 	%p26, %fd233, %fd45;
	@%p26 bra 	$L__BB1_37;
	setp.ne.s32 	%p27, %r309, 32;
	@%p27 bra 	$L__BB1_34;
	shl.b32 	%r206, %r310, 5;
	add.s32 	%r207, %r206, %r1;
	mul.wide.s32 	%rd37, %r207, 8;
	add.s64 	%rd38, %rd3, %rd37;
	ld.shared.v2.u32 	{%r208, %r209}, [%r4];
	st.global.v2.u32 	[%rd38], {%r208, %r209};
	ld.shared.f64 	%fd234, [%r5];
	add.s64 	%rd39, %rd4, %rd37;
	st.global.f64 	[%rd39], %fd234;
	add.s32 	%r310, %r310, 1;
	mov.b32 	%r309, 0;
$L__BB1_34:
	setp.ne.s32 	%p28, %r1, 0;
	@%p28 bra 	$L__BB1_36;
	shl.b32 	%r210, %r309, 3;
	mov.u32 	%r211, _ZZ30find_core_electrons_PBC_kernelIdLi32EEvPPT_iS1_iiS0_S1_S1_PP4int2S2_PiE10blockpairs;
	add.s32 	%r212, %r211, %r210;
	add.s32 	%r213, %r302, %r24;
	add.s32 	%r214, %r213, 1;
	st.shared.v2.u32 	[%r212], {%r33, %r214};
	mov.u32 	%r215, _ZZ30find_core_electrons_PBC_kernelIdLi32EEvPPT_iS1_iiS0_S1_S1_PP4int2S2_PiE9blockdist;
	add.s32 	%r216, %r215, %r210;
	st.shared.f64 	[%r216], %fd22;
$L__BB1_36:
	add.s32 	%r309, %r309, 1;
	add.s32 	%r345, %r345, 1;
$L__BB1_37:
	ld.shared.f64 	%fd235, [%r38+16];
	setp.geu.f64 	%p29, %fd235, %fd45;
	@%p29 bra 	$L__BB1_43;
	setp.ne.s32 	%p30, %r309, 32;
	@%p30 bra 	$L__BB1_40;
	shl.b32 	%r218, %r310, 5;
	add.s32 	%r219, %r218, %r1;
	mul.wide.s32 	%rd40, %r219, 8;
	add.s64 	%rd41, %rd3, %rd40;
	ld.shared.v2.u32 	{%r220, %r221}, [%r4];
	st.global.v2.u32 	[%rd41], {%r220, %r221};
	ld.shared.f64 	%fd236, [%r5];
	add.s64 	%rd42, %rd4, %rd40;
	st.global.f64 	[%rd42], %fd236;
	add.s32 	%r310, %r310, 1;
	mov.b32 	%r309, 0;
$L__BB1_40:
	setp.ne.s32 	%p31, %r1, 0;
	@%p31 bra 	$L__BB1_42;
	shl.b32 	%r222, %r309, 3;
	mov.u32 	%r223, _ZZ30find_core_electrons_PBC_kernelIdLi32EEvPPT_iS1_iiS0_S1_S1_PP4int2S2_PiE10blockpairs;
	add.s32 	%r224, %r223, %r222;
	add.s32 	%r225, %r302, %r24;
	add.s32 	%r226, %r225, 2;
	st.shared.v2.u32 	[%r224], {%r33, %r226};
	mov.u32 	%r227, _ZZ30find_core_electrons_PBC_kernelIdLi32EEvPPT_iS1_iiS0_S1_S1_PP4int2S2_PiE9blockdist;
	add.s32 	%r228, %r227, %r222;
	st.shared.f64 	[%r228], %fd22;
$L__BB1_42:
	add.s32 	%r309, %r309, 1;
	add.s32 	%r345, %r345, 1;
$L__BB1_43:
	ld.shared.f64 	%fd237, [%r38+24];
	setp.geu.f64 	%p32, %fd237, %fd45;
	@%p32 bra 	$L__BB1_49;
	setp.ne.s32 	%p33, %r309, 32;
	@%p33 bra 	$L__BB1_46;
	shl.b32 	%r230, %r310, 5;
	add.s32 	%r231, %r230, %r1;
	mul.wide.s32 	%rd43, %r231, 8;
	add.s64 	%rd44, %rd3, %rd43;
	ld.shared.v2.u32 	{%r232, %r233}, [%r4];
	st.global.v2.u32 	[%rd44], {%r232, %r233};
	ld.shared.f64 	%fd238, [%r5];
	add.s64 	%rd45, %rd4, %rd43;
	st.global.f64 	[%rd45], %fd238;
	add.s32 	%r310, %r310, 1;
	mov.b32 	%r309, 0;
$L__BB1_46:
	setp.ne.s32 	%p34, %r1, 0;
	@%p34 bra 	$L__BB1_48;
	shl.b32 	%r234, %r309, 3;
	mov.u32 	%r235, _ZZ30find_core_electrons_PBC_kernelIdLi32EEvPPT_iS1_iiS0_S1_S1_PP4int2S2_PiE10blockpairs;
	add.s32 	%r236, %r235, %r234;
	add.s32 	%r237, %r302, %r24;
	add.s32 	%r238, %r237, 3;
	st.shared.v2.u32 	[%r236], {%r33, %r238};
	mov.u32 	%r239, _ZZ30find_core_electrons_PBC_kernelIdLi32EEvPPT_iS1_iiS0_S1_S1_PP4int2S2_PiE9blockdist;
	add.s32 	%r240, %r239, %r234;
	st.shared.f64 	[%r240], %fd22;
$L__BB1_48:
	add.s32 	%r309, %r309, 1;
	add.s32 	%r345, %r345, 1;
$L__BB1_49:
	add.s32 	%r302, %r302, 4;
	setp.ne.s32 	%p35, %r302, %r27;
	mov.u32 	%r329, %r27;
	@%p35 bra 	$L__BB1_25;
$L__BB1_50:
	setp.eq.s32 	%p36, %r26, 0;
	@%p36 bra 	$L__BB1_71;
	shl.b32 	%r241, %r329, 3;
	mov.u32 	%r242, _ZZ30find_core_electrons_PBC_kernelIdLi32EEvPPT_iS1_iiS0_S1_S1_PP4int2S2_PiE1d;
	add.s32 	%r79, %r242, %r241;
	ld.shared.f64 	%fd239, [%r79];
	setp.geu.f64 	%p37, %fd239, %fd45;
	@%p37 bra 	$L__BB1_57;
	setp.ne.s32 	%p38, %r309, 32;
	@%p38 bra 	$L__BB1_54;
	shl.b32 	%r244, %r310, 5;
	add.s32 	%r245, %r244, %r1;
	mul.wide.s32 	%rd46, %r245, 8;
	add.s64 	%rd47, %rd3, %rd46;
	ld.shared.v2.u32 	{%r246, %r247}, [%r4];
	st.global.v2.u32 	[%rd47], {%r246, %r247};
	ld.shared.f64 	%fd240, [%r5];
	add.s64 	%rd48, %rd4, %rd46;
	st.global.f64 	[%rd48], %fd240;
	add.s32 	%r310, %r310, 1;
	mov.b32 	%r309, 0;
$L__BB1_54:
	setp.ne.s32 	%p39, %r1, 0;
	@%p39 bra 	$L__BB1_56;
	shl.b32 	%r248, %r309, 3;
	mov.u32 	%r249, _ZZ30find_core_electrons_PBC_kernelIdLi32EEvPPT_iS1_iiS0_S1_S1_PP4int2S2_PiE10blockpairs;
	add.s32 	%r250, %r249, %r248;
	add.s32 	%r251, %r24, %r329;
	st.shared.v2.u32 	[%r250], {%r33, %r251};
	ld.shared.f64 	%fd241, [_ZZ30find_core_electrons_PBC_kernelIdLi32EEvPPT_iS1_iiS0_S1_S1_PP4int2S2_PiE1d];
	mov.u32 	%r252, _ZZ30find_core_electrons_PBC_kernelIdLi32EEvPPT_iS1_iiS0_S1_S1_PP4int2S2_PiE9blockdist;
	add.s32 	%r253, %r252, %r248;
	st.shared.f64 	[%r253], %fd241;
$L__BB1_56:
	add.s32 	%r309, %r309, 1;
	add.s32 	%r345, %r345, 1;
$L__BB1_57:
	setp.eq.s32 	%p40, %r26, 1;
	@%p40 bra 	$L__BB1_71;
	ld.shared.f64 	%fd242, [%r79+8];
	setp.geu.f64 	%p41, %fd242, %fd45;
	@%p41 bra 	$L__BB1_64;
	setp.ne.s32 	%p42, %r309, 32;
	@%p42 bra 	$L__BB1_61;
	shl.b32 	%r255, %r310, 5;
	add.s32 	%r256, %r255, %r1;
	mul.wide.s32 	%rd49, %r256, 8;
	add.s64 	%rd50, %rd3, %rd49;
	ld.shared.v2.u32 	{%r257, %r258}, [%r4];
	st.global.v2.u32 	[%rd50], {%r257, %r258};
	ld.shared.f64 	%fd243, [%r5];
	add.s64 	%rd51, %rd4, %rd49;
	st.global.f64 	[%rd51], %fd243;
	add.s32 	%r310, %r310, 1;
	mov.b32 	%r309, 0;
$L__BB1_61:
	setp.ne.s32 	%p43, %r1, 0;
	@%p43 bra 	$L__BB1_63;
	shl.b32 	%r259, %r309, 3;
	mov.u32 	%r260, _ZZ30find_core_electrons_PBC_kernelIdLi32EEvPPT_iS1_iiS0_S1_S1_PP4int2S2_PiE10blockpairs;
	add.s32 	%r261, %r260, %r259;
	add.s32 	%r262, %r329, %r24;
	add.s32 	%r263, %r262, 1;
	st.shared.v2.u32 	[%r261], {%r33, %r263};
	ld.shared.f64 	%fd244, [_ZZ30find_core_electrons_PBC_kernelIdLi32EEvPPT_iS1_iiS0_S1_S1_PP4int2S2_PiE1d];
	mov.u32 	%r264, _ZZ30find_core_electrons_PBC_kernelIdLi32EEvPPT_iS1_iiS0_S1_S1_PP4int2S2_PiE9blockdist;
	add.s32 	%r265, %r264, %r259;
	st.shared.f64 	[%r265], %fd244;
$L__BB1_63:
	add.s32 	%r309, %r309, 1;
	add.s32 	%r345, %r345, 1;
$L__BB1_64:
	setp.eq.s32 	%p44, %r26, 2;
	@%p44 bra 	$L__BB1_71;
	ld.shared.f64 	%fd245, [%r79+16];
	setp.geu.f64 	%p45, %fd245, %fd45;
	@%p45 bra 	$L__BB1_71;
	setp.ne.s32 	%p46, %r309, 32;
	@%p46 bra 	$L__BB1_68;
	shl.b32 	%r267, %r310, 5;
	add.s32 	%r268, %r267, %r1;
	mul.wide.s32 	%rd52, %r268, 8;
	add.s64 	%rd53, %rd3, %rd52;
	ld.shared.v2.u32 	{%r269, %r270}, [%r4];
	st.global.v2.u32 	[%rd53], {%r269, %r270};
	ld.shared.f64 	%fd246, [%r5];
	add.s64 	%rd54, %rd4, %rd52;
	st.global.f64 	[%rd54], %fd246;
	add.s32 	%r310, %r310, 1;
	mov.b32 	%r309, 0;
$L__BB1_68:
	setp.ne.s32 	%p47, %r1, 0;
	@%p47 bra 	$L__BB1_70;
	shl.b32 	%r271, %r309, 3;
	mov.u32 	%r272, _ZZ30find_core_electrons_PBC_kernelIdLi32EEvPPT_iS1_iiS0_S1_S1_PP4int2S2_PiE10blockpairs;
	add.s32 	%r273, %r272, %r271;
	add.s32 	%r274, %r329, %r24;
	add.s32 	%r275, %r274, 2;
	st.shared.v2.u32 	[%r273], {%r33, %r275};
	ld.shared.f64 	%fd247, [_ZZ30find_core_electrons_PBC_kernelIdLi32EEvPPT_iS1_iiS0_S1_S1_PP4int2S2_PiE1d];
	mov.u32 	%r276, _ZZ30find_core_electrons_PBC_kernelIdLi32EEvPPT_iS1_iiS0_S1_S1_PP4int2S2_PiE9blockdist;
	add.s32 	%r277, %r276, %r271;
	st.shared.f64 	[%r277], %fd247;
$L__BB1_70:
	add.s32 	%r309, %r309, 1;
	add.s32 	%r345, %r345, 1;
$L__BB1_71:
	add.s32 	%r298, %r298, 1;
	setp.eq.s32 	%p48, %r298, %r16;
	@%p48 bra 	$L__BB1_81;
	bra.uni 	$L__BB1_23;
$L__BB1_72:
	setp.lt.u32 	%p16, %r16, 4;
	mov.b32 	%r351, 0;
	@%p16 bra 	$L__BB1_76;
	and.b32  	%r174, %r16, 2147483644;
	neg.s32 	%r348, %r174;
	ld.shared.f64 	%fd23, [%r21];
	ld.shared.f64 	%fd24, [%r21+8];
	ld.shared.f64 	%fd25, [%r21+16];
	ld.shared.f64 	%fd26, [_ZZ30find_core_electrons_PBC_kernelIdLi32EEvPPT_iS1_iiS0_S1_S1_PP4int2S2_PiE4Linv];
	ld.shared.f64 	%fd27, [_ZZ30find_core_electrons_PBC_kernelIdLi32EEvPPT_iS1_iiS0_S1_S1_PP4int2S2_PiE4Linv+8];
	ld.shared.f64 	%fd28, [_ZZ30find_core_electrons_PBC_kernelIdLi32EEvPPT_iS1_iiS0_S1_S1_PP4int2S2_PiE4Linv+16];
	ld.shared.f64 	%fd29, [_ZZ30find_core_electrons_PBC_kernelIdLi32EEvPPT_iS1_iiS0_S1_S1_PP4int2S2_PiE4Linv+24];
	ld.shared.f64 	%fd30, [_ZZ30find_core_electrons_PBC_kernelIdLi32EEvPPT_iS1_iiS0_S1_S1_PP4int2S2_PiE4Linv+32];
	ld.shared.f64 	%fd31, [_ZZ30find_core_electrons_PBC_kernelIdLi32EEvPPT_iS1_iiS0_S1_S1_PP4int2S2_PiE4Linv+40];
	ld.shared.f64 	%fd32, [_ZZ30find_core_electrons_PBC_kernelIdLi32EEvPPT_iS1_iiS0_S1_S1_PP4int2S2_PiE4Linv+48];
	ld.shared.f64 	%fd33, [_ZZ30find_core_electrons_PBC_kernelIdLi32EEvPPT_iS1_iiS0_S1_S1_PP4int2S2_PiE4Linv+56];
	ld.shared.f64 	%fd34, [_ZZ30find_core_electrons_PBC_kernelIdLi32EEvPPT_iS1_iiS0_S1_S1_PP4int2S2_PiE4Linv+64];
	ld.shared.f64 	%fd35, [_ZZ30find_core_electrons_PBC_kernelIdLi32EEvPPT_iS1_iiS0_S1_S1_PP4int2S2_PiE1L];
	ld.shared.f64 	%fd36, [_ZZ30find_core_electrons_PBC_kernelIdLi32EEvPPT_iS1_iiS0_S1_S1_PP4int2S2_PiE1L+8];
	ld.shared.f64 	%fd37, [_ZZ30find_core_electrons_PBC_kernelIdLi32EEvPPT_iS1_iiS0_S1_S1_PP4int2S2_PiE1L+16];
	ld.shared.f64 	%fd38, [_ZZ30find_core_electrons_PBC_kernelIdLi32EEvPPT_iS1_iiS0_S1_S1_PP4int2S2_PiE1L+24];
	ld.shared.f64 	%fd39, [_ZZ30find_core_electrons_PBC_kernelIdLi32EEvPPT_iS1_iiS0_S1_S1_PP4int2S2_PiE1L+32];
	ld.shared.f64 	%fd40, [_ZZ30find_core_electrons_PBC_kernelIdLi32EEvPPT_iS1_iiS0_S1_S1_PP4int2S2_PiE1L+40];
	ld.shared.f64 	%fd41, [_ZZ30find_core_electrons_PBC_kernelIdLi32EEvPPT_iS1_iiS0_S1_S1_PP4int2S2_PiE1L+48];
	ld.shared.f64 	%fd42, [_ZZ30find_core_electrons_PBC_kernelIdLi32EEvPPT_iS1_iiS0_S1_S1_PP4int2S2_PiE1L+56];
	mov.u32 	%r175, _ZZ30find_core_electrons_PBC_kernelIdLi32EEvPPT_iS1_iiS0_S1_S1_PP4int2S2_PiE1i;
	add.s32 	%r349, %r175, 88;
	ld.shared.f64 	%fd43, [_ZZ30find_core_electrons_PBC_kernelIdLi32EEvPPT_iS1_iiS0_S1_S1_PP4int2S2_PiE1L+64];
$L__BB1_74:
	.pragma "nounroll";
	ld.shared.f64 	%fd54, [%r349+-16];
	sub.f64 	%fd55, %fd23, %fd54;
	ld.shared.f64 	%fd56, [%r349+-8];
	sub.f64 	%fd57, %fd24, %fd56;
	ld.shared.f64 	%fd58, [%r349];
	sub.f64 	%fd59, %fd25, %fd58;
	mul.f64 	%fd60, %fd57, %fd27;
	fma.rn.f64 	%fd61, %fd55, %fd26, %fd60;
	fma.rn.f64 	%fd62, %fd59, %fd28, %fd61;
	mul.f64 	%fd63, %fd57, %fd30;
	fma.rn.f64 	%fd64, %fd55, %fd29, %fd63;
	fma.rn.f64 	%fd65, %fd59, %fd31, %fd64;
	mul.f64 	%fd66, %fd57, %fd33;
	fma.rn.f64 	%fd67, %fd55, %fd32, %fd66;
	fma.rn.f64 	%fd68, %fd59, %fd34, %fd67;
	cvt.rn.f32.f64 	%f1, %fd62;
	cvt.rni.f32.f32 	%f2, %f1;
	cvt.f64.f32 	%fd69, %f2;
	sub.f64 	%fd70, %fd62, %fd69;
	cvt.rn.f32.f64 	%f3, %fd65;
	cvt.rni.f32.f32 	%f4, %f3;
	cvt.f64.f32 	%fd71, %f4;
	sub.f64 	%fd72, %fd65, %fd71;
	cvt.rn.f32.f64 	%f5, %fd68;
	cvt.rni.f32.f32 	%f6, %f5;
	cvt.f64.f32 	%fd73, %f6;
	sub.f64 	%fd74, %fd68, %fd73;
	mul.f64 	%fd75, %fd36, %fd72;
	fma.rn.f64 	%fd76, %fd70, %fd35, %fd75;
	fma.rn.f64 	%fd77, %fd37, %fd74, %fd76;
	mul.f64 	%fd78, %fd72, %fd39;
	fma.rn.f64 	%fd79, %fd70, %fd38, %fd78;
	fma.rn.f64 	%fd80, %fd40, %fd74, %fd79;
	mul.f64 	%fd81, %fd72, %fd42;
	fma.rn.f64 	%fd82, %fd70, %fd41, %fd81;
	fma.rn.f64 	%fd83, %fd74, %fd43, %fd82;
	mul.f64 	%fd84, %fd80, %fd80;
	fma.rn.f64 	%fd85, %fd77, %fd77, %fd84;
	fma.rn.f64 	%fd44, %fd83, %fd83, %fd85;
	add.s32 	%r349, %r349, 96;
	add.s32 	%r348, %r348, 4;
	setp.ne.s32 	%p17, %r348, 0;
	@%p17 bra 	$L__BB1_74;
	and.b32  	%r351, %r16, 2147483644;
	cvt.rn.f32.f64 	%f7, %fd44;
	sqrt.rn.f32 	%f8, %f7;
	cvt.f64.f32 	%fd86, %f8;
	st.shared.f64 	[%r6], %fd86;
$L__BB1_76:
	mov.u32 	%r177, _ZZ30find_core_electrons_PBC_kernelIdLi32EEvPPT_iS1_iiS0_S1_S1_PP4int2S2_PiE1r;
	mad.lo.s32 	%r112, %r1, 24, %r177;
	and.b32  	%r176, %r16, 3;
	setp.eq.s32 	%p18, %r176, 0;
	@%p18 bra 	$L__BB1_81;
	setp.eq.s32 	%p19, %r176, 1;
	@%p19 bra 	$L__BB1_79;
	ld.shared.f64 	%fd87, [%r112];
	ld.shared.f64 	%fd88, [%r112+8];
	ld.shared.f64 	%fd89, [%r112+16];
	ld.shared.f64 	%fd90, [_ZZ30find_core_electrons_PBC_kernelIdLi32EEvPPT_iS1_iiS0_S1_S1_PP4int2S2_PiE4Linv];
	ld.shared.f64 	%fd91, [_ZZ30find_core_electrons_PBC_kernelIdLi32EEvPPT_iS1_iiS0_S1_S1_PP4int2S2_PiE4Linv+8];
	ld.shared.f64 	%fd92, [_ZZ30find_core_electrons_PBC_kernelIdLi32EEvPPT_iS1_iiS0_S1_S1_PP4int2S2_PiE4Linv+16];
	ld.shared.f64 	%fd93, [_ZZ30find_core_electrons_PBC_kernelIdLi32EEvPPT_iS1_iiS0_S1_S1_PP4int2S2_PiE4Linv+24];
	ld.shared.f64 	%fd94, [_ZZ30find_core_electrons_PBC_kernelIdLi32EEvPPT_iS1_iiS0_S1_S1_PP4int2S2_PiE4Linv+32];
	ld.shared.f64 	%fd95, [_ZZ30find_core_electrons_PBC_kernelIdLi32EEvPPT_iS1_iiS0_S1_S1_PP4int2S2_PiE4Linv+40];
	ld.shared.f64 	%fd96, [_ZZ30find_core_electrons_PBC_kernelIdLi32EEvPPT_iS1_iiS0_S1_S1_PP4int2S2_PiE4Linv+48];
	ld.shared.f64 	%fd97, [_ZZ30find_core_electrons_PBC_kernelIdLi32EEvPPT_iS1_iiS0_S1_S1_PP4int2S2_PiE4Linv+56];
	ld.shared.f64 	%fd98, [_ZZ30find_core_electrons_PBC_kernelIdLi32EEvPPT_iS1_iiS0_S1_S1_PP4int2S2_PiE4Linv+64];
	ld.shared.f64 	%fd99, [_ZZ30find_core_electrons_PBC_kernelIdLi32EEvPPT_iS1_iiS0_S1_S1_PP4int2S2_PiE1L];
	ld.shared.f64 	%fd100, [_ZZ30find_core_electrons_PBC_kernelIdLi32EEvPPT_iS1_iiS0_S1_S1_PP4int2S2_PiE1L+8];
	ld.shared.f64 	%fd101, [_ZZ30find_core_electrons_PBC_kernelIdLi32EEvPPT_iS1_iiS0_S1_S1_PP4int2S2_PiE1L+16];
	ld.shared.f64 	%fd102, [_ZZ30find_core_electrons_PBC_kernelIdLi32EEvPPT_iS1_iiS0_S1_S1_PP4int2S2_PiE1L+24];
	ld.shared.f64 	%fd103, [_ZZ30find_core_electrons_PBC_kernelIdLi32EEvPPT_iS1_iiS0_S1_S1_PP4int2S2_PiE1L+32];
	ld.shared.f64 	%fd104, [_ZZ30find_core_electrons_PBC_kernelIdLi32EEvPPT_iS1_iiS0_S1_S1_PP4int2S2_PiE1L+40];
	ld.shared.f64 	%fd105, [_ZZ30find_core_electrons_PBC_kernelIdLi32EEvPPT_iS1_iiS0_S1_S1_PP4int2S2_PiE1L+48];
	ld.shared.f64 	%fd106, [_ZZ30find_core_electrons_PBC_kernelIdLi32EEvPPT_iS1_iiS0_S1_S1_PP4int2S2_PiE1L+56];
	ld.shared.f64 	%fd107, [_ZZ30find_core_electrons_PBC_kernelIdLi32EEvPPT_iS1_iiS0_S1_S1_PP4int2S2_PiE1L+64];
	mov.u32 	%r178, _ZZ30find_core_electrons_PBC_kernelIdLi32EEvPPT_iS1_iiS0_S1_S1_PP4int2S2_PiE1i;
	mad.lo.s32 	%r179, %r351, 24, %r178;
	ld.shared.f64 	%fd108, [%r179+24];
	sub.f64 	%fd109, %fd87, %fd108;
	ld.shared.f64 	%fd110, [%r179+32];
	sub.f64 	%fd111, %fd88, %fd110;
	ld.shared.f64 	%fd112, [%r179+40];
	sub.f64 	%fd113, %fd89, %fd112;
	mul.f64 	%fd114, %fd111, %fd91;
	fma.rn.f64 	%fd115, %fd109, %fd90, %fd114;
	fma.rn.f64 	%fd116, %fd113, %fd92, %fd115;
	mul.f64 	%fd117, %fd111, %fd94;
	fma.rn.f64 	%fd118, %fd109, %fd93, %fd117;
	fma.rn.f64 	%fd119, %fd113, %fd95, %fd118;
	mul.f64 	%fd120, %fd111, %fd97;
	fma.rn.f64 	%fd121, %fd109, %fd96, %fd120;
	fma.rn.f64 	%fd122, %fd113, %fd98, %fd121;
	cvt.rn.f32.f64 	%f9, %fd116;
	cvt.rni.f32.f32 	%f10, %f9;
	cvt.f64.f32 	%fd123, %f10;
	sub.f64 	%fd124, %fd116, %fd123;
	cvt.rn.f32.f64 	%f11, %fd119;
	cvt.rni.f32.f32 	%f12, %f11;
	cvt.f64.f32 	%fd125, %f12;
	sub.f64 	%fd126, %fd119, %fd125;
	cvt.rn.f32.f64 	%f13, %fd122;
	cvt.rni.f32.f32 	%f14, %f13;
	cvt.f64.f32 	%fd127, %f14;
	sub.f64 	%fd128, %fd122, %fd127;
	mul.f64 	%fd129, %fd100, %fd126;
	fma.rn.f64 	%fd130, %fd124, %fd99, %fd129;
	fma.rn.f64 	%fd131, %fd101, %fd128, %fd130;
	mul.f64 	%fd132, %fd126, %fd103;
	fma.rn.f64 	%fd133, %fd124, %fd102, %fd132;
	fma.rn.f64 	%fd134, %fd104, %fd128, %fd133;
	mul.f64 	%fd135, %fd126, %fd106;
	fma.rn.f64 	%fd136, %fd124, %fd105, %fd135;
	fma.rn.f64 	%fd137, %fd128, %fd107, %fd136;
	mul.f64 	%fd138, %fd134, %fd134;
	fma.rn.f64 	%fd139, %fd131, %fd131, %fd138;
	fma.rn.f64 	%fd140, %fd137, %fd137, %fd139;
	cvt.rn.f32.f64 	%f15, %fd140;
	sqrt.rn.f32 	%f16, %f15;
	cvt.f64.f32 	%fd141, %f16;
	st.shared.f64 	[%r6], %fd141;
	add.s32 	%r351, %r351, 2;
$L__BB1_79:
	and.b32  	%r180, %r16, 1;
	setp.eq.b32 	%p20, %r180, 1;
	not.pred 	%p21, %p20;
	@%p21 bra 	$L__BB1_81;
	ld.shared.f64 	%fd142, [%r112];
	mov.u32 	%r181, _ZZ30find_core_electrons_PBC_kernelIdLi32EEvPPT_iS1_iiS0_S1_S1_PP4int2S2_PiE1i;
	mad.lo.s32 	%r182, %r351, 24, %r181;
	ld.shared.f64 	%fd143, [%r182];
	sub.f64 	%fd144, %fd142, %fd143;
	ld.shared.f64 	%fd145, [%r112+8];
	ld.shared.f64 	%fd146, [%r182+8];
	sub.f64 	%fd147, %fd145, %fd146;
	ld.shared.f64 	%fd148, [%r112+16];
	ld.shared.f64 	%fd149, [%r182+16];
	sub.f64 	%fd150, %fd148, %fd149;
	ld.shared.f64 	%fd151, [_ZZ30find_core_electrons_PBC_kernelIdLi32EEvPPT_iS1_iiS0_S1_S1_PP4int2S2_PiE4Linv];
	ld.shared.f64 	%fd152, [_ZZ30find_core_electrons_PBC_kernelIdLi32EEvPPT_iS1_iiS0_S1_S1_PP4int2S2_PiE4Linv+8];
	mul.f64 	%fd153, %fd147, %fd152;
	fma.rn.f64 	%fd154, %fd144, %fd151, %fd153;
	ld.shared.f64 	%fd155, [_ZZ30find_core_electrons_PBC_kernelIdLi32EEvPPT_iS1_iiS0_S1_S1_PP4int2S2_PiE4Linv+16];
	fma.rn.f64 	%fd156, %fd150, %fd155, %fd154;
	ld.shared.f64 	%fd157, [_ZZ30find_core_electrons_PBC_kernelIdLi32EEvPPT_iS1_iiS0_S1_S1_PP4int2S2_PiE4Linv+24];
	ld.shared.f64 	%fd158, [_ZZ30find_core_electrons_PBC_kernelIdLi32EEvPPT_iS1_iiS0_S1_S1_PP4int2S2_PiE4Linv+32];
	mul.f64 	%fd159, %fd147, %fd158;
	fma.rn.f64 	%fd160, %fd144, %fd157, %fd159;
	ld.shared.f64 	%fd161, [_ZZ30find_core_electrons_PBC_kernelIdLi32EEvPPT_iS1_iiS0_S1_S1_PP4int2S2_PiE4Linv+40];
	fma.rn.f64 	%fd162, %fd150, %fd161, %fd160;
	ld.shared.f64 	%fd163, [_ZZ30find_core_electrons_PBC_kernelIdLi32EEvPPT_iS1_iiS0_S1_S1_PP4int2S2_PiE4Linv+48];
	ld.shared.f64 	%fd164, [_ZZ30find_core_electrons_PBC_kernelIdLi32EEvPPT_iS1_iiS0_S1_S1_PP4int2S2_PiE4Linv+56];
	mul.f64 	%fd165, %fd147, %fd164;
	fma.rn.f64 	%fd166, %fd144, %fd163, %fd165;
	ld.shared.f64 	%fd167, [_ZZ30find_core_electrons_PBC_kernelIdLi32EEvPPT_iS1_iiS0_S1_S1_PP4int2S2_PiE4Linv+64];
	fma.rn.f64 	%fd168, %fd150, %fd167, %fd166;
	cvt.rn.f32.f64 	%f17, %fd156;
	cvt.rni.f32.f32 	%f18, %f17;
	cvt.f64.f32 	%fd169, %f18;
	sub.f64 	%fd170, %fd156, %fd169;
	cvt.rn.f32.f64 	%f19, %fd162;
	cvt.rni.f32.f32 	%f20, %f19;
	cvt.f64.f32 	%fd171, %f20;
	sub.f64 	%fd172, %fd162, %fd171;
	cvt.rn.f32.f64 	%f21, %fd168;
	cvt.rni.f32.f32 	%f22, %f21;
	cvt.f64.f32 	%fd173, %f22;
	sub.f64 	%fd174, %fd168, %fd173;
	ld.shared.f64 	%fd175, [_ZZ30find_core_electrons_PBC_kernelIdLi32EEvPPT_iS1_iiS0_S1_S1_PP4int2S2_PiE1L];
	ld.shared.f64 	%fd176, [_ZZ30find_core_electrons_PBC_kernelIdLi32EEvPPT_iS1_iiS0_S1_S1_PP4int2S2_PiE1L+8];
	mul.f64 	%fd177, %fd176, %fd172;
	fma.rn.f64 	%fd178, %fd170, %fd175, %fd177;
	ld.shared.f64 	%fd179, [_ZZ30find_core_electrons_PBC_kernelIdLi32EEvPPT_iS1_iiS0_S1_S1_PP4int2S2_PiE1L+16];
	fma.rn.f64 	%fd180, %fd179, %fd174, %fd178;
	ld.shared.f64 	%fd181, [_ZZ30find_core_electrons_PBC_kernelIdLi32EEvPPT_iS1_iiS0_S1_S1_PP4int2S2_PiE1L+24];
	ld.shared.f64 	%fd182, [_ZZ30find_core_electrons_PBC_kernelIdLi32EEvPPT_iS1_iiS0_S1_S1_PP4int2S2_PiE1L+32];
	mul.f64 	%fd183, %fd172, %fd182;
	fma.rn.f64 	%fd184, %fd170, %fd181, %fd183;
	ld.shared.f64 	%fd185, [_ZZ30find_core_electrons_PBC_kernelIdLi32EEvPPT_iS1_iiS0_S1_S1_PP4int2S2_PiE1L+40];
	fma.rn.f64 	%fd186, %fd185, %fd174, %fd184;
	ld.shared.f64 	%fd187, [_ZZ30find_core_electrons_PBC_kernelIdLi32EEvPPT_iS1_iiS0_S1_S1_PP4int2S2_PiE1L+48];
	ld.shared.f64 	%fd188, [_ZZ30find_core_electrons_PBC_kernelIdLi32EEvPPT_iS1_iiS0_S1_S1_PP4int2S2_PiE1L+56];
	mul.f64 	%fd189, %fd172, %fd188;
	fma.rn.f64 	%fd190, %fd170, %fd187, %fd189;
	ld.shared.f64 	%fd191, [_ZZ30find_core_electrons_PBC_kernelIdLi32EEvPPT_iS1_iiS0_S1_S1_PP4int2S2_PiE1L+64];
	fma.rn.f64 	%fd192, %fd174, %fd191, %fd190;
	mul.f64 	%fd193, %fd186, %fd186;
	fma.rn.f64 	%fd194, %fd180, %fd180, %fd193;
	fma.rn.f64 	%fd195, %fd192, %fd192, %fd194;
	cvt.rn.f32.f64 	%f23, %fd195;
	sqrt.rn.f32 	%f24, %f23;
	cvt.f64.f32 	%fd196, %f24;
	st.shared.f64 	[%r6], %fd196;
$L__BB1_81:
	bar.sync 	0;
	add.s32 	%r294, %r294, 1;
	setp.ne.s32 	%p49, %r294, %r2;
	@%p49 bra 	$L__BB1_14;
$L__BB1_82:
	bar.sync 	0;
	add.s32 	%r290, %r290, 1;
	setp.ne.s32 	%p50, %r290, %r3;
	@%p50 bra 	$L__BB1_6;
	shl.b32 	%r360, %r310, 5;
$L__BB1_84:
	setp.ge.s32 	%p51, %r1, %r309;
	@%p51 bra 	$L__BB1_86;
	ld.shared.u64 	%rd55, [_ZZ30find_core_electrons_PBC_kernelIdLi32EEvPPT_iS1_iiS0_S1_S1_PP4int2S2_PiE7mypairs];
	cvta.to.global.u64 	%rd56, %rd55;
	add.s32 	%r278, %r360, %r1;
	mul.wide.s32 	%rd57, %r278, 8;
	add.s64 	%rd58, %rd56, %rd57;
	ld.shared.v2.u32 	{%r279, %r280}, [%r4];
	st.global.v2.u32 	[%rd58], {%r279, %r280};
	ld.shared.f64 	%fd248, [%r5];
	ld.shared.u64 	%rd59, [_ZZ30find_core_electrons_PBC_kernelIdLi32EEvPPT_iS1_iiS0_S1_S1_PP4int2S2_PiE6mydist];
	cvta.to.global.u64 	%rd60, %rd59;
	add.s64 	%rd61, %rd60, %rd57;
	st.global.f64 	[%rd61], %fd248;
$L__BB1_86:
	setp.ne.s32 	%p52, %r1, 0;
	@%p52 bra 	$L__BB1_88;
	ld.param.u64 	%rd66, [_Z30find_core_electrons_PBC_kernelIdLi32EEvPPT_iS1_iiS0_S1_S1_PP4int2S2_Pi_param_10];
	mov.u32 	%r281, %ctaid.x;
	cvta.to.global.u64 	%rd62, %rd66;
	mul.wide.u32 	%rd63, %r281, 4;
	add.s64 	%rd64, %rd62, %rd63;
	st.global.u32 	[%rd64], %r345;
$L__BB1_88:
	ret;

}
	// .globl	_Z30find_core_electrons_PBC_kernelIfLi32EEvPPT_iS1_iiS0_S1_S1_S1_iPPiS2_S2_S2_S3_
.visible .entry _Z30find_core_electrons_PBC_kernelIfLi32EEvPPT_iS1_iiS0_S1_S1_S1_iPPiS2_S2_S2_S3_(
	.param .u64 .ptr .align 1 _Z30find_core_electrons_PBC_kernelIfLi32EEvPPT_iS1_iiS0_S1_S1_S1_iPPiS2_S2_S2_S3__param_0,
	.param .u32 _Z30find_core_electrons_PBC_kernelIfLi32EEvPPT_iS1_iiS0_S1_S1_S1_iPPiS2_S2_S2_S3__param_1,
	.param .u64 .ptr .align 1 _Z30find_core_electrons_PBC_kernelIfLi32EEvPPT_iS1_iiS0_S1_S1_S1_iPPiS2_S2_S2_S3__param_2,
	.param .u32 _Z30find_core_electrons_PBC_kernelIfLi32EEvPPT_iS1_iiS0_S1_S1_S1_iPPiS2_S2_S2_S3__param_3,
	.param .u32 _Z30find_core_electrons_PBC_kernelIfLi32EEvPPT_iS1_iiS0_S1_S1_S1_iPPiS2_S2_S2_S3__param_4,
	.param .f32 _Z30find_core_electrons_PBC_kernelIfLi32EEvPPT_iS1_iiS0_S1_S1_S1_iPPiS2_S2_S2_S3__param_5,
	.param .u64 .ptr .align 1 _Z30find_core_electrons_PBC_kernelIfLi32EEvPPT_iS1_iiS0_S1_S1_S1_iPPiS2_S2_S2_S3__param_6,
	.param .u64 .ptr .align 1 _Z30find_core_electrons_PBC_kernelIfLi32EEvPPT_iS1_iiS0_S1_S1_S1_iPPiS2_S2_S2_S3__param_7,
	.param .u64 .ptr .align 1 _Z30find_core_electrons_PBC_kernelIfLi32EEvPPT_iS1_iiS0_S1_S1_S1_iPPiS2_S2_S2_S3__param_8,
	.param .u32 _Z30find_core_electrons_PBC_kernelIfLi32EEvPPT_iS1_iiS0_S1_S1_S1_iPPiS2_S2_S2_S3__param_9,
	.param .u64 .ptr .align 1 _Z30find_core_electrons_PBC_kernelIfLi32EEvPPT_iS1_iiS0_S1_S1_S1_iPPiS2_S2_S2_S3__param_10,
	.param .u64 .ptr .align 1 _Z30find_core_electrons_PBC_kernelIfLi32EEvPPT_iS1_iiS0_S1_S1_S1_iPPiS2_S2_S2_S3__param_11,
	.param .u64 .ptr .align 1 _Z30find_core_electrons_PBC_kernelIfLi32EEvPPT_iS1_iiS0_S1_S1_S1_iPPiS2_S2_S2_S3__param_12,
	.param .u64 .ptr .align 1 _Z30find_core_electrons_PBC_kernelIfLi32EEvPPT_iS1_iiS0_S1_S1_S1_iPPiS2_S2_S2_S3__param_13,
	.param .u64 .ptr .align 1 _Z30find_core_electrons_PBC_kernelIfLi32EEvPPT_iS1_iiS0_S1_S1_S1_iPPiS2_S2_S2_S3__param_14
)
{
	.reg .pred 	%p<37>;
	.reg .b32 	%r<267>;
	.reg .b32 	%f<138>;
	.reg .b64 	%rd<85>;
	// demoted variable
	.shared .align 8 .u64 _ZZ30find_core_electrons_PBC_kernelIfLi32EEvPPT_iS1_iiS0_S1_S1_S1_iPPiS2_S2_S2_S3_E3myR;
	// demoted variable
	.shared .align 8 .u64 _ZZ30find_core_electrons_PBC_kernelIfLi32EEvPPT_iS1_iiS0_S1_S1_S1_iPPiS2_S2_S2_S3_E10myRatioPos;
	// demoted variable
	.shared .align 8 .u64 _ZZ30find_core_electrons_PBC_kernelIfLi32EEvPPT_iS1_iiS0_S1_S1_S1_iPPiS2_S2_S2_S3_E6myDist;
	// demoted variable
	.shared .align 8 .u64 _ZZ30find_core_electrons_PBC_kernelIfLi32EEvPPT_iS1_iiS0_S1_S1_S1_iPPiS2_S2_S2_S3_E10myCosTheta;
	// demoted variable
	.shared .align 8 .u64 _ZZ30find_core_electrons_PBC_kernelIfLi32EEvPPT_iS1_iiS0_S1_S1_S1_iPPiS2_S2_S2_S3_E7myElecs;
	// demoted variable
	.shared .align 4 .b8 _ZZ30find_core_electrons_PBC_kernelIfLi32EEvPPT_iS1_iiS0_S1_S1_S1_iPPiS2_S2_S2_S3_E2qp[384];
	// demoted variable
	.shared .align 4 .b8 _ZZ30find_core_electrons_PBC_kernelIfLi32EEvPPT_iS1_iiS0_S1_S1_S1_iPPiS2_S2_S2_S3_E1L[36];
	// demoted variable
	.shared .align 4 .b8 _ZZ30find_core_electrons_PBC_kernelIfLi32EEvPPT_iS1_iiS0_S1_S1_S1_iPPiS2_S2_S2_S3_E4Linv[36];
	// demoted variable
	.shared .align 4 .b8 _ZZ30find_core_electrons_PBC_kernelIfLi32EEvPPT_iS1_iiS0_S1_S1_S1_iPPiS2_S2_S2_S3_E1r[384];
	// demoted variable
	.shared .align 4 .b8 _ZZ30find_core_electrons_PBC_kernelIfLi32EEvPPT_iS1_iiS0_S1_S1_S1_iPPiS2_S2_S2_S3_E1i[384];
	// demoted variable
	.shared .align 4 .b8 _ZZ30find_core_electrons_PBC_kernelIfLi32EEvPPT_iS1_iiS0_S1_S1_S1_iPPiS2_S2_S2_S3_E10blockElecs[128];
	// demoted variable
	.shared .align 4 .b8 _ZZ30find_core_electrons_PBC_kernelIfLi32EEvPPT_iS1_iiS0_S1_S1_S1_iPPiS2_S2_S2_S3_E8blockPos[384];
	// demoted variable
	.shared .align 4 .b8 _ZZ30find_core_electrons_PBC_kernelIfLi32EEvPPT_iS1_iiS0_S1_S1_S1_iPPiS2_S2_S2_S3_E4dist[128];
	// demoted variable
	.shared .align 4 .b8 _ZZ30find_core_electrons_PBC_kernelIfLi32EEvPPT_iS1_iiS0_S1_S1_S1_iPPiS2_S2_S2_S3_E4disp[384];
	// demoted variable
	.shared .align 4 .b8 _ZZ30find_core_electrons_PBC_kernelIfLi32EEvPPT_iS1_iiS0_S1_S1_S1_iPPiS2_S2_S2_S3_E9blockDist[128];
	// demoted variable
	.shared .align 4 .b8 _ZZ30find_core_electrons_PBC_kernelIfLi32EEvPPT_iS1_iiS0_S1_S1_S1_iPPiS2_S2_S2_S3_E13blockCosTheta[128];
	ld.param.u64 	%rd4, [_Z30find_core_electrons_PBC_kernelIfLi32EEvPPT_iS1_iiS0_S1_S1_S1_iPPiS2_S2_S2_S3__param_0];
	ld.param.u32 	%r104, [_Z30find_core_electrons_PBC_kernelIfLi32EEvPPT_iS1_iiS0_S1_S1_S1_iPPiS2_S2_S2_S3__param_1];
	ld.param.u32 	%r106, [_Z30find_core_electrons_PBC_kernelIfLi32EEvPPT_iS1_iiS0_S1_S1_S1_iPPiS2_S2_S2_S3__param_4];
	ld.param.f32 	%f2, [_Z30find_core_electrons_PBC_kernelIfLi32EEvPPT_iS1_iiS0_S1_S1_S1_iPPiS2_S2_S2_S3__param_5];
	ld.param.u64 	%rd6, [_Z30find_core_electrons_PBC_kernelIfLi32EEvPPT_iS1_iiS0_S1_S1_S1_iPPiS2_S2_S2_S3__param_6];
	ld.param.u64 	%rd7, [_Z30find_core_electrons_PBC_kernelIfLi32EEvPPT_iS1_iiS0_S1_S1_S1_iPPiS2_S2_S2_S3__param_7];
	ld.param.u64 	%rd13, [_Z30find_core_electrons_PBC_kernelIfLi32EEvPPT_iS1_iiS0_S1_S1_S1_iPPiS2_S2_S2_S3__param_8];
	ld.param.u32 	%r107, [_Z30find_core_electrons_PBC_kernelIfLi32EEvPPT_iS1_iiS0_S1_S1_S1_iPPiS2_S2_S2_S3__param_9];
	ld.param.u64 	%rd8, [_Z30find_core_electrons_PBC_kernelIfLi32EEvPPT_iS1_iiS0_S1_S1_S1_iPPiS2_S2_S2_S3__param_10];
	ld.param.u64 	%rd9, [_Z30find_core_electrons_PBC_kernelIfLi32EEvPPT_iS1_iiS0_S1_S1_S1_iPPiS2_S2_S2_S3__param_11];
	ld.param.u64 	%rd10, [_Z30find_core_electrons_PBC_kernelIfLi32EEvPPT_iS1_iiS0_S1_S1_S1_iPPiS2_S2_S2_S3__param_12];
	ld.param.u64 	%rd11, [_Z30find_core_electrons_PBC_kernelIfLi32EEvPPT_iS1_iiS0_S1_S1_S1_iPPiS2_S2_S2_S3__param_13];
	cvta.to.global.u64 	%rd14, %rd13;
	mov.u32 	%r1, %tid.x;
	mul.lo.s32 	%r2, %r107, 3;
	setp.ge.s32 	%p1, %r1, %r2;
	mul.wide.u32 	%rd15, %r1, 4;
	add.s64 	%rd1, %rd14, %rd15;
	shl.b32 	%r108, %r1, 2;
	mov.u32 	%r109, _ZZ30find_core_electrons_PBC_kernelIfLi32EEvPPT_iS1_iiS0_S1_S1_S1_iPPiS2_S2_S2_S3_E2qp;
	add.s32 	%r3, %r109, %r108;
	@%p1 bra 	$L__BB2_2;
	ld.global.f32 	%f3, [%rd1];
	st.shared.f32 	[%r3], %f3;
$L__BB2_2:
	add.s32 	%r4, %r1, 32;
	setp.ge.s32 	%p2, %r4, %r2;
	@%p2 bra 	$L__BB2_4;
	ld.global.f32 	%f4, [%rd1+128];
	st.shared.f32 	[%r3+128], %f4;
$L__BB2_4:
	add.s32 	%r5, %r1, 64;
	setp.ge.s32 	%p3, %r5, %r2;
	@%p3 bra 	$L__BB2_6;
	ld.global.f32 	%f5, [%rd1+256];
	st.shared.f32 	[%r3+256], %f5;
$L__BB2_6:
	setp.ne.s32 	%p4, %r1, 0;
	@%p4 bra 	$L__BB2_8;
	mov.u32 	%r110, %ctaid.x;
	cvta.to.global.u64 	%rd16, %rd4;
	mul.wide.u32 	%rd17, %r110, 8;
	add.s64 	%rd18, %rd16, %rd17;
	ld.global.u64 	%rd19, [%rd18];
	st.shared.u64 	[_ZZ30find_core_electrons_PBC_kernelIfLi32EEvPPT_iS1_iiS0_S1_S1_S1_iPPiS2_S2_S2_S3_E3myR], %rd19;
	cvta.to.global.u64 	%rd20, %rd8;
	add.s64 	%rd21, %rd20, %rd17;
	ld.global.u64 	%rd22, [%rd21];
	st.shared.u64 	[_ZZ30find_core_electrons_PBC_kernelIfLi32EEvPPT_iS1_iiS0_S1_S1_S1_iPPiS2_S2_S2_S3_E7myElecs], %rd22;
	cvta.to.global.u64 	%rd23, %rd9;
	add.s64 	%rd24, %rd23, %rd17;
	ld.global.u64 	%rd25, [%rd24];
	st.shared.u64 	[_ZZ30find_core_electrons_PBC_kernelIfLi32EEvPPT_iS1_iiS0_S1_S1_S1_iPPiS2_S2_S2_S3_E10myRatioPos], %rd25;
	cvta.to.global.u64 	%rd26, %rd10;
	add.s64 	%rd27, %rd26, %rd17;
	ld.global.u64 	%rd28, [%rd27];
	st.shared.u64 	[_ZZ30find_core_electrons_PBC_kernelIfLi32EEvPPT_iS1_iiS0_S1_S1_S1_iPPiS2_S2_S2_S3_E6myDist], %rd28;
	cvta.to.global.u64 	%rd29, %rd11;
	add.s64 	%rd30, %rd29, %rd17;
	ld.global.u64 	%rd31, [%rd30];
	st.shared.u64 	[_ZZ30find_core_electrons_PBC_kernelIfLi32EEvPPT_iS1_iiS0_S1_S1_S1_iPPiS2_S2_S2_S3_E10myCosTheta], %rd31;
	bra.uni 	$L__BB2_9;
$L__BB2_8:
	setp.gt.u32 	%p5, %r1, 8;
	@%p5 bra 	$L__BB2_10;
$L__BB2_9:
	cvta.to.global.u64 	%rd32, %rd6;
	add.s64 	%rd34, %rd32, %rd15;
	ld.global.f32 	%f6, [%rd34];
	mov.u32 	%r112, _ZZ30find_core_electrons_PBC_kernelIfLi32EEvPPT_iS1_iiS0_S1_S1_S1_iPPiS2_S2_S2_S3_E1L;
	add.s32 	%r113, %r112, %r108;
	st.shared.f32 	[%r113], %f6;
	cvta.to.global.u64 	%rd35, %rd7;
	add.s64 	%rd36, %rd35, %rd15;
	ld.global.f32 	%f7, [%rd36];
	mov.u32 	%r114, _ZZ30find_core_electrons_PBC_kernelIfLi32EEvPPT_iS1_iiS0_S1_S1_S1_iPPiS2_S2_S2_S3_E4Linv;
	add.s32 	%r115, %r114, %r108;
	st.shared.f32 	[%r115], %f7;
$L__BB2_10:
	ld.param.u32 	%r208, [_Z30find_core_electrons_PBC_kernelIfLi32EEvPPT_iS1_iiS0_S1_S1_S1_iPPiS2_S2_S2_S3__param_3];
	bar.sync 	0;
	sub.s32 	%r6, %r106, %r208;
	add.s32 	%r7, %r6, 1;
	shr.s32 	%r117, %r104, 31;
	shr.u32 	%r118, %r117, 27;
	add.s32 	%r119, %r104, %r118;
	shr.s32 	%r120, %r119, 5;
	and.b32  	%r121, %r104, 31;
	setp.ne.s32 	%p6, %r121, 0;
	selp.u32 	%r122, 1, 0, %p6;
	add.s32 	%r8, %r120, %r122;
	shr.s32 	%r123, %r7, 31;
	shr.u32 	%r124, %r123, 27;
	add.s32 	%r125, %r7, %r124;
	shr.s32 	%r126, %r125, 5;
	and.b32  	%r127, %r7, 31;
	setp.ne.s32 	%p7, %r127, 0;
	selp.u32 	%r128, 1, 0, %p7;
	add.s32 	%r9, %r126, %r128;
	setp.lt.s32 	%p8, %r9, 1;
	mov.u32 	%r130, _ZZ30find_core_electrons_PBC_kernelIfLi32EEvPPT_iS1_iiS0_S1_S1_S1_iPPiS2_S2_S2_S3_E13blockCosTheta;
	add.s32 	%r10, %r130, %r108;
	mov.u32 	%r131, _ZZ30find_core_electrons_PBC_kernelIfLi32EEvPPT_iS1_iiS0_S1_S1_S1_iPPiS2_S2_S2_S3_E10blockElecs;
	add.s32 	%r11, %r131, %r108;
	mov.u32 	%r132, _ZZ30find_core_electrons_PBC_kernelIfLi32EEvPPT_iS1_iiS0_S1_S1_S1_iPPiS2_S2_S2_S3_E9blockDist;
	add.s32 	%r12, %r132, %r108;
	mov.b32 	%r242, 0;
	mov.u32 	%r241, %r242;
	mov.u32 	%r249, %r242;
	mov.u32 	%r245, %r242;
	mov.u32 	%r220, %r242;
	@%p8 bra 	$L__BB2_35;
	mul.lo.s32 	%r13, %r104, 3;
	mul.lo.s32 	%r134, %r1, 12;
	mov.u32 	%r135, _ZZ30find_core_electrons_PBC_kernelIfLi32EEvPPT_iS1_iiS0_S1_S1_S1_iPPiS2_S2_S2_S3_E1r;
	add.s32 	%r14, %r135, %r134;
	mov.u32 	%r136, _ZZ30find_core_electrons_PBC_kernelIfLi32EEvPPT_iS1_iiS0_S1_S1_S1_iPPiS2_S2_S2_S3_E4disp;
	add.s32 	%r15, %r136, %r134;
	mov.u32 	%r138, _ZZ30find_core_electrons_PBC_kernelIfLi32EEvPPT_iS1_iiS0_S1_S1_S1_iPPiS2_S2_S2_S3_E4dist;
	add.s32 	%r16, %r138, %r108;
	shl.b32 	%r139, %r1, 3;
	add.s32 	%r17, %r3, %r139;
	mov.u32 	%r140, _ZZ30find_core_electrons_PBC_kernelIfLi32EEvPPT_iS1_iiS0_S1_S1_S1_iPPiS2_S2_S2_S3_E8blockPos;
	add.s32 	%r18, %r140, %r134;
	sub.s32 	%r19, %r18, %r139;
	mov.b32 	%r210, 0;
	mov.u32 	%r246, %r210;
	mov.u32 	%r245, %r210;
	mov.u32 	%r249, %r210;
	mov.u32 	%r241, %r210;
	mov.u32 	%r242, %r210;
$L__BB2_12:
	ld.param.u32 	%r209, [_Z30find_core_electrons_PBC_kernelIfLi32EEvPPT_iS1_iiS0_S1_S1_S1_iPPiS2_S2_S2_S3__param_3];
	ld.param.u64 	%rd83, [_Z30find_core_electrons_PBC_kernelIfLi32EEvPPT_iS1_iiS0_S1_S1_S1_iPPiS2_S2_S2_S3__param_2];
	shl.b32 	%r141, %r1, 2;
	mov.u32 	%r142, _ZZ30find_core_electrons_PBC_kernelIfLi32EEvPPT_iS1_iiS0_S1_S1_S1_iPPiS2_S2_S2_S3_E1i;
	add.s32 	%r26, %r142, %r141;
	mul.lo.s32 	%r143, %r210, 96;
	mad.lo.s32 	%r144, %r209, 3, %r1;
	add.s32 	%r145, %r144, %r143;
	add.s32 	%r27, %r143, %r1;
	mul.lo.s32 	%r28, %r7, 3;
	setp.lt.s32 	%p9, %r27, %r28;
	cvta.to.global.u64 	%rd37, %rd83;
	mul.wide.s32 	%rd38, %r145, 4;
	add.s64 	%rd2, %rd37, %rd38;
	@%p9 bra 	$L__BB2_13;
	bra.uni 	$L__BB2_14;
$L__BB2_13:
	ld.global.f32 	%f8, [%rd2];
	st.shared.f32 	[%r26], %f8;
$L__BB2_14:
	add.s32 	%r146, %r27, 32;
	setp.ge.s32 	%p10, %r146, %r28;
	@%p10 bra 	$L__BB2_16;
	ld.global.f32 	%f9, [%rd2+128];
	st.shared.f32 	[%r26+128], %f9;
$L__BB2_16:
	add.s32 	%r147, %r27, 64;
	setp.ge.s32 	%p11, %r147, %r28;
	@%p11 bra 	$L__BB2_18;
	ld.global.f32 	%f10, [%rd2+256];
	st.shared.f32 	[%r26+256], %f10;
$L__BB2_18:
	setp.lt.s32 	%p12, %r8, 1;
	shl.b32 	%r148, %r210, 5;
	add.s32 	%r149, %r148, 32;
	setp.gt.s32 	%p13, %r149, %r6;
	sub.s32 	%r150, %r7, %r148;
	selp.b32 	%r38, %r150, 32, %p13;
	@%p12 bra 	$L__BB2_60;
	mov.b32 	%r221, 0;
$L__BB2_20:
	shl.b32 	%r152, %r1, 3;
	sub.s32 	%r45, %r14, %r152;
	shl.b32 	%r46, %r221, 5;
	add.s32 	%r153, %r46, 32;
	setp.lt.s32 	%p14, %r153, %r104;
	sub.s32 	%r154, %r104, %r46;
	selp.b32 	%r47, 32, %r154, %p14;
	ld.shared.u64 	%rd39, [_ZZ30find_core_electrons_PBC_kernelIfLi32EEvPPT_iS1_iiS0_S1_S1_S1_iPPiS2_S2_S2_S3_E3myR];
	cvta.to.global.u64 	%rd40, %rd39;
	mad.lo.s32 	%r48, %r221, 96, %r1;
	setp.ge.s32 	%p15, %r48, %r13;
	mul.wide.u32 	%rd41, %r48, 4;
	add.s64 	%rd3, %rd40, %rd41;
	@%p15 bra 	$L__BB2_22;
	ld.global.f32 	%f11, [%rd3];
	st.shared.f32 	[%r45], %f11;
$L__BB2_22:
	add.s32 	%r155, %r48, 32;
	setp.ge.s32 	%p16, %r155, %r13;
	@%p16 bra 	$L__BB2_24;
	ld.global.f32 	%f12, [%rd3+128];
	st.shared.f32 	[%r45+128], %f12;
$L__BB2_24:
	add.s32 	%r156, %r48, 64;
	setp.ge.s32 	%p17, %r156, %r13;
	@%p17 bra 	$L__BB2_26;
	ld.global.f32 	%f13, [%rd3+256];
	st.shared.f32 	[%r45+256], %f13;
$L__BB2_26:
	setp.lt.s32 	%p18, %r38, 1;
	bar.sync 	0;
	@%p18 bra 	$L__BB2_59;
	mov.b32 	%r227, 0;
$L__BB2_28:
	setp.lt.s32 	%p19, %r47, 1;
	ld.shared.f32 	%f14, [%r14];
	mov.u32 	%r158, _ZZ30find_core_electrons_PBC_kernelIfLi32EEvPPT_iS1_iiS0_S1_S1_S1_iPPiS2_S2_S2_S3_E1i;
	mad.lo.s32 	%r159, %r227, 12, %r158;
	ld.shared.f32 	%f15, [%r159];
	sub.f32 	%f16, %f14, %f15;
	ld.shared.f32 	%f17, [%r14+4];
	ld.shared.f32 	%f18, [%r159+4];
	sub.f32 	%f19, %f17, %f18;
	ld.shared.f32 	%f20, [%r14+8];
	ld.shared.f32 	%f21, [%r159+8];
	sub.f32 	%f22, %f20, %f21;
	ld.shared.f32 	%f23, [_ZZ30find_core_electrons_PBC_kernelIfLi32EEvPPT_iS1_iiS0_S1_S1_S1_iPPiS2_S2_S2_S3_E4Linv];
	ld.shared.f32 	%f24, [_ZZ30find_core_electrons_PBC_kernelIfLi32EEvPPT_iS1_iiS0_S1_S1_S1_iPPiS2_S2_S2_S3_E4Linv+4];
	mul.f32 	%f25, %f24, %f19;
	fma.rn.f32 	%f26, %f23, %f16, %f25;
	ld.shared.f32 	%f27, [_ZZ30find_core_electrons_PBC_kernelIfLi32EEvPPT_iS1_iiS0_S1_S1_S1_iPPiS2_S2_S2_S3_E4Linv+8];
	fma.rn.f32 	%f28, %f27, %f22, %f26;
	ld.shared.f32 	%f29, [_ZZ30find_core_electrons_PBC_kernelIfLi32EEvPPT_iS1_iiS0_S1_S1_S1_iPPiS2_S2_S2_S3_E4Linv+12];
	ld.shared.f32 	%f30, [_ZZ30find_core_electrons_PBC_kernelIfLi32EEvPPT_iS1_iiS0_S1_S1_S1_iPPiS2_S2_S2_S3_E4Linv+16];
	mul.f32 	%f31, %f30, %f19;
	fma.rn.f32 	%f32, %f29, %f16, %f31;
	ld.shared.f32 	%f33, [_ZZ30find_core_electrons_PBC_kernelIfLi32EEvPPT_iS1_iiS0_S1_S1_S1_iPPiS2_S2_S2_S3_E4Linv+20];
	fma.rn.f32 	%f34, %f33, %f22, %f32;
	ld.shared.f32 	%f35, [_ZZ30find_core_electrons_PBC_kernelIfLi32EEvPPT_iS1_iiS0_S1_S1_S1_iPPiS2_S2_S2_S3_E4Linv+24];
	ld.shared.f32 	%f36, [_ZZ30find_core_electrons_PBC_kernelIfLi32EEvPPT_iS1_iiS0_S1_S1_S1_iPPiS2_S2_S2_S3_E4Linv+28];
	mul.f32 	%f37, %f36, %f19;
	fma.rn.f32 	%f38, %f35, %f16, %f37;
	ld.shared.f32 	%f39, [_ZZ30find_core_electrons_PBC_kernelIfLi32EEvPPT_iS1_iiS0_S1_S1_S1_iPPiS2_S2_S2_S3_E4Linv+32];
	fma.rn.f32 	%f40, %f39, %f22, %f38;
	cvt.rni.f32.f32 	%f41, %f28;
	sub.f32 	%f42, %f28, %f41;
	cvt.rni.f32.f32 	%f43, %f34;
	sub.f32 	%f44, %f34, %f43;
	cvt.rni.f32.f32 	%f45, %f40;
	sub.f32 	%f46, %f40, %f45;
	ld.shared.f32 	%f47, [_ZZ30find_core_electrons_PBC_kernelIfLi32EEvPPT_iS1_iiS0_S1_S1_S1_iPPiS2_S2_S2_S3_E1L];
	ld.shared.f32 	%f48, [_ZZ30find_core_electrons_PBC_kernelIfLi32EEvPPT_iS1_iiS0_S1_S1_S1_iPPiS2_S2_S2_S3_E1L+4];
	mul.f32 	%f49, %f44, %f48;
	fma.rn.f32 	%f50, %f42, %f47, %f49;
	ld.shared.f32 	%f51, [_ZZ30find_core_electrons_PBC_kernelIfLi32EEvPPT_iS1_iiS0_S1_S1_S1_iPPiS2_S2_S2_S3_E1L+8];
	fma.rn.f32 	%f52, %f51, %f46, %f50;
	st.shared.f32 	[%r15], %f52;
	ld.shared.f32 	%f53, [_ZZ30find_core_electrons_PBC_kernelIfLi32EEvPPT_iS1_iiS0_S1_S1_S1_iPPiS2_S2_S2_S3_E1L+12];
	ld.shared.f32 	%f54, [_ZZ30find_core_electrons_PBC_kernelIfLi32EEvPPT_iS1_iiS0_S1_S1_S1_iPPiS2_S2_S2_S3_E1L+16];
	mul.f32 	%f55, %f44, %f54;
	fma.rn.f32 	%f56, %f42, %f53, %f55;
	ld.shared.f32 	%f57, [_ZZ30find_core_electrons_PBC_kernelIfLi32EEvPPT_iS1_iiS0_S1_S1_S1_iPPiS2_S2_S2_S3_E1L+20];
	fma.rn.f32 	%f58, %f46, %f57, %f56;
	st.shared.f32 	[%r15+4], %f58;
	ld.shared.f32 	%f59, [_ZZ30find_core_electrons_PBC_kernelIfLi32EEvPPT_iS1_iiS0_S1_S1_S1_iPPiS2_S2_S2_S3_E1L+24];
	ld.shared.f32 	%f60, [_ZZ30find_core_electrons_PBC_kernelIfLi32EEvPPT_iS1_iiS0_S1_S1_S1_iPPiS2_S2_S2_S3_E1L+28];
	mul.f32 	%f61, %f44, %f60;
	fma.rn.f32 	%f62, %f42, %f59, %f61;
	ld.shared.f32 	%f63, [_ZZ30find_core_electrons_PBC_kernelIfLi32EEvPPT_iS1_iiS0_S1_S1_S1_iPPiS2_S2_S2_S3_E1L+32];
	fma.rn.f32 	%f64, %f46, %f63, %f62;
	st.shared.f32 	[%r15+8], %f64;
	mul.f32 	%f65, %f58, %f58;
	fma.rn.f32 	%f66, %f52, %f52, %f65;
	fma.rn.f32 	%f67, %f64, %f64, %f66;
	sqrt.rn.f32 	%f68, %f67;
	st.shared.f32 	[%r16], %f68;
	@%p19 bra 	$L__BB2_58;
	mov.u32 	%r164, _ZZ30find_core_electrons_PBC_kernelIfLi32EEvPPT_iS1_iiS0_S1_S1_S1_iPPiS2_S2_S2_S3_E4disp;
	add.s32 	%r236, %r164, 4;
	mov.u32 	%r165, _ZZ30find_core_electrons_PBC_kernelIfLi32EEvPPT_iS1_iiS0_S1_S1_S1_iPPiS2_S2_S2_S3_E1r;
	add.s32 	%r235, %r165, 4;
	mov.b32 	%r237, 0;
	mov.u32 	%r233, _ZZ30find_core_electrons_PBC_kernelIfLi32EEvPPT_iS1_iiS0_S1_S1_S1_iPPiS2_S2_S2_S3_E4dist;
	mov.u32 	%r234, %r46;
$L__BB2_30:
	bar.sync 	0;
	ld.shared.f32 	%f1, [%r233];
	setp.geu.f32 	%p20, %f1, %f2;
	@%p20 bra 	$L__BB2_57;
	add.s32 	%r243, %r242, %r107;
	setp.gt.s32 	%p21, %r243, 32;
	@%p21 bra 	$L__BB2_48;
	setp.ge.s32 	%p24, %r1, %r107;
	@%p24 bra 	$L__BB2_52;
	ld.shared.f32 	%f112, [%r235+-4];
	ld.shared.f32 	%f113, [%r236+-4];
	sub.f32 	%f114, %f112, %f113;
	ld.shared.f32 	%f115, [%r17];
	fma.rn.f32 	%f116, %f1, %f115, %f114;
	mad.lo.s32 	%r176, %r242, 12, %r18;
	st.shared.f32 	[%r176], %f116;
	ld.shared.f32 	%f117, [%r235];
	ld.shared.f32 	%f118, [%r236];
	sub.f32 	%f119, %f117, %f118;
	ld.shared.f32 	%f120, [%r17+4];
	fma.rn.f32 	%f121, %f1, %f120, %f119;
	st.shared.f32 	[%r176+4], %f121;
	ld.shared.f32 	%f122, [%r235+4];
	ld.shared.f32 	%f123, [%r236+4];
	sub.f32 	%f124, %f122, %f123;
	ld.shared.f32 	%f125, [%r17+8];
	fma.rn.f32 	%f126, %f1, %f125, %f124;
	st.shared.f32 	[%r176+8], %f126;
	mul.f32 	%f127, %f118, %f120;
	fma.rn.f32 	%f128, %f113, %f115, %f127;
	fma.rn.f32 	%f129, %f123, %f125, %f128;
	div.rn.f32 	%f130, %f129, %f1;
	shl.b32 	%r177, %r242, 2;
	add.s32 	%r178, %r10, %r177;
	st.shared.f32 	[%r178], %f130;
	bra.uni 	$L__BB2_52;
$L__BB2_34:
	shl.b32 	%r220, %r246, 5;
$L__BB2_35:
	mul.lo.s32 	%r35, %r242, 3;
	mul.lo.s32 	%r36, %r241, 3;
	setp.lt.s32 	%p31, %r1, %r35;
	shl.b32 	%r194, %r1, 2;
	mov.u32 	%r195, _ZZ30find_core_electrons_PBC_kernelIfLi32EEvPPT_iS1_iiS0_S1_S1_S1_iPPiS2_S2_S2_S3_E8blockPos;
	add.s32 	%r37, %r195, %r194;
	@%p31 bra 	$L__BB2_36;
	bra.uni 	$L__BB2_37;
$L__BB2_36:
	ld.shared.f32 	%f133, [%r37];
	ld.shared.u64 	%rd57, [_ZZ30find_core_electrons_PBC_kernelIfLi32EEvPPT_iS1_iiS0_S1_S1_S1_iPPiS2_S2_S2_S3_E10myRatioPos];
	cvta.to.global.u64 	%rd58, %rd57;
	mad.lo.s32 	%r196, %r241, 96, %r1;
	mul.wide.s32 	%rd59, %r196, 4;
	add.s64 	%rd60, %rd58, %rd59;
	st.global.f32 	[%rd60], %f133;
$L__BB2_37:
	setp.ge.s32 	%p32, %r4, %r35;
	@%p32 bra 	$L__BB2_39;
	ld.shared.f32 	%f134, [%r37+128];
	ld.shared.u64 	%rd61, [_ZZ30find_core_electrons_PBC_kernelIfLi32EEvPPT_iS1_iiS0_S1_S1_S1_iPPiS2_S2_S2_S3_E10myRatioPos];
	cvta.to.global.u64 	%rd62, %rd61;
	shl.b32 	%r197, %r36, 5;
	add.s32 	%r198, %r197, %r1;
	add.s32 	%r199, %r198, 32;
	mul.wide.s32 	%rd63, %r199, 4;
	add.s64 	%rd64, %rd62, %rd63;
	st.global.f32 	[%rd64], %f134;
$L__BB2_39:
	setp.ge.s32 	%p33, %r5, %r35;
	@%p33 bra 	$L__BB2_41;
	ld.shared.f32 	%f135, [%r37+256];
	ld.shared.u64 	%rd65, [_ZZ30find_core_electrons_PBC_kernelIfLi32EEvPPT_iS1_iiS0_S1_S1_S1_iPPiS2_S2_S2_S3_E10myRatioPos];
	cvta.to.global.u64 	%rd66, %rd65;
	shl.b32 	%r200, %r36, 5;
	add.s32 	%r201, %r200, %r1;
	add.s32 	%r202, %r201, 64;
	mul.wide.s32 	%rd67, %r202, 4;
	add.s64 	%rd68, %rd66, %rd67;
	st.global.f32 	[%rd68], %f135;
$L__BB2_41:
	setp.ge.s32 	%p34, %r1, %r242;
	@%p34 bra 	$L__BB2_43;
	ld.shared.f32 	%f136, [%r10];
	ld.shared.u64 	%rd69, [_ZZ30find_core_electrons_PBC_kernelIfLi32EEvPPT_iS1_iiS0_S1_S1_S1_iPPiS2_S2_S2_S3_E10myCosTheta];
	cvta.to.global.u64 	%rd70, %rd69;
	shl.b32 	%r203, %r241, 5;
	add.s32 	%r204, %r203, %r1;
	mul.wide.s32 	%rd71, %r204, 4;
	add.s64 	%rd72, %rd70, %rd71;
	st.global.f32 	[%rd72], %f136;
$L__BB2_43:
	setp.ge.s32 	%p35, %r1, %r245;
	@%p35 bra 	$L__BB2_45;
	ld.shared.u32 	%r205, [%r11];
	ld.shared.u64 	%rd73, [_ZZ30find_core_electrons_PBC_kernelIfLi32EEvPPT_iS1_iiS0_S1_S1_S1_iPPiS2_S2_S2_S3_E7myElecs];
	cvta.to.global.u64 	%rd74, %rd73;
	add.s32 	%r206, %r220, %r1;
	mul.wide.s32 	%rd75, %r206, 4;
	add.s64 	%rd76, %rd74, %rd75;
	st.global.u32 	[%rd76], %r205;
	ld.shared.f32 	%f137, [%r12];
	ld.shared.u64 	%rd77, [_ZZ30find_core_electrons_PBC_kernelIfLi32EEvPPT_iS1_iiS0_S1_S1_S1_iPPiS2_S2_S2_S3_E6myDist];
	cvta.to.global.u64 	%rd78, %rd77;
	add.s64 	%rd79, %rd78, %rd75;
	st.global.f32 	[%rd79], %f137;
$L__BB2_45:
	setp.ne.s32 	%p36, %r1, 0;
	@%p36 bra 	$L__BB2_47;
	ld.param.u64 	%rd84, [_Z30find_core_electrons_PBC_kernelIfLi32EEvPPT_iS1_iiS0_S1_S1_S1_iPPiS2_S2_S2_S3__param_14];
	mov.u32 	%r207, %ctaid.x;
	cvta.to.global.u64 	%rd80, %rd84;
	mul.wide.u32 	%rd81, %r207, 4;
	add.s64 	%rd82, %rd80, %rd81;
	st.global.u32 	[%rd82], %r249;
$L__BB2_47:
	ret;
$L__BB2_48:
	sub.s32 	%r66, 32, %r242;
	setp.ge.s32 	%p22, %r1, %r66;
	@%p22 bra 	$L__BB2_50;
	ld.shared.f32 	%f69, [%r235+-4];
	ld.shared.f32 	%f70, [%r236+-4];
	sub.f32 	%f71, %f69, %f70;
	ld.shared.f32 	%f72, [%r17];
	fma.rn.f32 	%f73, %f1, %f72, %f71;
	mad.lo.s32 	%r166, %r242, 12, %r18;
	st.shared.f32 	[%r166], %f73;
	ld.shared.f32 	%f74, [%r235];
	ld.shared.f32 	%f75, [%r236];
	sub.f32 	%f76, %f74, %f75;
	ld.shared.f32 	%f77, [%r17+4];
	fma.rn.f32 	%f78, %f1, %f77, %f76;
	st.shared.f32 	[%r166+4], %f78;
	ld.shared.f32 	%f79, [%r235+4];
	ld.shared.f32 	%f80, [%r236+4];
	sub.f32 	%f81, %f79, %f80;
	ld.shared.f32 	%f82, [%r17+8];
	fma.rn.f32 	%f83, %f1, %f82, %f81;
	st.shared.f32 	[%r166+8], %f83;
	mul.f32 	%f84, %f75, %f77;
	fma.rn.f32 	%f85, %f70, %f72, %f84;
	fma.rn.f32 	%f86, %f80, %f82, %f85;
	div.rn.f32 	%f87, %f86, %f1;
	shl.b32 	%r167, %r242, 2;
	add.s32 	%r168, %r10, %r167;
	st.shared.f32 	[%r168], %f87;
$L__BB2_50:
	bar.sync 	0;
	mul.lo.s32 	%r169, %r241, 3;
	ld.shared.f32 	%f88, [%r19];
	ld.shared.u64 	%rd42, [_ZZ30find_core_electrons_PBC_kernelIfLi32EEvPPT_iS1_iiS0_S1_S1_S1_iPPiS2_S2_S2_S3_E10myRatioPos];
	cvta.to.global.u64 	%rd43, %rd42;
	mad.lo.s32 	%r170, %r241, 96, %r1;
	mul.wide.s32 	%rd44, %r170, 4;
	add.s64 	%rd45, %rd43, %rd44;
	st.global.f32 	[%rd45], %f88;
	ld.shared.f32 	%f89, [%r19+128];
	st.global.f32 	[%rd45+128], %f89;
	ld.shared.f32 	%f90, [%r19+256];
	st.global.f32 	[%rd45+256], %f90;
	ld.shared.f32 	%f91, [%r10];
	ld.shared.u64 	%rd46, [_ZZ30find_core_electrons_PBC_kernelIfLi32EEvPPT_iS1_iiS0_S1_S1_S1_iPPiS2_S2_S2_S3_E10myCosTheta];
	cvta.to.global.u64 	%rd47, %rd46;
	shl.b32 	%r171, %r241, 6;
	sub.s32 	%r172, %r170, %r171;
	mul.wide.s32 	%rd48, %r172, 4;
	add.s64 	%rd49, %rd47, %rd48;
	st.global.f32 	[%rd49], %f91;
	shl.b32 	%r173, %r241, 1;
	sub.s32 	%r174, %r169, %r173;
	add.s32 	%r241, %r174, 1;
	bar.sync 	0;
	sub.s32 	%r243, %r107, %r66;
	setp.ge.s32 	%p23, %r1, %r243;
	@%p23 bra 	$L__BB2_52;
	ld.shared.f32 	%f92, [%r235+-4];
	ld.shared.f32 	%f93, [%r236+-4];
	sub.f32 	%f94, %f92, %f93;
	ld.shared.f32 	%f95, [%r233];
	mad.lo.s32 	%r175, %r242, -12, %r17;
	ld.shared.f32 	%f96, [%r175+384];
	fma.rn.f32 	%f97, %f95, %f96, %f94;
	st.shared.f32 	[%r18], %f97;
	ld.shared.f32 	%f98, [%r235];
	ld.shared.f32 	%f99, [%r236];
	sub.f32 	%f100, %f98, %f99;
	ld.shared.f32 	%f101, [%r175+388];
	fma.rn.f32 	%f102, %f95, %f101, %f100;
	st.shared.f32 	[%r18+4], %f102;
	ld.shared.f32 	%f103, [%r235+4];
	ld.shared.f32 	%f104, [%r236+4];
	sub.f32 	%f105, %f103, %f104;
	ld.shared.f32 	%f106, [%r175+392];
	fma.rn.f32 	%f107, %f95, %f106, %f105;
	st.shared.f32 	[%r18+8], %f107;
	mul.f32 	%f108, %f99, %f101;
	fma.rn.f32 	%f109, %f93, %f96, %f108;
	fma.rn.f32 	%f110, %f104, %f106, %f109;
	div.rn.f32 	%f111, %f110, %f95;
	st.shared.f32 	[%r10], %f111;
$L__BB2_52:
	setp.ne.s32 	%p25, %r245, 32;
	@%p25 bra 	$L__BB2_54;
	ld.shared.u32 	%r180, [%r11];
	ld.shared.u64 	%rd50, [_ZZ30find_core_electrons_PBC_kernelIfLi32EEvPPT_iS1_iiS0_S1_S1_S1_iPPiS2_S2_S2_S3_E7myElecs];
	cvta.to.global.u64 	%rd51, %rd50;
	shl.b32 	%r181, %r246, 5;
	add.s32 	%r182, %r181, %r1;
	mul.wide.s32 	%rd52, %r182, 4;
	add.s64 	%rd53, %rd51, %rd52;
	st.global.u32 	[%rd53], %r180;
	ld.shared.f32 	%f131, [%r12];
	ld.shared.u64 	%rd54, [_ZZ30find_core_electrons_PBC_kernelIfLi32EEvPPT_iS1_iiS0_S1_S1_S1_iPPiS2_S2_S2_S3_E6myDist];
	cvta.to.global.u64 	%rd55, %rd54;
	add.s64 	%rd56, %rd55, %rd52;
	st.global.f32 	[%rd56], %f131;
	add.s32 	%r246, %r246, 1;
	mov.b32 	%r245, 0;
$L__BB2_54:
	setp.ne.s32 	%p26, %r1, 0;
	@%p26 bra 	$L__BB2_56;
	shl.b32 	%r183, %r245, 2;
	mov.u32 	%r184, _ZZ30find_core_electrons_PBC_kernelIfLi32EEvPPT_iS1_iiS0_S1_S1_S1_iPPiS2_S2_S2_S3_E10blockElecs;
	add.s32 	%r185, %r184, %r183;
	st.shared.u32 	[%r185], %r234;
	ld.shared.f32 	%f132, [%r233];
	mov.u32 	%r186, _ZZ30find_core_electrons_PBC_kernelIfLi32EEvPPT_iS1_iiS0_S1_S1_S1_iPPiS2_S2_S2_S3_E9blockDist;
	add.s32 	%r187, %r186, %r183;
	st.shared.f32 	[%r187], %f132;
$L__BB2_56:
	add.s32 	%r245, %r245, 1;
	add.s32 	%r249, %r249, 1;
	bar.sync 	0;
	mov.u32 	%r242, %r243;
$L__BB2_57:
	add.s32 	%r237, %r237, 1;
	add.s32 	%r236, %r236, 12;
	add.s32 	%r235, %r235, 12;
	add.s32 	%r234, %r234, 1;
	add.s32 	%r233, %r233, 4;
	setp.lt.s32 	%p27, %r237, %r47;
	@%p27 bra 	$L__BB2_30;
$L__BB2_58:
	add.s32 	%r227, %r227, 1;
	setp.ne.s32 	%p28, %r227, %r38;
	@%p28 bra 	$L__BB2_28;
$L__BB2_59:
	shl.b32 	%r188, %r221, 1;
	mul.lo.s32 	%r189, %r221, 3;
	sub.s32 	%r190, %r189, %r188;
	add.s32 	%r221, %r190, 1;
	setp.ne.s32 	%p29, %r221, %r8;
	@%p29 bra 	$L__BB2_20;
$L__BB2_60:
	shl.b32 	%r191, %r210, 1;
	mul.lo.s32 	%r192, %r210, 3;
	sub.s32 	%r193, %r192, %r191;
	add.s32 	%r210, %r193, 1;
	setp.eq.s32 	%p30, %r210, %r9;
	@%p30 bra 	$L__BB2_34;
	bra.uni 	$L__BB2_12;

}
	// .globl	_Z30find_core_electrons_PBC_kernelIdLi32EEvPPT_iS1_iiS0_S1_S1_S1_iPPiS2_S2_S2_S3_
.visible .entry _Z30find_core_electrons_PBC_kernelIdLi32EEvPPT_iS1_iiS0_S1_S1_S1_iPPiS2_S2_S2_S3_(
	.param .u64 .ptr .align 1 _Z30find_core_electrons_PBC_kernelIdLi32EEvPPT_iS1_iiS0_S1_S1_S1_iPPiS2_S2_S2_S3__param_0,
	.param .u32 _Z30find_core_electrons_PBC_kernelIdLi32EEvPPT_iS1_iiS0_S1_S1_S1_iPPiS2_S2_S2_S3__param_1,
	.param .u64 .ptr .align 1 _Z30find_core_electrons_PBC_kernelIdLi32EEvPPT_iS1_iiS0_S1_S1_S1_iPPiS2_S2_S2_S3__param_2,
	.param .u32 _Z30find_core_electrons_PBC_kernelIdLi32EEvPPT_iS1_iiS0_S1_S1_S1_iPPiS2_S2_S2_S3__param_3,
	.param .u32 _Z30find_core_electrons_PBC_kernelIdLi32EEvPPT_iS1_iiS0_S1_S1_S1_iPPiS2_S2_S2_S3__param_4,
	.param .f64 _Z30find_core_electrons_PBC_kernelIdLi32EEvPPT_iS1_iiS0_S1_S1_S1_iPPiS2_S2_S2_S3__param_5,
	.param .u64 .ptr .align 1 _Z30find_core_electrons_PBC_kernelIdLi32EEvPPT_iS1_iiS0_S1_S1_S1_iPPiS2_S2_S2_S3__param_6,
	.param .u64 .ptr .align 1 _Z30find_core_electrons_PBC_kernelIdLi32EEvPPT_iS1_iiS0_S1_S1_S1_iPPiS2_S2_S2_S3__param_7,
	.param .u64 .ptr .align 1 _Z30find_core_electrons_PBC_kernelIdLi32EEvPPT_iS1_iiS0_S1_S1_S1_iPPiS2_S2_S2_S3__param_8,
	.param .u32 _Z30find_core_electrons_PBC_kernelIdLi32EEvPPT_iS1_iiS0_S1_S1_S1_iPPiS2_S2_S2_S3__param_9,
	.param .u64 .ptr .align 1 _Z30find_core_electrons_PBC_kernelIdLi32EEvPPT_iS1_iiS0_S1_S1_S1_iPPiS2_S2_S2_S3__param_10,
	.param .u64 .ptr .align 1 _Z30find_core_electrons_PBC_kernelIdLi32EEvPPT_iS1_iiS0_S1_S1_S1_iPPiS2_S2_S2_S3__param_11,
	.param .u64 .ptr .align 1 _Z30find_core_electrons_PBC_kernelIdLi32EEvPPT_iS1_iiS0_S1_S1_S1_iPPiS2_S2_S2_S3__param_12,
	.param .u64 .ptr .align 1 _Z30find_core_electrons_PBC_kernelIdLi32EEvPPT_iS1_iiS0_S1_S1_S1_iPPiS2_S2_S2_S3__param_13,
	.param .u64 .ptr .align 1 _Z30find_core_electrons_PBC_kernelIdLi32EEvPPT_iS1_iiS0_S1_S1_S1_iPPiS2_S2_S2_S3__param_14
)
{
	.reg .pred 	%p<37>;
	.reg .b32 	%r<265>;
	.reg .b32 	%f<9>;
	.reg .b64 	%rd<87>;
	.reg .b64 	%fd<138>;
	// demoted variable
	.shared .align 8 .u64 _ZZ30find_core_electrons_PBC_kernelIdLi32EEvPPT_iS1_iiS0_S1_S1_S1_iPPiS2_S2_S2_S3_E3myR;
	// demoted variable
	.shared .align 8 .u64 _ZZ30find_core_electrons_PBC_kernelIdLi32EEvPPT_iS1_iiS0_S1_S1_S1_iPPiS2_S2_S2_S3_E10myRatioPos;
	// demoted variable
	.shared .align 8 .u64 _ZZ30find_core_electrons_PBC_kernelIdLi32EEvPPT_iS1_iiS0_S1_S1_S1_iPPiS2_S2_S2_S3_E6myDist;
	// demoted variable
	.shared .align 8 .u64 _ZZ30find_core_electrons_PBC_kernelIdLi32EEvPPT_iS1_iiS0_S1_S1_S1_iPPiS2_S2_S2_S3_E10myCosTheta;
	// demoted variable
	.shared .align 8 .u64 _ZZ30find_core_electrons_PBC_kernelIdLi32EEvPPT_iS1_iiS0_S1_S1_S1_iPPiS2_S2_S2_S3_E7myElecs;
	// demoted variable
	.shared .align 8 .b8 _ZZ30find_core_electrons_PBC_kernelIdLi32EEvPPT_iS1_iiS0_S1_S1_S1_iPPiS2_S2_S2_S3_E2qp[768];
	// demoted variable
	.shared .align 8 .b8 _ZZ30find_core_electrons_PBC_kernelIdLi32EEvPPT_iS1_iiS0_S1_S1_S1_iPPiS2_S2_S2_S3_E1L[72];
	// demoted variable
	.shared .align 8 .b8 _ZZ30find_core_electrons_PBC_kernelIdLi32EEvPPT_iS1_iiS0_S1_S1_S1_iPPiS2_S2_S2_S3_E4Linv[72];
	// demoted variable
	.shared .align 8 .b8 _ZZ30find_core_electrons_PBC_kernelIdLi32EEvPPT_iS1_iiS0_S1_S1_S1_iPPiS2_S2_S2_S3_E1r[768];
	// demoted variable
	.shared .align 8 .b8 _ZZ30find_core_electrons_PBC_kernelIdLi32EEvPPT_iS1_iiS0_S1_S1_S1_iPPiS2_S2_S2_S3_E1i[768];
	// demoted variable
	.shared .align 4 .b8 _ZZ30find_core_electrons_PBC_kernelIdLi32EEvPPT_iS1_iiS0_S1_S1_S1_iPPiS2_S2_S2_S3_E10blockElecs[128];
	// demoted variable
	.shared .align 8 .b8 _ZZ30find_core_electrons_PBC_kernelIdLi32EEvPPT_iS1_iiS0_S1_S1_S1_iPPiS2_S2_S2_S3_E8blockPos[768];
	// demoted variable
	.shared .align 8 .b8 _ZZ30find_core_electrons_PBC_kernelIdLi32EEvPPT_iS1_iiS0_S1_S1_S1_iPPiS2_S2_S2_S3_E4dist[256];
	// demoted variable
	.shared .align 8 .b8 _ZZ30find_core_electrons_PBC_kernelIdLi32EEvPPT_iS1_iiS0_S1_S1_S1_iPPiS2_S2_S2_S3_E4disp[768];
	// demoted variable
	.shared .align 8 .b8 _ZZ30find_core_electrons_PBC_kernelIdLi32EEvPPT_iS1_iiS0_S1_S1_S1_iPPiS2_S2_S2_S3_E9blockDist[256];
	// demoted variable
	.shared .align 8 .b8 _ZZ30find_core_electrons_PBC_kernelIdLi32EEvPPT_iS1_iiS0_S1_S1_S1_iPPiS2_S2_S2_S3_E13blockCosTheta[256];
	ld.param.u64 	%rd4, [_Z30find_core_electrons_PBC_kernelIdLi32EEvPPT_iS1_iiS0_S1_S1_S1_iPPiS2_S2_S2_S3__param_0];
	ld.param.u32 	%r105, [_Z30find_core_electrons_PBC_kernelIdLi32EEvPPT_iS1_iiS0_S1_S1_S1_iPPiS2_S2_S2_S3__param_1];
	ld.param.u32 	%r106, [_Z30find_core_electrons_PBC_kernelIdLi32EEvPPT_iS1_iiS0_S1_S1_S1_iPPiS2_S2_S2_S3__param_3];
	ld.param.u32 	%r107, [_Z30find_core_electrons_PBC_kernelIdLi32EEvPPT_iS1_iiS0_S1_S1_S1_iPPiS2_S2_S2_S3__param_4];
	ld.param.f64 	%fd2, [_Z30find_core_electrons_PBC_kernelIdLi32EEvPPT_iS1_iiS0_S1_S1_S1_iPPiS2_S2_S2_S3__param_5];
	ld.param.u64 	%rd6, [_Z30find_core_electrons_PBC_kernelIdLi32EEvPPT_iS1_iiS0_S1_S1_S1_iPPiS2_S2_S2_S3__param_6];
	ld.param.u64 	%rd7, [_Z30find_core_electrons_PBC_kernelIdLi32EEvPPT_iS1_iiS0_S1_S1_S1_iPPiS2_S2_S2_S3__param_7];
	ld.param.u64 	%rd13, [_Z30find_core_electrons_PBC_kernelIdLi32EEvPPT_iS1_iiS0_S1_S1_S1_iPPiS2_S2_S2_S3__param_8];
	ld.param.u32 	%r108, [_Z30find_core_electrons_PBC_kernelIdLi32EEvPPT_iS1_iiS0_S1_S1_S1_iPPiS2_S2_S2_S3__param_9];
	ld.param.u64 	%rd8, [_Z30find_core_electrons_PBC_kernelIdLi32EEvPPT_iS1_iiS0_S1_S1_S1_iPPiS2_S2_S2_S3__param_10];
	ld.param.u64 	%rd9, [_Z30find_core_electrons_PBC_kernelIdLi32EEvPPT_iS1_iiS0_S1_S1_S1_iPPiS2_S2_S2_S3__param_11];
	ld.param.u64 	%rd10, [_Z30find_core_electrons_PBC_kernelIdLi32EEvPPT_iS1_iiS0_S1_S1_S1_iPPiS2_S2_S2_S3__param_12];
	ld.param.u64 	%rd11, [_Z30find_core_electrons_PBC_kernelIdLi32EEvPPT_iS1_iiS0_S1_S1_S1_iPPiS2_S2_S2_S3__param_13];
	cvta.to.global.u64 	%rd14, %rd13;
	mov.u32 	%r1, %tid.x;
	mul.lo.s32 	%r2, %r108, 3;
	setp.ge.s32 	%p1, %r1, %r2;
	mul.wide.u32 	%rd15, %r1, 8;
	add.s64 	%rd1, %rd14, %rd15;
	shl.b32 	%r109, %r1, 3;
	mov.u32 	%r110, _ZZ30find_core_electrons_PBC_kernelIdLi32EEvPPT_iS1_iiS0_S1_S1_S1_iPPiS2_S2_S2_S3_E2qp;
	add.s32 	%r3, %r110, %r109;
	@%p1 bra 	$L__BB3_2;
	ld.global.f64 	%fd3, [%rd1];
	st.shared.f64 	[%r3], %fd3;
$L__BB3_2:
	add.s32 	%r4, %r1, 32;
	setp.ge.s32 	%p2, %r4, %r2;
	@%p2 bra 	$L__BB3_4;
	ld.global.f64 	%fd4, [%rd1+256];
	st.shared.f64 	[%r3+256], %fd4;
$L__BB3_4:
	add.s32 	%r5, %r1, 64;
	setp.ge.s32 	%p3, %r5, %r2;
	@%p3 bra 	$L__BB3_6;
	ld.global.f64 	%fd5, [%rd1+512];
	st.shared.f64 	[%r3+512], %fd5;
$L__BB3_6:
	setp.ne.s32 	%p4, %r1, 0;
	@%p4 bra 	$L__BB3_8;
	mov.u32 	%r111, %ctaid.x;
	cvta.to.global.u64 	%rd16, %rd4;
	mul.wide.u32 	%rd17, %r111, 8;
	add.s64 	%rd18, %rd16, %rd17;
	ld.global.u64 	%rd19, [%rd18];
	st.shared.u64 	[_ZZ30find_core_electrons_PBC_kernelIdLi32EEvPPT_iS1_iiS0_S1_S1_S1_iPPiS2_S2_S2_S3_E3myR], %rd19;
	cvta.to.global.u64 	%rd20, %rd8;
	add.s64 	%rd21, %rd20, %rd17;
	ld.global.u64 	%rd22, [%rd21];
	st.shared.u64 	[_ZZ30find_core_electrons_PBC_kernelIdLi32EEvPPT_iS1_iiS0_S1_S1_S1_iPPiS2_S2_S2_S3_E7myElecs], %rd22;
	cvta.to.global.u64 	%rd23, %rd9;
	add.s64 	%rd24, %rd23, %rd17;
	ld.global.u64 	%rd25, [%rd24];
	st.shared.u64 	[_ZZ30find_core_electrons_PBC_kernelIdLi32EEvPPT_iS1_iiS0_S1_S1_S1_iPPiS2_S2_S2_S3_E10myRatioPos], %rd25;
	cvta.to.global.u64 	%rd26, %rd10;
	add.s64 	%rd27, %rd26, %rd17;
	ld.global.u64 	%rd28, [%rd27];
	st.shared.u64 	[_ZZ30find_core_electrons_PBC_kernelIdLi32EEvPPT_iS1_iiS0_S1_S1_S1_iPPiS2_S2_S2_S3_E6myDist], %rd28;
	cvta.to.global.u64 	%rd29, %rd11;
	add.s64 	%rd30, %rd29, %rd17;
	ld.global.u64 	%rd31, [%rd30];
	st.shared.u64 	[_ZZ30find_core_electrons_PBC_kernelIdLi32EEvPPT_iS1_iiS0_S1_S1_S1_iPPiS2_S2_S2_S3_E10myCosTheta], %rd31;
	bra.uni 	$L__BB3_9;
$L__BB3_8:
	setp.gt.u32 	%p5, %r1, 8;
	@%p5 bra 	$L__BB3_10;
$L__BB3_9:
	cvta.to.global.u64 	%rd32, %rd6;
	add.s64 	%rd34, %rd32, %rd15;
	ld.global.f64 	%fd6, [%rd34];
	mov.u32 	%r113, _ZZ30find_core_electrons_PBC_kernelIdLi32EEvPPT_iS1_iiS0_S1_S1_S1_iPPiS2_S2_S2_S3_E1L;
	add.s32 	%r114, %r113, %r109;
	st.shared.f64 	[%r114], %fd6;
	cvta.to.global.u64 	%rd35, %rd7;
	add.s64 	%rd36, %rd35, %rd15;
	ld.global.f64 	%fd7, [%rd36];
	mov.u32 	%r115, _ZZ30find_core_electrons_PBC_kernelIdLi32EEvPPT_iS1_iiS0_S1_S1_S1_iPPiS2_S2_S2_S3_E4Linv;
	add.s32 	%r116, %r115, %r109;
	st.shared.f64 	[%r116], %fd7;
$L__BB3_10:
	bar.sync 	0;
	sub.s32 	%r6, %r107, %r106;
	add.s32 	%r7, %r6, 1;
	shr.s32 	%r118, %r105, 31;
	shr.u32 	%r119, %r118, 27;
	add.s32 	%r120, %r105, %r119;
	shr.s32 	%r121, %r120, 5;
	and.b32  	%r122, %r105, 31;
	setp.ne.s32 	%p6, %r122, 0;
	selp.u32 	%r123, 1, 0, %p6;
	add.s32 	%r8, %r121, %r123;
	shr.s32 	%r124, %r7, 31;
	shr.u32 	%r125, %r124, 27;
	add.s32 	%r126, %r7, %r125;
	shr.s32 	%r127, %r126, 5;
	and.b32  	%r128, %r7, 31;
	setp.ne.s32 	%p7, %r128, 0;
	selp.u32 	%r129, 1, 0, %p7;
	add.s32 	%r9, %r127, %r129;
	setp.lt.s32 	%p8, %r9, 1;
	mov.u32 	%r131, _ZZ30find_core_electrons_PBC_kernelIdLi32EEvPPT_iS1_iiS0_S1_S1_S1_iPPiS2_S2_S2_S3_E13blockCosTheta;
	add.s32 	%r10, %r131, %r109;
	shl.b32 	%r132, %r1, 2;
	mov.u32 	%r133, _ZZ30find_core_electrons_PBC_kernelIdLi32EEvPPT_iS1_iiS0_S1_S1_S1_iPPiS2_S2_S2_S3_E10blockElecs;
	add.s32 	%r11, %r133, %r132;
	mov.u32 	%r134, _ZZ30find_core_electrons_PBC_kernelIdLi32EEvPPT_iS1_iiS0_S1_S1_S1_iPPiS2_S2_S2_S3_E9blockDist;
	add.s32 	%r12, %r134, %r109;
	mov.b32 	%r240, 0;
	mov.u32 	%r239, %r240;
	mov.u32 	%r247, %r240;
	mov.u32 	%r243, %r240;
	mov.u32 	%r218, %r240;
	@%p8 bra 	$L__BB3_35;
	mul.lo.s32 	%r13, %r7, 3;
	mad.lo.s32 	%r14, %r106, 3, %r1;
	mul.lo.s32 	%r15, %r105, 3;
	mul.lo.s32 	%r136, %r1, 24;
	mov.u32 	%r137, _ZZ30find_core_electrons_PBC_kernelIdLi32EEvPPT_iS1_iiS0_S1_S1_S1_iPPiS2_S2_S2_S3_E1r;
	add.s32 	%r16, %r137, %r136;
	mov.u32 	%r138, _ZZ30find_core_electrons_PBC_kernelIdLi32EEvPPT_iS1_iiS0_S1_S1_S1_iPPiS2_S2_S2_S3_E4disp;
	add.s32 	%r17, %r138, %r136;
	mov.u32 	%r140, _ZZ30find_core_electrons_PBC_kernelIdLi32EEvPPT_iS1_iiS0_S1_S1_S1_iPPiS2_S2_S2_S3_E4dist;
	add.s32 	%r18, %r140, %r109;
	shl.b32 	%r141, %r1, 4;
	add.s32 	%r19, %r3, %r141;
	mov.u32 	%r142, _ZZ30find_core_electrons_PBC_kernelIdLi32EEvPPT_iS1_iiS0_S1_S1_S1_iPPiS2_S2_S2_S3_E8blockPos;
	add.s32 	%r20, %r142, %r136;
	mov.u32 	%r143, _ZZ30find_core_electrons_PBC_kernelIdLi32EEvPPT_iS1_iiS0_S1_S1_S1_iPPiS2_S2_S2_S3_E1i;
	add.s32 	%r21, %r143, %r109;
	sub.s32 	%r22, %r16, %r141;
	sub.s32 	%r23, %r20, %r141;
	mov.b32 	%r208, 0;
	mov.u32 	%r244, %r208;
	mov.u32 	%r243, %r208;
	mov.u32 	%r247, %r208;
	mov.u32 	%r239, %r208;
	mov.u32 	%r240, %r208;
$L__BB3_12:
	ld.param.u64 	%rd85, [_Z30find_core_electrons_PBC_kernelIdLi32EEvPPT_iS1_iiS0_S1_S1_S1_iPPiS2_S2_S2_S3__param_2];
	mul.lo.s32 	%r144, %r208, 96;
	add.s32 	%r145, %r14, %r144;
	add.s32 	%r30, %r144, %r1;
	setp.lt.s32 	%p9, %r30, %r13;
	cvta.to.global.u64 	%rd37, %rd85;
	mul.wide.s32 	%rd38, %r145, 8;
	add.s64 	%rd2, %rd37, %rd38;
	@%p9 bra 	$L__BB3_13;
	bra.uni 	$L__BB3_14;
$L__BB3_13:
	ld.global.f64 	%fd8, [%rd2];
	st.shared.f64 	[%r21], %fd8;
$L__BB3_14:
	add.s32 	%r146, %r30, 32;
	setp.ge.s32 	%p10, %r146, %r13;
	@%p10 bra 	$L__BB3_16;
	ld.global.f64 	%fd9, [%rd2+256];
	st.shared.f64 	[%r21+256], %fd9;
$L__BB3_16:
	add.s32 	%r147, %r30, 64;
	setp.ge.s32 	%p11, %r147, %r13;
	@%p11 bra 	$L__BB3_18;
	ld.global.f64 	%fd10, [%rd2+512];
	st.shared.f64 	[%r21+512], %fd10;
$L__BB3_18:
	setp.lt.s32 	%p12, %r8, 1;
	shl.b32 	%r148, %r208, 5;
	add.s32 	%r149, %r148, 32;
	setp.gt.s32 	%p13, %r149, %r6;
	sub.s32 	%r150, %r7, %r148;
	selp.b32 	%r40, %r150, 32, %p13;
	@%p12 bra 	$L__BB3_60;
	mov.b32 	%r219, 0;
$L__BB3_20:
	shl.b32 	%r47, %r219, 5;
	add.s32 	%r152, %r47, 32;
	setp.lt.s32 	%p14, %r152, %r105;
	sub.s32 	%r153, %r105, %r47;
	selp.b32 	%r48, 32, %r153, %p14;
	ld.shared.u64 	%rd39, [_ZZ30find_core_electrons_PBC_kernelIdLi32EEvPPT_iS1_iiS0_S1_S1_S1_iPPiS2_S2_S2_S3_E3myR];
	cvta.to.global.u64 	%rd40, %rd39;
	mad.lo.s32 	%r49, %r219, 96, %r1;
	setp.ge.s32 	%p15, %r49, %r15;
	mul.wide.u32 	%rd41, %r49, 8;
	add.s64 	%rd3, %rd40, %rd41;
	@%p15 bra 	$L__BB3_22;
	ld.global.f64 	%fd11, [%rd3];
	st.shared.f64 	[%r22], %fd11;
$L__BB3_22:
	add.s32 	%r154, %r49, 32;
	setp.ge.s32 	%p16, %r154, %r15;
	@%p16 bra 	$L__BB3_24;
	ld.global.f64 	%fd12, [%rd3+256];
	st.shared.f64 	[%r22+256], %fd12;
$L__BB3_24:
	add.s32 	%r155, %r49, 64;
	setp.ge.s32 	%p17, %r155, %r15;
	@%p17 bra 	$L__BB3_26;
	ld.global.f64 	%fd13, [%rd3+512];
	st.shared.f64 	[%r22+512], %fd13;
$L__BB3_26:
	setp.lt.s32 	%p18, %r40, 1;
	bar.sync 	0;
	@%p18 bra 	$L__BB3_59;
	mov.b32 	%r225, 0;
$L__BB3_28:
	setp.lt.s32 	%p19, %r48, 1;
	ld.shared.f64 	%fd14, [%r16];
	mov.u32 	%r157, _ZZ30find_core_electrons_PBC_kernelIdLi32EEvPPT_iS1_iiS0_S1_S1_S1_iPPiS2_S2_S2_S3_E1i;
	mad.lo.s32 	%r158, %r225, 24, %r157;
	ld.shared.f64 	%fd15, [%r158];
	sub.f64 	%fd16, %fd14, %fd15;
	ld.shared.f64 	%fd17, [%r16+8];
	ld.shared.f64 	%fd18, [%r158+8];
	sub.f64 	%fd19, %fd17, %fd18;
	ld.shared.f64 	%fd20, [%r16+16];
	ld.shared.f64 	%fd21, [%r158+16];
	sub.f64 	%fd22, %fd20, %fd21;
	ld.shared.f64 	%fd23, [_ZZ30find_core_electrons_PBC_kernelIdLi32EEvPPT_iS1_iiS0_S1_S1_S1_iPPiS2_S2_S2_S3_E4Linv];
	ld.shared.f64 	%fd24, [_ZZ30find_core_electrons_PBC_kernelIdLi32EEvPPT_iS1_iiS0_S1_S1_S1_iPPiS2_S2_S2_S3_E4Linv+8];
	mul.f64 	%fd25, %fd24, %fd19;
	fma.rn.f64 	%fd26, %fd23, %fd16, %fd25;
	ld.shared.f64 	%fd27, [_ZZ30find_core_electrons_PBC_kernelIdLi32EEvPPT_iS1_iiS0_S1_S1_S1_iPPiS2_S2_S2_S3_E4Linv+16];
	fma.rn.f64 	%fd28, %fd27, %fd22, %fd26;
	ld.shared.f64 	%fd29, [_ZZ30find_core_electrons_PBC_kernelIdLi32EEvPPT_iS1_iiS0_S1_S1_S1_iPPiS2_S2_S2_S3_E4Linv+24];
	ld.shared.f64 	%fd30, [_ZZ30find_core_electrons_PBC_kernelIdLi32EEvPPT_iS1_iiS0_S1_S1_S1_iPPiS2_S2_S2_S3_E4Linv+32];
	mul.f64 	%fd31, %fd30, %fd19;
	fma.rn.f64 	%fd32, %fd29, %fd16, %fd31;
	ld.shared.f64 	%fd33, [_ZZ30find_core_electrons_PBC_kernelIdLi32EEvPPT_iS1_iiS0_S1_S1_S1_iPPiS2_S2_S2_S3_E4Linv+40];
	fma.rn.f64 	%fd34, %fd33, %fd22, %fd32;
	ld.shared.f64 	%fd35, [_ZZ30find_core_electrons_PBC_kernelIdLi32EEvPPT_iS1_iiS0_S1_S1_S1_iPPiS2_S2_S2_S3_E4Linv+48];
	ld.shared.f64 	%fd36, [_ZZ30find_core_electrons_PBC_kernelIdLi32EEvPPT_iS1_iiS0_S1_S1_S1_iPPiS2_S2_S2_S3_E4Linv+56];
	mul.f64 	%fd37, %fd36, %fd19;
	fma.rn.f64 	%fd38, %fd35, %fd16, %fd37;
	ld.shared.f64 	%fd39, [_ZZ30find_core_electrons_PBC_kernelIdLi32EEvPPT_iS1_iiS0_S1_S1_S1_iPPiS2_S2_S2_S3_E4Linv+64];
	fma.rn.f64 	%fd40, %fd39, %fd22, %fd38;
	cvt.rn.f32.f64 	%f1, %fd28;
	cvt.rni.f32.f32 	%f2, %f1;
	cvt.f64.f32 	%fd41, %f2;
	sub.f64 	%fd42, %fd28, %fd41;
	cvt.rn.f32.f64 	%f3, %fd34;
	cvt.rni.f32.f32 	%f4, %f3;
	cvt.f64.f32 	%fd43, %f4;
	sub.f64 	%fd44, %fd34, %fd43;
	cvt.rn.f32.f64 	%f5, %fd40;
	cvt.rni.f32.f32 	%f6, %f5;
	cvt.f64.f32 	%fd45, %f6;
	sub.f64 	%fd46, %fd40, %fd45;
	ld.shared.f64 	%fd47, [_ZZ30find_core_electrons_PBC_kernelIdLi32EEvPPT_iS1_iiS0_S1_S1_S1_iPPiS2_S2_S2_S3_E1L];
	ld.shared.f64 	%fd48, [_ZZ30find_core_electrons_PBC_kernelIdLi32EEvPPT_iS1_iiS0_S1_S1_S1_iPPiS2_S2_S2_S3_E1L+8];
	mul.f64 	%fd49, %fd44, %fd48;
	fma.rn.f64 	%fd50, %fd42, %fd47, %fd49;
	ld.shared.f64 	%fd51, [_ZZ30find_core_electrons_PBC_kernelIdLi32EEvPPT_iS1_iiS0_S1_S1_S1_iPPiS2_S2_S2_S3_E1L+16];
	fma.rn.f64 	%fd52, %fd51, %fd46, %fd50;
	st.shared.f64 	[%r17], %fd52;
	ld.shared.f64 	%fd53, [_ZZ30find_core_electrons_PBC_kernelIdLi32EEvPPT_iS1_iiS0_S1_S1_S1_iPPiS2_S2_S2_S3_E1L+24];
	ld.shared.f64 	%fd54, [_ZZ30find_core_electrons_PBC_kernelIdLi32EEvPPT_iS1_iiS0_S1_S1_S1_iPPiS2_S2_S2_S3_E1L+32];
	mul.f64 	%fd55, %fd44, %fd54;
	fma.rn.f64 	%fd56, %fd42, %fd53, %fd55;
	ld.shared.f64 	%fd57, [_ZZ30find_core_electrons_PBC_kernelIdLi32EEvPPT_iS1_iiS0_S1_S1_S1_iPPiS2_S2_S2_S3_E1L+40];
	fma.rn.f64 	%fd58, %fd46, %fd57, %fd56;
	st.shared.f64 	[%r17+8], %fd58;
	ld.shared.f64 	%fd59, [_ZZ30find_core_electrons_PBC_kernelIdLi32EEvPPT_iS1_iiS0_S1_S1_S1_iPPiS2_S2_S2_S3_E1L+48];
	ld.shared.f64 	%fd60, [_ZZ30find_core_electrons_PBC_kernelIdLi32EEvPPT_iS1_iiS0_S1_S1_S1_iPPiS2_S2_S2_S3_E1L+56];
	mul.f64 	%fd61, %fd44, %fd60;
	fma.rn.f64 	%fd62, %fd42, %fd59, %fd61;
	ld.shared.f64 	%fd63, [_ZZ30find_core_electrons_PBC_kernelIdLi32EEvPPT_iS1_iiS0_S1_S1_S1_iPPiS2_S2_S2_S3_E1L+64];
	fma.rn.f64 	%fd64, %fd46, %fd63, %fd62;
	st.shared.f64 	[%r17+16], %fd64;
	mul.f64 	%fd65, %fd58, %fd58;
	fma.rn.f64 	%fd66, %fd52, %fd52, %fd65;
	fma.rn.f64 	%fd67, %fd64, %fd64, %fd66;
	cvt.rn.f32.f64 	%f7, %fd67;
	sqrt.rn.f32 	%f8, %f7;
	cvt.f64.f32 	%fd68, %f8;
	st.shared.f64 	[%r18], %fd68;
	@%p19 bra 	$L__BB3_58;
	mov.u32 	%r163, _ZZ30find_core_electrons_PBC_kernelIdLi32EEvPPT_iS1_iiS0_S1_S1_S1_iPPiS2_S2_S2_S3_E4disp;
	add.s32 	%r234, %r163, 8;
	mov.u32 	%r164, _ZZ30find_core_electrons_PBC_kernelIdLi32EEvPPT_iS1_iiS0_S1_S1_S1_iPPiS2_S2_S2_S3_E1r;
	add.s32 	%r233, %r164, 8;
	mov.b32 	%r235, 0;
	mov.u32 	%r231, _ZZ30find_core_electrons_PBC_kernelIdLi32EEvPPT_iS1_iiS0_S1_S1_S1_iPPiS2_S2_S2_S3_E4dist;
	mov.u32 	%r232, %r47;
$L__BB3_30:
	bar.sync 	0;
	ld.shared.f64 	%fd1, [%r231];
	setp.geu.f64 	%p20, %fd1, %fd2;
	@%p20 bra 	$L__BB3_57;
	add.s32 	%r241, %r240, %r108;
	setp.gt.s32 	%p21, %r241, 32;
	@%p21 bra 	$L__BB3_48;
	setp.ge.s32 	%p24, %r1, %r108;
	@%p24 bra 	$L__BB3_52;
	ld.shared.f64 	%fd112, [%r233+-8];
	ld.shared.f64 	%fd113, [%r234+-8];
	sub.f64 	%fd114, %fd112, %fd113;
	ld.shared.f64 	%fd115, [%r19];
	fma.rn.f64 	%fd116, %fd1, %fd115, %fd114;
	mad.lo.s32 	%r175, %r240, 24, %r20;
	st.shared.f64 	[%r175], %fd116;
	ld.shared.f64 	%fd117, [%r233];
	ld.shared.f64 	%fd118, [%r234];
	sub.f64 	%fd119, %fd117, %fd118;
	ld.shared.f64 	%fd120, [%r19+8];
	fma.rn.f64 	%fd121, %fd1, %fd120, %fd119;
	st.shared.f64 	[%r175+8], %fd121;
	ld.shared.f64 	%fd122, [%r233+8];
	ld.shared.f64 	%fd123, [%r234+8];
	sub.f64 	%fd124, %fd122, %fd123;
	ld.shared.f64 	%fd125, [%r19+16];
	fma.rn.f64 	%fd126, %fd1, %fd125, %fd124;
	st.shared.f64 	[%r175+16], %fd126;
	mul.f64 	%fd127, %fd118, %fd120;
	fma.rn.f64 	%fd128, %fd113, %fd115, %fd127;
	fma.rn.f64 	%fd129, %fd123, %fd125, %fd128;
	div.rn.f64 	%fd130, %fd129, %fd1;
	shl.b32 	%r176, %r240, 3;
	add.s32 	%r177, %r10, %r176;
	st.shared.f64 	[%r177], %fd130;
	bra.uni 	$L__BB3_52;
$L__BB3_34:
	shl.b32 	%r218, %r244, 5;
$L__BB3_35:
	mul.lo.s32 	%r37, %r240, 3;
	mul.lo.s32 	%r38, %r239, 3;
	setp.lt.s32 	%p31, %r1, %r37;
	shl.b32 	%r194, %r1, 3;
	mov.u32 	%r195, _ZZ30find_core_electrons_PBC_kernelIdLi32EEvPPT_iS1_iiS0_S1_S1_S1_iPPiS2_S2_S2_S3_E8blockPos;
	add.s32 	%r39, %r195, %r194;
	@%p31 bra 	$L__BB3_36;
	bra.uni 	$L__BB3_37;
$L__BB3_36:
	ld.shared.f64 	%fd133, [%r39];
	ld.shared.u64 	%rd58, [_ZZ30find_core_electrons_PBC_kernelIdLi32EEvPPT_iS1_iiS0_S1_S1_S1_iPPiS2_S2_S2_S3_E10myRatioPos];
	cvta.to.global.u64 	%rd59, %rd58;
	mad.lo.s32 	%r196, %r239, 96, %r1;
	mul.wide.s32 	%rd60, %r196, 8;
	add.s64 	%rd61, %rd59, %rd60;
	st.global.f64 	[%rd61], %fd133;
$L__BB3_37:
	setp.ge.s32 	%p32, %r4, %r37;
	@%p32 bra 	$L__BB3_39;
	ld.shared.f64 	%fd134, [%r39+256];
	ld.shared.u64 	%rd62, [_ZZ30find_core_electrons_PBC_kernelIdLi32EEvPPT_iS1_iiS0_S1_S1_S1_iPPiS2_S2_S2_S3_E10myRatioPos];
	cvta.to.global.u64 	%rd63, %rd62;
	shl.b32 	%r197, %r38, 5;
	add.s32 	%r198, %r197, %r1;
	add.s32 	%r199, %r198, 32;
	mul.wide.s32 	%rd64, %r199, 8;
	add.s64 	%rd65, %rd63, %rd64;
	st.global.f64 	[%rd65], %fd134;
$L__BB3_39:
	setp.ge.s32 	%p33, %r5, %r37;
	@%p33 bra 	$L__BB3_41;
	ld.shared.f64 	%fd135, [%r39+512];
	ld.shared.u64 	%rd66, [_ZZ30find_core_electrons_PBC_kernelIdLi32EEvPPT_iS1_iiS0_S1_S1_S1_iPPiS2_S2_S2_S3_E10myRatioPos];
	cvta.to.global.u64 	%rd67, %rd66;
	shl.b32 	%r200, %r38, 5;
	add.s32 	%r201, %r200, %r1;
	add.s32 	%r202, %r201, 64;
	mul.wide.s32 	%rd68, %r202, 8;
	add.s64 	%rd69, %rd67, %rd68;
	st.global.f64 	[%rd69], %fd135;
$L__BB3_41:
	setp.ge.s32 	%p34, %r1, %r240;
	@%p34 bra 	$L__BB3_43;
	ld.shared.f64 	%fd136, [%r10];
	ld.shared.u64 	%rd70, [_ZZ30find_core_electrons_PBC_kernelIdLi32EEvPPT_iS1_iiS0_S1_S1_S1_iPPiS2_S2_S2_S3_E10myCosTheta];
	cvta.to.global.u64 	%rd71, %rd70;
	shl.b32 	%r203, %r239, 5;
	add.s32 	%r204, %r203, %r1;
	mul.wide.s32 	%rd72, %r204, 8;
	add.s64 	%rd73, %rd71, %rd72;
	st.global.f64 	[%rd73], %fd136;
$L__BB3_43:
	setp.ge.s32 	%p35, %r1, %r243;
	@%p35 bra 	$L__BB3_45;
	ld.shared.u32 	%r205, [%r11];
	ld.shared.u64 	%rd74, [_ZZ30find_core_electrons_PBC_kernelIdLi32EEvPPT_iS1_iiS0_S1_S1_S1_iPPiS2_S2_S2_S3_E7myElecs];
	cvta.to.global.u64 	%rd75, %rd74;
	add.s32 	%r206, %r218, %r1;
	mul.wide.s32 	%rd76, %r206, 4;
	add.s64 	%rd77, %rd75, %rd76;
	st.global.u32 	[%rd77], %r205;
	ld.shared.f64 	%fd137, [%r12];
	ld.shared.u64 	%rd78, [_ZZ30find_core_electrons_PBC_kernelIdLi32EEvPPT_iS1_iiS0_S1_S1_S1_iPPiS2_S2_S2_S3_E6myDist];
	cvta.to.global.u64 	%rd79, %rd78;
	mul.wide.s32 	%rd80, %r206, 8;
	add.s64 	%rd81, %rd79, %rd80;
	st.global.f64 	[%rd81], %fd137;
$L__BB3_45:
	setp.ne.s32 	%p36, %r1, 0;
	@%p36 bra 	$L__BB3_47;
	ld.param.u64 	%rd86, [_Z30find_core_electrons_PBC_kernelIdLi32EEvPPT_iS1_iiS0_S1_S1_S1_iPPiS2_S2_S2_S3__param_14];
	mov.u32 	%r207, %ctaid.x;
	cvta.to.global.u64 	%rd82, %rd86;
	mul.wide.u32 	%rd83, %r207, 4;
	add.s64 	%rd84, %rd82, %rd83;
	st.global.u32 	[%rd84], %r247;
$L__BB3_47:
	ret;
$L__BB3_48:
	sub.s32 	%r67, 32, %r240;
	setp.ge.s32 	%p22, %r1, %r67;
	@%p22 bra 	$L__BB3_50;
	ld.shared.f64 	%fd69, [%r233+-8];
	ld.shared.f64 	%fd70, [%r234+-8];
	sub.f64 	%fd71, %fd69, %fd70;
	ld.shared.f64 	%fd72, [%r19];
	fma.rn.f64 	%fd73, %fd1, %fd72, %fd71;
	mad.lo.s32 	%r165, %r240, 24, %r20;
	st.shared.f64 	[%r165], %fd73;
	ld.shared.f64 	%fd74, [%r233];
	ld.shared.f64 	%fd75, [%r234];
	sub.f64 	%fd76, %fd74, %fd75;
	ld.shared.f64 	%fd77, [%r19+8];
	fma.rn.f64 	%fd78, %fd1, %fd77, %fd76;
	st.shared.f64 	[%r165+8], %fd78;
	ld.shared.f64 	%fd79, [%r233+8];
	ld.shared.f64 	%fd80, [%r234+8];
	sub.f64 	%fd81, %fd79, %fd80;
	ld.shared.f64 	%fd82, [%r19+16];
	fma.rn.f64 	%fd83, %fd1, %fd82, %fd81;
	st.shared.f64 	[%r165+16], %fd83;
	mul.f64 	%fd84, %fd75, %fd77;
	fma.rn.f64 	%fd85, %fd70, %fd72, %fd84;
	fma.rn.f64 	%fd86, %fd80, %fd82, %fd85;
	div.rn.f64 	%fd87, %fd86, %fd1;
	shl.b32 	%r166, %r240, 3;
	add.s32 	%r167, %r10, %r166;
	st.shared.f64 	[%r167], %fd87;
$L__BB3_50:
	bar.sync 	0;
	mul.lo.s32 	%r168, %r239, 3;
	ld.shared.f64 	%fd88, [%r23];
	ld.shared.u64 	%rd42, [_ZZ30find_core_electrons_PBC_kernelIdLi32EEvPPT_iS1_iiS0_S1_S1_S1_iPPiS2_S2_S2_S3_E10myRatioPos];
	cvta.to.global.u64 	%rd43, %rd42;
	mad.lo.s32 	%r169, %r239, 96, %r1;
	mul.wide.s32 	%rd44, %r169, 8;
	add.s64 	%rd45, %rd43, %rd44;
	st.global.f64 	[%rd45], %fd88;
	ld.shared.f64 	%fd89, [%r23+256];
	st.global.f64 	[%rd45+256], %fd89;
	ld.shared.f64 	%fd90, [%r23+512];
	st.global.f64 	[%rd45+512], %fd90;
	ld.shared.f64 	%fd91, [%r10];
	ld.shared.u64 	%rd46, [_ZZ30find_core_electrons_PBC_kernelIdLi32EEvPPT_iS1_iiS0_S1_S1_S1_iPPiS2_S2_S2_S3_E10myCosTheta];
	cvta.to.global.u64 	%rd47, %rd46;
	shl.b32 	%r170, %r239, 6;
	sub.s32 	%r171, %r169, %r170;
	mul.wide.s32 	%rd48, %r171, 8;
	add.s64 	%rd49, %rd47, %rd48;
	st.global.f64 	[%rd49], %fd91;
	shl.b32 	%r172, %r239, 1;
	sub.s32 	%r173, %r168, %r172;
	add.s32 	%r239, %r173, 1;
	bar.sync 	0;
	sub.s32 	%r241, %r108, %r67;
	setp.ge.s32 	%p23, %r1, %r241;
	@%p23 bra 	$L__BB3_52;
	ld.shared.f64 	%fd92, [%r233+-8];
	ld.shared.f64 	%fd93, [%r234+-8];
	sub.f64 	%fd94, %fd92, %fd93;
	ld.shared.f64 	%fd95, [%r231];
	mad.lo.s32 	%r174, %r240, -24, %r19;
	ld.shared.f64 	%fd96, [%r174+768];
	fma.rn.f64 	%fd97, %fd95, %fd96, %fd94;
	st.shared.f64 	[%r20], %fd97;
	ld.shared.f64 	%fd98, [%r233];
	ld.shared.f64 	%fd99, [%r234];
	sub.f64 	%fd100, %fd98, %fd99;
	ld.shared.f64 	%fd101, [%r174+776];
	fma.rn.f64 	%fd102, %fd95, %fd101, %fd100;
	st.shared.f64 	[%r20+8], %fd102;
	ld.shared.f64 	%fd103, [%r233+8];
	ld.shared.f64 	%fd104, [%r234+8];
	sub.f64 	%fd105, %fd103, %fd104;
	ld.shared.f64 	%fd106, [%r174+784];
	fma.rn.f64 	%fd107, %fd95, %fd106, %fd105;
	st.shared.f64 	[%r20+16], %fd107;
	mul.f64 	%fd108, %fd99, %fd101;
	fma.rn.f64 	%fd109, %fd93, %fd96, %fd108;
	fma.rn.f64 	%fd110, %fd104, %fd106, %fd109;
	div.rn.f64 	%fd111, %fd110, %fd95;
	st.shared.f64 	[%r10], %fd111;
$L__BB3_52:
	setp.ne.s32 	%p25, %r243, 32;
	@%p25 bra 	$L__BB3_54;
	ld.shared.u32 	%r179, [%r11];
	ld.shared.u64 	%rd50, [_ZZ30find_core_electrons_PBC_kernelIdLi32EEvPPT_iS1_iiS0_S1_S1_S1_iPPiS2_S2_S2_S3_E7myElecs];
	cvta.to.global.u64 	%rd51, %rd50;
	shl.b32 	%r180, %r244, 5;
	add.s32 	%r181, %r180, %r1;
	mul.wide.s32 	%rd52, %r181, 4;
	add.s64 	%rd53, %rd51, %rd52;
	st.global.u32 	[%rd53], %r179;
	ld.shared.f64 	%fd131, [%r12];
	ld.shared.u64 	%rd54, [_ZZ30find_core_electrons_PBC_kernelIdLi32EEvPPT_iS1_iiS0_S1_S1_S1_iPPiS2_S2_S2_S3_E6myDist];
	cvta.to.global.u64 	%rd55, %rd54;
	mul.wide.s32 	%rd56, %r181, 8;
	add.s64 	%rd57, %rd55, %rd56;
	st.global.f64 	[%rd57], %fd131;
	add.s32 	%r244, %r244, 1;
	mov.b32 	%r243, 0;
$L__BB3_54:
	setp.ne.s32 	%p26, %r1, 0;
	@%p26 bra 	$L__BB3_56;
	shl.b32 	%r182, %r243, 2;
	mov.u32 	%r183, _ZZ30find_core_electrons_PBC_kernelIdLi32EEvPPT_iS1_iiS0_S1_S1_S1_iPPiS2_S2_S2_S3_E10blockElecs;
	add.s32 	%r184, %r183, %r182;
	st.shared.u32 	[%r184], %r232;
	ld.shared.f64 	%fd132, [%r231];
	shl.b32 	%r185, %r243, 3;
	mov.u32 	%r186, _ZZ30find_core_electrons_PBC_kernelIdLi32EEvPPT_iS1_iiS0_S1_S1_S1_iPPiS2_S2_S2_S3_E9blockDist;
	add.s32 	%r187, %r186, %r185;
	st.shared.f64 	[%r187], %fd132;
$L__BB3_56:
	add.s32 	%r243, %r243, 1;
	add.s32 	%r247, %r247, 1;
	bar.sync 	0;
	mov.u32 	%r240, %r241;
$L__BB3_57:
	add.s32 	%r235, %r235, 1;
	add.s32 	%r234, %r234, 24;
	add.s32 	%r233, %r233, 24;
	add.s32 	%r232, %r232, 1;
	add.s32 	%r231, %r231, 8;
	setp.lt.s32 	%p27, %r235, %r48;
	@%p27 bra 	$L__BB3_30;
$L__BB3_58:
	add.s32 	%r225, %r225, 1;
	setp.ne.s32 	%p28, %r225, %r40;
	@%p28 bra 	$L__BB3_28;
$L__BB3_59:
	shl.b32 	%r188, %r219, 1;
	mul.lo.s32 	%r189, %r219, 3;
	sub.s32 	%r190, %r189, %r188;
	add.s32 	%r219, %r190, 1;
	setp.ne.s32 	%p29, %r219, %r8;
	@%p29 bra 	$L__BB3_20;
$L__BB3_60:
	shl.b32 	%r191, %r208, 1;
	mul.lo.s32 	%r192, %r208, 3;
	sub.s32 	%r193, %r192, %r191;
	add.s32 	%r208, %r193, 1;
	setp.eq.s32 	%p30, %r208, %r9;
	@%p30 bra 	$L__BB3_34;
	bra.uni 	$L__BB3_12;

}
	// .globl	_Z26find_core_electrons_kernelIfLi32EEvPPT_iS1_iiS0_PP4int2S2_Pi
.visible .entry _Z26find_core_electrons_kernelIfLi32EEvPPT_iS1_iiS0_PP4int2S2_Pi(
	.param .u64 .ptr .align 1 _Z26find_core_electrons_kernelIfLi32EEvPPT_iS1_iiS0_PP4int2S2_Pi_param_0,
	.param .u32 _Z26find_core_electrons_kernelIfLi32EEvPPT_iS1_iiS0_PP4int2S2_Pi_param_1,
	.param .u64 .ptr .align 1 _Z26find_core_electrons_kernelIfLi32EEvPPT_iS1_iiS0_PP4int2S2_Pi_param_2,
	.param .u32 _Z26find_core_electrons_kernelIfLi32EEvPPT_iS1_iiS0_PP4int2S2_Pi_param_3,
	.param .u32 _Z26find_core_electrons_kernelIfLi32EEvPPT_iS1_iiS0_PP4int2S2_Pi_param_4,
	.param .f32 _Z26find_core_electrons_kernelIfLi32EEvPPT_iS1_iiS0_PP4int2S2_Pi_param_5,
	.param .u64 .ptr .align 1 _Z26find_core_electrons_kernelIfLi32EEvPPT_iS1_iiS0_PP4int2S2_Pi_param_6,
	.param .u64 .ptr .align 1 _Z26find_core_electrons_kernelIfLi32EEvPPT_iS1_iiS0_PP4int2S2_Pi_param_7,
	.param .u64 .ptr .align 1 _Z26find_core_electrons_kernelIfLi32EEvPPT_iS1_iiS0_PP4int2S2_Pi_param_8
)
{
	.reg .pred 	%p<54>;
	.reg .b32 	%r<355>;
	.reg .b32 	%f<102>;
	.reg .b64 	%rd<67>;
	// demoted variable
	.shared .align 8 .u64 _ZZ26find_core_electrons_kernelIfLi32EEvPPT_iS1_iiS0_PP4int2S2_PiE3myR;
	// demoted variable
	.shared .align 8 .u64 _ZZ26find_core_electrons_kernelIfLi32EEvPPT_iS1_iiS0_PP4int2S2_PiE6mydist;
	// demoted variable
	.shared .align 8 .u64 _ZZ26find_core_electrons_kernelIfLi32EEvPPT_iS1_iiS0_PP4int2S2_PiE7mypairs;
	// demoted variable
	.shared .align 4 .b8 _ZZ26find_core_electrons_kernelIfLi32EEvPPT_iS1_iiS0_PP4int2S2_PiE1r[384];
	// demoted variable
	.shared .align 4 .b8 _ZZ26find_core_electrons_kernelIfLi32EEvPPT_iS1_iiS0_PP4int2S2_PiE1i[384];
	// demoted variable
	.shared .align 4 .b8 _ZZ26find_core_electrons_kernelIfLi32EEvPPT_iS1_iiS0_PP4int2S2_PiE1d[128];
	// demoted variable
	.shared .align 8 .b8 _ZZ26find_core_electrons_kernelIfLi32EEvPPT_iS1_iiS0_PP4int2S2_PiE10blockpairs[256];
	// demoted variable
	.shared .align 4 .b8 _ZZ26find_core_electrons_kernelIfLi32EEvPPT_iS1_iiS0_PP4int2S2_PiE9blockdist[128];
	ld.param.u64 	%rd6, [_Z26find_core_electrons_kernelIfLi32EEvPPT_iS1_iiS0_PP4int2S2_Pi_param_0];
	ld.param.u32 	%r132, [_Z26find_core_electrons_kernelIfLi32EEvPPT_iS1_iiS0_PP4int2S2_Pi_param_1];
	ld.param.u64 	%rd7, [_Z26find_core_electrons_kernelIfLi32EEvPPT_iS1_iiS0_PP4int2S2_Pi_param_2];
	ld.param.u32 	%r133, [_Z26find_core_electrons_kernelIfLi32EEvPPT_iS1_iiS0_PP4int2S2_Pi_param_3];
	ld.param.u32 	%r134, [_Z26find_core_electrons_kernelIfLi32EEvPPT_iS1_iiS0_PP4int2S2_Pi_param_4];
	ld.param.f32 	%f9, [_Z26find_core_electrons_kernelIfLi32EEvPPT_iS1_iiS0_PP4int2S2_Pi_param_5];
	ld.param.u64 	%rd8, [_Z26find_core_electrons_kernelIfLi32EEvPPT_iS1_iiS0_PP4int2S2_Pi_param_6];
	ld.param.u64 	%rd9, [_Z26find_core_electrons_kernelIfLi32EEvPPT_iS1_iiS0_PP4int2S2_Pi_param_7];
	mov.u32 	%r1, %tid.x;
	setp.ne.s32 	%p1, %r1, 0;
	@%p1 bra 	$L__BB4_2;
	cvta.to.global.u64 	%rd11, %rd6;
	cvta.to.global.u64 	%rd12, %rd9;
	cvta.to.global.u64 	%rd13, %rd8;
	mov.u32 	%r135, %ctaid.x;
	mul.wide.u32 	%rd14, %r135, 8;
	add.s64 	%rd15, %rd11, %rd14;
	ld.global.u64 	%rd16, [%rd15];
	st.shared.u64 	[_ZZ26find_core_electrons_kernelIfLi32EEvPPT_iS1_iiS0_PP4int2S2_PiE3myR], %rd16;
	add.s64 	%rd17, %rd12, %rd14;
	ld.global.u64 	%rd18, [%rd17];
	st.shared.u64 	[_ZZ26find_core_electrons_kernelIfLi32EEvPPT_iS1_iiS0_PP4int2S2_PiE6mydist], %rd18;
	add.s64 	%rd19, %rd13, %rd14;
	ld.global.u64 	%rd20, [%rd19];
	st.shared.u64 	[_ZZ26find_core_electrons_kernelIfLi32EEvPPT_iS1_iiS0_PP4int2S2_PiE7mypairs], %rd20;
$L__BB4_2:
	bar.sync 	0;
	sub.s32 	%r2, %r134, %r133;
	add.s32 	%r3, %r2, 1;
	shr.s32 	%r137, %r132, 31;
	shr.u32 	%r138, %r137, 27;
	add.s32 	%r139, %r132, %r138;
	shr.s32 	%r140, %r139, 5;
	and.b32  	%r141, %r132, 31;
	setp.ne.s32 	%p2, %r141, 0;
	selp.u32 	%r142, 1, 0, %p2;
	add.s32 	%r4, %r140, %r142;
	shr.s32 	%r143, %r3, 31;
	shr.u32 	%r144, %r143, 27;
	add.s32 	%r145, %r3, %r144;
	shr.s32 	%r146, %r145, 5;
	and.b32  	%r147, %r3, 31;
	setp.ne.s32 	%p3, %r147, 0;
	selp.u32 	%r148, 1, 0, %p3;
	add.s32 	%r5, %r146, %r148;
	setp.lt.s32 	%p4, %r5, 1;
	shl.b32 	%r149, %r1, 3;
	mov.u32 	%r150, _ZZ26find_core_electrons_kernelIfLi32EEvPPT_iS1_iiS0_PP4int2S2_PiE10blockpairs;
	add.s32 	%r6, %r150, %r149;
	shl.b32 	%r151, %r1, 2;
	mov.u32 	%r152, _ZZ26find_core_electrons_kernelIfLi32EEvPPT_iS1_iiS0_PP4int2S2_PiE9blockdist;
	add.s32 	%r7, %r152, %r151;
	mov.b32 	%r338, 0;
	mov.u32 	%r302, %r338;
	mov.u32 	%r354, %r338;
	@%p4 bra 	$L__BB4_85;
	mul.lo.s32 	%r8, %r3, 3;
	mad.lo.s32 	%r9, %r133, 3, %r1;
	mul.lo.s32 	%r10, %r132, 3;
	mov.u32 	%r154, _ZZ26find_core_electrons_kernelIfLi32EEvPPT_iS1_iiS0_PP4int2S2_PiE1r;
	mad.lo.s32 	%r11, %r1, 12, %r154;
	mov.u32 	%r156, _ZZ26find_core_electrons_kernelIfLi32EEvPPT_iS1_iiS0_PP4int2S2_PiE1d;
	add.s32 	%r12, %r156, %r151;
	mov.u32 	%r157, _ZZ26find_core_electrons_kernelIfLi32EEvPPT_iS1_iiS0_PP4int2S2_PiE1i;
	add.s32 	%r13, %r157, %r151;
	add.s32 	%r14, %r1, 32;
	add.s32 	%r15, %r1, 64;
	sub.s32 	%r16, %r11, %r149;
	cvta.to.global.u64 	%rd1, %rd7;
	mov.b32 	%r283, 0;
	mov.u32 	%r303, %r283;
	mov.u32 	%r302, %r283;
	mov.u32 	%r338, %r283;
$L__BB4_4:
	setp.ge.s32 	%p5, %r1, %r8;
	mad.lo.s32 	%r159, %r283, 96, %r9;
	mul.wide.s32 	%rd21, %r159, 4;
	add.s64 	%rd2, %rd1, %rd21;
	@%p5 bra 	$L__BB4_6;
	ld.global.f32 	%f10, [%rd2];
	st.shared.f32 	[%r13], %f10;
$L__BB4_6:
	setp.ge.s32 	%p6, %r14, %r8;
	@%p6 bra 	$L__BB4_8;
	ld.global.f32 	%f11, [%rd2+128];
	st.shared.f32 	[%r13+128], %f11;
$L__BB4_8:
	setp.ge.s32 	%p7, %r15, %r8;
	@%p7 bra 	$L__BB4_10;
	ld.global.f32 	%f12, [%rd2+256];
	st.shared.f32 	[%r13+256], %f12;
$L__BB4_10:
	setp.lt.s32 	%p8, %r4, 1;
	shl.b32 	%r21, %r283, 5;
	add.s32 	%r160, %r21, 32;
	setp.gt.s32 	%p9, %r160, %r2;
	sub.s32 	%r161, %r3, %r21;
	selp.b32 	%r22, %r161, 32, %p9;
	@%p8 bra 	$L__BB4_83;
	and.b32  	%r23, %r22, 7;
	mov.b32 	%r287, 0;
$L__BB4_12:
	setp.lt.s32 	%p10, %r1, %r10;
	shl.b32 	%r28, %r287, 5;
	add.s32 	%r29, %r28, 32;
	ld.shared.u64 	%rd22, [_ZZ26find_core_electrons_kernelIfLi32EEvPPT_iS1_iiS0_PP4int2S2_PiE3myR];
	cvta.to.global.u64 	%rd23, %rd22;
	mad.lo.s32 	%r163, %r287, 96, %r1;
	mul.wide.u32 	%rd24, %r163, 4;
	add.s64 	%rd3, %rd23, %rd24;
	@%p10 bra 	$L__BB4_13;
	bra.uni 	$L__BB4_14;
$L__BB4_13:
	ld.global.f32 	%f13, [%rd3];
	st.shared.f32 	[%r16], %f13;
$L__BB4_14:
	setp.ge.s32 	%p11, %r14, %r10;
	@%p11 bra 	$L__BB4_16;
	ld.global.f32 	%f14, [%rd3+128];
	st.shared.f32 	[%r16+128], %f14;
$L__BB4_16:
	setp.ge.s32 	%p12, %r15, %r10;
	@%p12 bra 	$L__BB4_18;
	ld.global.f32 	%f15, [%rd3+256];
	st.shared.f32 	[%r16+256], %f15;
$L__BB4_18:
	setp.gt.s32 	%p13, %r22, 0;
	@%p13 bra 	$L__BB4_19;
	bra.uni 	$L__BB4_82;
$L__BB4_19:
	min.s32 	%r164, %r29, %r28;
	setp.ge.s32 	%p14, %r164, %r132;
	@%p14 bra 	$L__BB4_70;
	min.s32 	%r179, %r132, %r29;
	sub.s32 	%r180, %r179, %r28;
	ld.shared.f32 	%f1, [%r11];
	ld.shared.f32 	%f2, [%r11+4];
	ld.shared.f32 	%f3, [%r11+8];
	and.b32  	%r30, %r179, 3;
	sub.s32 	%r31, %r180, %r30;
	ld.shared.u64 	%rd25, [_ZZ26find_core_electrons_kernelIfLi32EEvPPT_iS1_iiS0_PP4int2S2_PiE7mypairs];
	cvta.to.global.u64 	%rd4, %rd25;
	ld.shared.u64 	%rd26, [_ZZ26find_core_electrons_kernelIfLi32EEvPPT_iS1_iiS0_PP4int2S2_PiE6mydist];
	cvta.to.global.u64 	%rd5, %rd26;
	add.s32 	%r32, %r180, -1;
	mov.b32 	%r291, 0;
$L__BB4_21:
	setp.lt.u32 	%p23, %r32, 3;
	mov.u32 	%r183, _ZZ26find_core_electrons_kernelIfLi32EEvPPT_iS1_iiS0_PP4int2S2_PiE1i;
	mad.lo.s32 	%r184, %r291, 12, %r183;
	ld.shared.f32 	%f72, [%r184];
	sub.f32 	%f73, %f1, %f72;
	ld.shared.f32 	%f74, [%r184+4];
	sub.f32 	%f75, %f1, %f74;
	sub.f32 	%f76, %f2, %f74;
	mul.f32 	%f77, %f75, %f76;
	fma.rn.f32 	%f78, %f73, %f73, %f77;
	ld.shared.f32 	%f79, [%r184+8];
	sub.f32 	%f80, %f1, %f79;
	sub.f32 	%f81, %f3, %f79;
	fma.rn.f32 	%f82, %f80, %f81, %f78;
	sqrt.rn.f32 	%f83, %f82;
	st.shared.f32 	[%r12], %f83;
	add.s32 	%r37, %r21, %r291;
	mov.b32 	%r322, 0;
	@%p23 bra 	$L__BB4_48;
	mov.b32 	%r295, 0;
	ld.shared.f32 	%f4, [_ZZ26find_core_electrons_kernelIfLi32EEvPPT_iS1_iiS0_PP4int2S2_PiE1d];
$L__BB4_23:
	shl.b32 	%r186, %r295, 2;
	mov.u32 	%r187, _ZZ26find_core_electrons_kernelIfLi32EEvPPT_iS1_iiS0_PP4int2S2_PiE1d;
	add.s32 	%r42, %r187, %r186;
	ld.shared.f32 	%f84, [%r42];
	setp.geu.f32 	%p24, %f84, %f9;
	@%p24 bra 	$L__BB4_29;
	setp.ne.s32 	%p25, %r302, 32;
	@%p25 bra 	$L__BB4_26;
	shl.b32 	%r189, %r303, 5;
	add.s32 	%r190, %r189, %r1;
	mul.wide.s32 	%rd27, %r190, 8;
	add.s64 	%rd28, %rd4, %rd27;
	ld.shared.v2.u32 	{%r191, %r192}, [%r6];
	st.global.v2.u32 	[%rd28], {%r191, %r192};
	ld.shared.f32 	%f85, [%r7];
	mul.wide.s32 	%rd29, %r190, 4;
	add.s64 	%rd30, %rd5, %rd29;
	st.global.f32 	[%rd30], %f85;
	add.s32 	%r303, %r303, 1;
	mov.b32 	%r302, 0;
$L__BB4_26:
	setp.ne.s32 	%p26, %r1, 0;
	@%p26 bra 	$L__BB4_28;
	shl.b32 	%r193, %r302, 3;
	mov.u32 	%r194, _ZZ26find_core_electrons_kernelIfLi32EEvPPT_iS1_iiS0_PP4int2S2_PiE10blockpairs;
	add.s32 	%r195, %r194, %r193;
	add.s32 	%r196, %r28, %r295;
	st.shared.v2.u32 	[%r195], {%r37, %r196};
	shl.b32 	%r197, %r302, 2;
	mov.u32 	%r198, _ZZ26find_core_electrons_kernelIfLi32EEvPPT_iS1_iiS0_PP4int2S2_PiE9blockdist;
	add.s32 	%r199, %r198, %r197;
	st.shared.f32 	[%r199], %f4;
$L__BB4_28:
	add.s32 	%r302, %r302, 1;
	add.s32 	%r338, %r338, 1;
$L__BB4_29:
	ld.shared.f32 	%f86, [%r42+4];
	setp.geu.f32 	%p27, %f86, %f9;
	@%p27 bra 	$L__BB4_35;
	setp.ne.s32 	%p28, %r302, 32;
	@%p28 bra 	$L__BB4_32;
	shl.b32 	%r201, %r303, 5;
	add.s32 	%r202, %r201, %r1;
	mul.wide.s32 	%rd31, %r202, 8;
	add.s64 	%rd32, %rd4, %rd31;
	ld.shared.v2.u32 	{%r203, %r204}, [%r6];
	st.global.v2.u32 	[%rd32], {%r203, %r204};
	ld.shared.f32 	%f87, [%r7];
	mul.wide.s32 	%rd33, %r202, 4;
	add.s64 	%rd34, %rd5, %rd33;
	st.global.f32 	[%rd34], %f87;
	add.s32 	%r303, %r303, 1;
	mov.b32 	%r302, 0;
$L__BB4_32:
	setp.ne.s32 	%p29, %r1, 0;
	@%p29 bra 	$L__BB4_34;
	shl.b32 	%r205, %r302, 3;
	mov.u32 	%r206, _ZZ26find_core_electrons_kernelIfLi32EEvPPT_iS1_iiS0_PP4int2S2_PiE10blockpairs;
	add.s32 	%r207, %r206, %r205;
	add.s32 	%r208, %r295, %r28;
	add.s32 	%r209, %r208, 1;
	st.shared.v2.u32 	[%r207], {%r37, %r209};
	shl.b32 	%r210, %r302, 2;
	mov.u32 	%r211, _ZZ26find_core_electrons_kernelIfLi32EEvPPT_iS1_iiS0_PP4int2S2_PiE9blockdist;
	add.s32 	%r212, %r211, %r210;
	st.shared.f32 	[%r212], %f4;
$L__BB4_34:
	add.s32 	%r302, %r302, 1;
	add.s32 	%r338, %r338, 1;
$L__BB4_35:
	ld.shared.f32 	%f88, [%r42+8];
	setp.geu.f32 	%p30, %f88, %f9;
	@%p30 bra 	$L__BB4_41;
	setp.ne.s32 	%p31, %r302, 32;
	@%p31 bra 	$L__BB4_38;
	shl.b32 	%r214, %r303, 5;
	add.s32 	%r215, %r214, %r1;
	mul.wide.s32 	%rd35, %r215, 8;
	add.s64 	%rd36, %rd4, %rd35;
	ld.shared.v2.u32 	{%r216, %r217}, [%r6];
	st.global.v2.u32 	[%rd36], {%r216, %r217};
	ld.shared.f32 	%f89, [%r7];
	mul.wide.s32 	%rd37, %r215, 4;
	add.s64 	%rd38, %rd5, %rd37;
	st.global.f32 	[%rd38], %f89;
	add.s32 	%r303, %r303, 1;
	mov.b32 	%r302, 0;
$L__BB4_38:
	setp.ne.s32 	%p32, %r1, 0;
	@%p32 bra 	$L__BB4_40;
	shl.b32 	%r218, %r302, 3;
	mov.u32 	%r219, _ZZ26find_core_electrons_kernelIfLi32EEvPPT_iS1_iiS0_PP4int2S2_PiE10blockpairs;
	add.s32 	%r220, %r219, %r218;
	add.s32 	%r221, %r295, %r28;
	add.s32 	%r222, %r221, 2;
	st.shared.v2.u32 	[%r220], {%r37, %r222};
	shl.b32 	%r223, %r302, 2;
	mov.u32 	%r224, _ZZ26find_core_electrons_kernelIfLi32EEvPPT_iS1_iiS0_PP4int2S2_PiE9blockdist;
	add.s32 	%r225, %r224, %r223;
	st.shared.f32 	[%r225], %f4;
$L__BB4_40:
	add.s32 	%r302, %r302, 1;
	add.s32 	%r338, %r338, 1;
$L__BB4_41:
	ld.shared.f32 	%f90, [%r42+12];
	setp.geu.f32 	%p33, %f90, %f9;
	@%p33 bra 	$L__BB4_47;
	setp.ne.s32 	%p34, %r302, 32;
	@%p34 bra 	$L__BB4_44;
	shl.b32 	%r227, %r303, 5;
	add.s32 	%r228, %r227, %r1;
	mul.wide.s32 	%rd39, %r228, 8;
	add.s64 	%rd40, %rd4, %rd39;
	ld.shared.v2.u32 	{%r229, %r230}, [%r6];
	st.global.v2.u32 	[%rd40], {%r229, %r230};
	ld.shared.f32 	%f91, [%r7];
	mul.wide.s32 	%rd41, %r228, 4;
	add.s64 	%rd42, %rd5, %rd41;
	st.global.f32 	[%rd42], %f91;
	add.s32 	%r303, %r303, 1;
	mov.b32 	%r302, 0;
$L__BB4_44:
	setp.ne.s32 	%p35, %r1, 0;
	@%p35 bra 	$L__BB4_46;
	shl.b32 	%r231, %r302, 3;
	mov.u32 	%r232, _ZZ26find_core_electrons_kernelIfLi32EEvPPT_iS1_iiS0_PP4int2S2_PiE10blockpairs;
	add.s32 	%r233, %r232, %r231;
	add.s32 	%r234, %r295, %r28;
	add.s32 	%r235, %r234, 3;
	st.shared.v2.u32 	[%r233], {%r37, %r235};
	shl.b32 	%r236, %r302, 2;
	mov.u32 	%r237, _ZZ26find_core_electrons_kernelIfLi32EEvPPT_iS1_iiS0_PP4int2S2_PiE9blockdist;
	add.s32 	%r238, %r237, %r236;
	st.shared.f32 	[%r238], %f4;
$L__BB4_46:
	add.s32 	%r302, %r302, 1;
	add.s32 	%r338, %r338, 1;
$L__BB4_47:
	add.s32 	%r295, %r295, 4;
	setp.ne.s32 	%p36, %r295, %r31;
	mov.u32 	%r322, %r31;
	@%p36 bra 	$L__BB4_23;
$L__BB4_48:
	setp.eq.s32 	%p37, %r30, 0;
	@%p37 bra 	$L__BB4_69;
	shl.b32 	%r239, %r322, 2;
	mov.u32 	%r240, _ZZ26find_core_electrons_kernelIfLi32EEvPPT_iS1_iiS0_PP4int2S2_PiE1d;
	add.s32 	%r83, %r240, %r239;
	ld.shared.f32 	%f92, [%r83];
	setp.geu.f32 	%p38, %f92, %f9;
	@%p38 bra 	$L__BB4_55;
	setp.ne.s32 	%p39, %r302, 32;
	@%p39 bra 	$L__BB4_52;
	shl.b32 	%r242, %r303, 5;
	add.s32 	%r243, %r242, %r1;
	mul.wide.s32 	%rd43, %r243, 8;
	add.s64 	%rd44, %rd4, %rd43;
	ld.shared.v2.u32 	{%r244, %r245}, [%r6];
	st.global.v2.u32 	[%rd44], {%r244, %r245};
	ld.shared.f32 	%f93, [%r7];
	mul.wide.s32 	%rd45, %r243, 4;
	add.s64 	%rd46, %rd5, %rd45;
	st.global.f32 	[%rd46], %f93;
	add.s32 	%r303, %r303, 1;
	mov.b32 	%r302, 0;
$L__BB4_52:
	setp.ne.s32 	%p40, %r1, 0;
	@%p40 bra 	$L__BB4_54;
	shl.b32 	%r246, %r302, 3;
	mov.u32 	%r247, _ZZ26find_core_electrons_kernelIfLi32EEvPPT_iS1_iiS0_PP4int2S2_PiE10blockpairs;
	add.s32 	%r248, %r247, %r246;
	add.s32 	%r249, %r28, %r322;
	st.shared.v2.u32 	[%r248], {%r37, %r249};
	ld.shared.f32 	%f94, [_ZZ26find_core_electrons_kernelIfLi32EEvPPT_iS1_iiS0_PP4int2S2_PiE1d];
	shl.b32 	%r250, %r302, 2;
	mov.u32 	%r251, _ZZ26find_core_electrons_kernelIfLi32EEvPPT_iS1_iiS0_PP4int2S2_PiE9blockdist;
	add.s32 	%r252, %r251, %r250;
	st.shared.f32 	[%r252], %f94;
$L__BB4_54:
	add.s32 	%r302, %r302, 1;
	add.s32 	%r338, %r338, 1;
$L__BB4_55:
	setp.eq.s32 	%p41, %r30, 1;
	@%p41 bra 	$L__BB4_69;
	ld.shared.f32 	%f95, [%r83+4];
	setp.geu.f32 	%p42, %f95, %f9;
	@%p42 bra 	$L__BB4_62;
	setp.ne.s32 	%p43, %r302, 32;
	@%p43 bra 	$L__BB4_59;
	shl.b32 	%r254, %r303, 5;
	add.s32 	%r255, %r254, %r1;
	mul.wide.s32 	%rd47, %r255, 8;
	add.s64 	%rd48, %rd4, %rd47;
	ld.shared.v2.u32 	{%r256, %r257}, [%r6];
	st.global.v2.u32 	[%rd48], {%r256, %r257};
	ld.shared.f32 	%f96, [%r7];
	mul.wide.s32 	%rd49, %r255, 4;
	add.s64 	%rd50, %rd5, %rd49;
	st.global.f32 	[%rd50], %f96;
	add.s32 	%r303, %r303, 1;
	mov.b32 	%r302, 0;
$L__BB4_59:
	setp.ne.s32 	%p44, %r1, 0;
	@%p44 bra 	$L__BB4_61;
	shl.b32 	%r258, %r302, 3;
	mov.u32 	%r259, _ZZ26find_core_electrons_kernelIfLi32EEvPPT_iS1_iiS0_PP4int2S2_PiE10blockpairs;
	add.s32 	%r260, %r259, %r258;
	add.s32 	%r261, %r322, %r28;
	add.s32 	%r262, %r261, 1;
	st.shared.v2.u32 	[%r260], {%r37, %r262};
	ld.shared.f32 	%f97, [_ZZ26find_core_electrons_kernelIfLi32EEvPPT_iS1_iiS0_PP4int2S2_PiE1d];
	shl.b32 	%r263, %r302, 2;
	mov.u32 	%r264, _ZZ26find_core_electrons_kernelIfLi32EEvPPT_iS1_iiS0_PP4int2S2_PiE9blockdist;
	add.s32 	%r265, %r264, %r263;
	st.shared.f32 	[%r265], %f97;
$L__BB4_61:
	add.s32 	%r302, %r302, 1;
	add.s32 	%r338, %r338, 1;
$L__BB4_62:
	setp.eq.s32 	%p45, %r30, 2;
	@%p45 bra 	$L__BB4_69;
	ld.shared.f32 	%f98, [%r83+8];
	setp.geu.f32 	%p46, %f98, %f9;
	@%p46 bra 	$L__BB4_69;
	setp.ne.s32 	%p47, %r302, 32;
	@%p47 bra 	$L__BB4_66;
	shl.b32 	%r267, %r303, 5;
	add.s32 	%r268, %r267, %r1;
	mul.wide.s32 	%rd51, %r268, 8;
	add.s64 	%rd52, %rd4, %rd51;
	ld.shared.v2.u32 	{%r269, %r270}, [%r6];
	st.global.v2.u32 	[%rd52], {%r269, %r270};
	ld.shared.f32 	%f99, [%r7];
	mul.wide.s32 	%rd53, %r268, 4;
	add.s64 	%rd54, %rd5, %rd53;
	st.global.f32 	[%rd54], %f99;
	add.s32 	%r303, %r303, 1;
	mov.b32 	%r302, 0;
$L__BB4_66:
	setp.ne.s32 	%p48, %r1, 0;
	@%p48 bra 	$L__BB4_68;
	shl.b32 	%r271, %r302, 3;
	mov.u32 	%r272, _ZZ26find_core_electrons_kernelIfLi32EEvPPT_iS1_iiS0_PP4int2S2_PiE10blockpairs;
	add.s32 	%r273, %r272, %r271;
	add.s32 	%r274, %r322, %r28;
	add.s32 	%r275, %r274, 2;
	st.shared.v2.u32 	[%r273], {%r37, %r275};
	ld.shared.f32 	%f100, [_ZZ26find_core_electrons_kernelIfLi32EEvPPT_iS1_iiS0_PP4int2S2_PiE1d];
	shl.b32 	%r276, %r302, 2;
	mov.u32 	%r277, _ZZ26find_core_electrons_kernelIfLi32EEvPPT_iS1_iiS0_PP4int2S2_PiE9blockdist;
	add.s32 	%r278, %r277, %r276;
	st.shared.f32 	[%r278], %f100;
$L__BB4_68:
	add.s32 	%r302, %r302, 1;
	add.s32 	%r338, %r338, 1;
$L__BB4_69:
	add.s32 	%r291, %r291, 1;
	setp.eq.s32 	%p49, %r291, %r22;
	@%p49 bra 	$L__BB4_82;
	bra.uni 	$L__BB4_21;
$L__BB4_70:
	setp.lt.u32 	%p15, %r22, 8;
	mov.b32 	%r344, 0;
	@%p15 bra 	$L__BB4_74;
	and.b32  	%r344, %r22, 2147483640;
	neg.s32 	%r341, %r344;
	ld.shared.f32 	%f5, [%r11];
	ld.shared.f32 	%f6, [%r11+4];
	mov.u32 	%r168, _ZZ26find_core_electrons_kernelIfLi32EEvPPT_iS1_iiS0_PP4int2S2_PiE1i;
	add.s32 	%r342, %r168, 92;
	ld.shared.f32 	%f7, [%r11+8];
$L__BB4_72:
	.pragma "nounroll";
	ld.shared.f32 	%f16, [%r342+-8];
	sub.f32 	%f17, %f5, %f16;
	ld.shared.f32 	%f18, [%r342+-4];
	sub.f32 	%f19, %f5, %f18;
	sub.f32 	%f20, %f6, %f18;
	mul.f32 	%f21, %f19, %f20;
	fma.rn.f32 	%f22, %f17, %f17, %f21;
	ld.shared.f32 	%f23, [%r342];
	sub.f32 	%f24, %f5, %f23;
	sub.f32 	%f25, %f7, %f23;
	fma.rn.f32 	%f8, %f24, %f25, %f22;
	add.s32 	%r342, %r342, 96;
	add.s32 	%r341, %r341, 8;
	setp.ne.s32 	%p16, %r341, 0;
	@%p16 bra 	$L__BB4_72;
	sqrt.rn.f32 	%f26, %f8;
	st.shared.f32 	[%r12], %f26;
$L__BB4_74:
	setp.eq.s32 	%p17, %r23, 0;
	@%p17 bra 	$L__BB4_82;
	add.s32 	%r169, %r23, -1;
	setp.lt.u32 	%p18, %r169, 3;
	@%p18 bra 	$L__BB4_77;
	ld.shared.f32 	%f27, [%r11];
	ld.shared.f32 	%f28, [%r11+4];
	ld.shared.f32 	%f29, [%r11+8];
	mov.u32 	%r170, _ZZ26find_core_electrons_kernelIfLi32EEvPPT_iS1_iiS0_PP4int2S2_PiE1i;
	mad.lo.s32 	%r171, %r344, 12, %r170;
	ld.shared.f32 	%f30, [%r171+36];
	sub.f32 	%f31, %f27, %f30;
	ld.shared.f32 	%f32, [%r171+40];
	sub.f32 	%f33, %f27, %f32;
	sub.f32 	%f34, %f28, %f32;
	mul.f32 	%f35, %f33, %f34;
	fma.rn.f32 	%f36, %f31, %f31, %f35;
	ld.shared.f32 	%f37, [%r171+44];
	sub.f32 	%f38, %f27, %f37;
	sub.f32 	%f39, %f29, %f37;
	fma.rn.f32 	%f40, %f38, %f39, %f36;
	sqrt.rn.f32 	%f41, %f40;
	st.shared.f32 	[%r12], %f41;
	add.s32 	%r344, %r344, 4;
$L__BB4_77:
	and.b32  	%r172, %r22, 3;
	setp.eq.s32 	%p19, %r172, 0;
	@%p19 bra 	$L__BB4_82;
	setp.eq.s32 	%p20, %r172, 1;
	@%p20 bra 	$L__BB4_80;
	ld.shared.f32 	%f42, [%r11];
	ld.shared.f32 	%f43, [%r11+4];
	ld.shared.f32 	%f44, [%r11+8];
	mov.u32 	%r173, _ZZ26find_core_electrons_kernelIfLi32EEvPPT_iS1_iiS0_PP4int2S2_PiE1i;
	mad.lo.s32 	%r174, %r344, 12, %r173;
	ld.shared.f32 	%f45, [%r174+12];
	sub.f32 	%f46, %f42, %f45;
	ld.shared.f32 	%f47, [%r174+16];
	sub.f32 	%f48, %f42, %f47;
	sub.f32 	%f49, %f43, %f47;
	mul.f32 	%f50, %f48, %f49;
	fma.rn.f32 	%f51, %f46, %f46, %f50;
	ld.shared.f32 	%f52, [%r174+20];
	sub.f32 	%f53, %f42, %f52;
	sub.f32 	%f54, %f44, %f52;
	fma.rn.f32 	%f55, %f53, %f54, %f51;
	sqrt.rn.f32 	%f56, %f55;
	st.shared.f32 	[%r12], %f56;
	add.s32 	%r344, %r344, 2;
$L__BB4_80:
	and.b32  	%r175, %r22, 1;
	setp.eq.b32 	%p21, %r175, 1;
	not.pred 	%p22, %p21;
	@%p22 bra 	$L__BB4_82;
	ld.shared.f32 	%f57, [%r11];
	mov.u32 	%r176, _ZZ26find_core_electrons_kernelIfLi32EEvPPT_iS1_iiS0_PP4int2S2_PiE1i;
	mad.lo.s32 	%r177, %r344, 12, %r176;
	ld.shared.f32 	%f58, [%r177];
	sub.f32 	%f59, %f57, %f58;
	ld.shared.f32 	%f60, [%r177+4];
	sub.f32 	%f61, %f57, %f60;
	ld.shared.f32 	%f62, [%r11+4];
	sub.f32 	%f63, %f62, %f60;
	mul.f32 	%f64, %f61, %f63;
	fma.rn.f32 	%f65, %f59, %f59, %f64;
	ld.shared.f32 	%f66, [%r177+8];
	sub.f32 	%f67, %f57, %f66;
	ld.shared.f32 	%f68, [%r11+8];
	sub.f32 	%f69, %f68, %f66;
	fma.rn.f32 	%f70, %f67, %f69, %f65;
	sqrt.rn.f32 	%f71, %f70;
	st.shared.f32 	[%r12], %f71;
$L__BB4_82:
	bar.sync 	0;
	add.s32 	%r287, %r287, 1;
	setp.ne.s32 	%p50, %r287, %r4;
	@%p50 bra 	$L__BB4_12;
$L__BB4_83:
	bar.sync 	0;
	add.s32 	%r283, %r283, 1;
	setp.ne.s32 	%p51, %r283, %r5;
	@%p51 bra 	$L__BB4_4;
	shl.b32 	%r354, %r303, 5;
$L__BB4_85:
	setp.ge.s32 	%p52, %r1, %r302;
	@%p52 bra 	$L__BB4_87;
	ld.shared.u64 	%rd55, [_ZZ26find_core_electrons_kernelIfLi32EEvPPT_iS1_iiS0_PP4int2S2_PiE7mypairs];
	cvta.to.global.u64 	%rd56, %rd55;
	add.s32 	%r279, %r354, %r1;
	mul.wide.s32 	%rd57, %r279, 8;
	add.s64 	%rd58, %rd56, %rd57;
	ld.shared.v2.u32 	{%r280, %r281}, [%r6];
	st.global.v2.u32 	[%rd58], {%r280, %r281};
	ld.shared.f32 	%f101, [%r7];
	ld.shared.u64 	%rd59, [_ZZ26find_core_electrons_kernelIfLi32EEvPPT_iS1_iiS0_PP4int2S2_PiE6mydist];
	cvta.to.global.u64 	%rd60, %rd59;
	mul.wide.s32 	%rd61, %r279, 4;
	add.s64 	%rd62, %rd60, %rd61;
	st.global.f32 	[%rd62], %f101;
$L__BB4_87:
	setp.ne.s32 	%p53, %r1, 0;
	@%p53 bra 	$L__BB4_89;
	ld.param.u64 	%rd66, [_Z26find_core_electrons_kernelIfLi32EEvPPT_iS1_iiS0_PP4int2S2_Pi_param_8];
	mov.u32 	%r282, %ctaid.x;
	cvta.to.global.u64 	%rd63, %rd66;
	mul.wide.u32 	%rd64, %r282, 4;
	add.s64 	%rd65, %rd63, %rd64;
	st.global.u32 	[%rd65], %r338;
$L__BB4_89:
	ret;

}
	// .globl	_Z26find_core_electrons_kernelIdLi32EEvPPT_iS1_iiS0_PP4int2S2_Pi
.visible .entry _Z26find_core_electrons_kernelIdLi32EEvPPT_iS1_iiS0_PP4int2S2_Pi(
	.param .u64 .ptr .align 1 _Z26find_core_electrons_kernelIdLi32EEvPPT_iS1_iiS0_PP4int2S2_Pi_param_0,
	.param .u32 _Z26find_core_electrons_kernelIdLi32EEvPPT_iS1_iiS0_PP4int2S2_Pi_param_1,
	.param .u64 .ptr .align 1 _Z26find_core_electrons_kernelIdLi32EEvPPT_iS1_iiS0_PP4int2S2_Pi_param_2,
	.param .u32 _Z26find_core_electrons_kernelIdLi32EEvPPT_iS1_iiS0_PP4int2S2_Pi_param_3,
	.param .u32 _Z26find_core_electrons_kernelIdLi32EEvPPT_iS1_iiS0_PP4int2S2_Pi_param_4,
	.param .f64 _Z26find_core_electrons_kernelIdLi32EEvPPT_iS1_iiS0_PP4int2S2_Pi_param_5,
	.param .u64 .ptr .align 1 _Z26find_core_electrons_kernelIdLi32EEvPPT_iS1_iiS0_PP4int2S2_Pi_param_6,
	.param .u64 .ptr .align 1 _Z26find_core_electrons_kernelIdLi32EEvPPT_iS1_iiS0_PP4int2S2_Pi_param_7,
	.param .u64 .ptr .align 1 _Z26find_core_electrons_kernelIdLi32EEvPPT_iS1_iiS0_PP4int2S2_Pi_param_8
)
{
	.reg .pred 	%p<54>;
	.reg .b32 	%r<351>;
	.reg .b32 	%f<11>;
	.reg .b64 	%rd<60>;
	.reg .b64 	%fd<102>;
	// demoted variable
	.shared .align 8 .u64 _ZZ26find_core_electrons_kernelIdLi32EEvPPT_iS1_iiS0_PP4int2S2_PiE3myR;
	// demoted variable
	.shared .align 8 .u64 _ZZ26find_core_electrons_kernelIdLi32EEvPPT_iS1_iiS0_PP4int2S2_PiE6mydist;
	// demoted variable
	.shared .align 8 .u64 _ZZ26find_core_electrons_kernelIdLi32EEvPPT_iS1_iiS0_PP4int2S2_PiE7mypairs;
	// demoted variable
	.shared .align 8 .b8 _ZZ26find_core_electrons_kernelIdLi32EEvPPT_iS1_iiS0_PP4int2S2_PiE1r[768];
	// demoted variable
	.shared .align 8 .b8 _ZZ26find_core_electrons_kernelIdLi32EEvPPT_iS1_iiS0_PP4int2S2_PiE1i[768];
	// demoted variable
	.shared .align 8 .b8 _ZZ26find_core_electrons_kernelIdLi32EEvPPT_iS1_iiS0_PP4int2S2_PiE1d[256];
	// demoted variable
	.shared .align 8 .b8 _ZZ26find_core_electrons_kernelIdLi32EEvPPT_iS1_iiS0_PP4int2S2_PiE10blockpairs[256];
	// demoted variable
	.shared .align 8 .b8 _ZZ26find_core_electrons_kernelIdLi32EEvPPT_iS1_iiS0_PP4int2S2_PiE9blockdist[256];
	ld.param.u64 	%rd5, [_Z26find_core_electrons_kernelIdLi32EEvPPT_iS1_iiS0_PP4int2S2_Pi_param_0];
	ld.param.u32 	%r129, [_Z26find_core_electrons_kernelIdLi32EEvPPT_iS1_iiS0_PP4int2S2_Pi_param_1];
	ld.param.u32 	%r131, [_Z26find_core_electrons_kernelIdLi32EEvPPT_iS1_iiS0_PP4int2S2_Pi_param_4];
	ld.param.f64 	%fd9, [_Z26find_core_electrons_kernelIdLi32EEvPPT_iS1_iiS0_PP4int2S2_Pi_param_5];
	ld.param.u64 	%rd7, [_Z26find_core_electrons_kernelIdLi32EEvPPT_iS1_iiS0_PP4int2S2_Pi_param_6];
	ld.param.u64 	%rd8, [_Z26find_core_electrons_kernelIdLi32EEvPPT_iS1_iiS0_PP4int2S2_Pi_param_7];
	mov.u32 	%r1, %tid.x;
	setp.ne.s32 	%p1, %r1, 0;
	@%p1 bra 	$L__BB5_2;
	cvta.to.global.u64 	%rd10, %rd5;
	cvta.to.global.u64 	%rd11, %rd8;
	cvta.to.global.u64 	%rd12, %rd7;
	mov.u32 	%r132, %ctaid.x;
	mul.wide.u32 	%rd13, %r132, 8;
	add.s64 	%rd14, %rd10, %rd13;
	ld.global.u64 	%rd15, [%rd14];
	st.shared.u64 	[_ZZ26find_core_electrons_kernelIdLi32EEvPPT_iS1_iiS0_PP4int2S2_PiE3myR], %rd15;
	add.s64 	%rd16, %rd11, %rd13;
	ld.global.u64 	%rd17, [%rd16];
	st.shared.u64 	[_ZZ26find_core_electrons_kernelIdLi32EEvPPT_iS1_iiS0_PP4int2S2_PiE6mydist], %rd17;
	add.s64 	%rd18, %rd12, %rd13;
	ld.global.u64 	%rd19, [%rd18];
	st.shared.u64 	[_ZZ26find_core_electrons_kernelIdLi32EEvPPT_iS1_iiS0_PP4int2S2_PiE7mypairs], %rd19;
$L__BB5_2:
	ld.param.u32 	%r277, [_Z26find_core_electrons_kernelIdLi32EEvPPT_iS1_iiS0_PP4int2S2_Pi_param_3];
	bar.sync 	0;
	sub.s32 	%r2, %r131, %r277;
	add.s32 	%r3, %r2, 1;
	shr.s32 	%r134, %r129, 31;
	shr.u32 	%r135, %r134, 27;
	add.s32 	%r136, %r129, %r135;
	shr.s32 	%r137, %r136, 5;
	and.b32  	%r138, %r129, 31;
	setp.ne.s32 	%p2, %r138, 0;
	selp.u32 	%r139, 1, 0, %p2;
	add.s32 	%r4, %r137, %r139;
	shr.s32 	%r140, %r3, 31;
	shr.u32 	%r141, %r140, 27;
	add.s32 	%r142, %r3, %r141;
	shr.s32 	%r143, %r142, 5;
	and.b32  	%r144, %r3, 31;
	setp.ne.s32 	%p3, %r144, 0;
	selp.u32 	%r145, 1, 0, %p3;
	add.s32 	%r5, %r143, %r145;
	setp.lt.s32 	%p4, %r5, 1;
	shl.b32 	%r146, %r1, 3;
	mov.u32 	%r147, _ZZ26find_core_electrons_kernelIdLi32EEvPPT_iS1_iiS0_PP4int2S2_PiE10blockpairs;
	add.s32 	%r6, %r147, %r146;
	mov.u32 	%r148, _ZZ26find_core_electrons_kernelIdLi32EEvPPT_iS1_iiS0_PP4int2S2_PiE9blockdist;
	add.s32 	%r7, %r148, %r146;
	mov.b32 	%r334, 0;
	mov.u32 	%r298, %r334;
	mov.u32 	%r350, %r334;
	@%p4 bra 	$L__BB5_85;
	mul.lo.s32 	%r8, %r129, 3;
	mov.u32 	%r150, _ZZ26find_core_electrons_kernelIdLi32EEvPPT_iS1_iiS0_PP4int2S2_PiE1r;
	mad.lo.s32 	%r9, %r1, 24, %r150;
	mov.u32 	%r152, _ZZ26find_core_electrons_kernelIdLi32EEvPPT_iS1_iiS0_PP4int2S2_PiE1d;
	add.s32 	%r10, %r152, %r146;
	mov.u32 	%r153, _ZZ26find_core_electrons_kernelIdLi32EEvPPT_iS1_iiS0_PP4int2S2_PiE1i;
	add.s32 	%r11, %r153, %r146;
	shl.b32 	%r154, %r1, 4;
	sub.s32 	%r12, %r9, %r154;
	mov.b32 	%r279, 0;
	mov.u32 	%r299, %r279;
	mov.u32 	%r298, %r279;
	mov.u32 	%r334, %r279;
$L__BB5_4:
	ld.param.u32 	%r278, [_Z26find_core_electrons_kernelIdLi32EEvPPT_iS1_iiS0_PP4int2S2_Pi_param_3];
	ld.param.u64 	%rd58, [_Z26find_core_electrons_kernelIdLi32EEvPPT_iS1_iiS0_PP4int2S2_Pi_param_2];
	mul.lo.s32 	%r17, %r3, 3;
	setp.ge.s32 	%p5, %r1, %r17;
	mad.lo.s32 	%r155, %r278, 3, %r1;
	mad.lo.s32 	%r156, %r279, 96, %r155;
	cvta.to.global.u64 	%rd20, %rd58;
	mul.wide.s32 	%rd21, %r156, 8;
	add.s64 	%rd1, %rd20, %rd21;
	@%p5 bra 	$L__BB5_6;
	ld.global.f64 	%fd10, [%rd1];
	st.shared.f64 	[%r11], %fd10;
$L__BB5_6:
	add.s32 	%r157, %r1, 32;
	setp.ge.s32 	%p6, %r157, %r17;
	@%p6 bra 	$L__BB5_8;
	ld.global.f64 	%fd11, [%rd1+256];
	st.shared.f64 	[%r11+256], %fd11;
$L__BB5_8:
	add.s32 	%r158, %r1, 64;
	setp.ge.s32 	%p7, %r158, %r17;
	@%p7 bra 	$L__BB5_10;
	ld.global.f64 	%fd12, [%rd1+512];
	st.shared.f64 	[%r11+512], %fd12;
$L__BB5_10:
	setp.lt.s32 	%p8, %r4, 1;
	shl.b32 	%r18, %r279, 5;
	add.s32 	%r159, %r18, 32;
	setp.gt.s32 	%p9, %r159, %r2;
	sub.s32 	%r160, %r3, %r18;
	selp.b32 	%r19, %r160, 32, %p9;
	@%p8 bra 	$L__BB5_83;
	and.b32  	%r20, %r19, 7;
	mov.b32 	%r283, 0;
$L__BB5_12:
	setp.lt.s32 	%p10, %r1, %r8;
	shl.b32 	%r25, %r283, 5;
	add.s32 	%r26, %r25, 32;
	ld.shared.u64 	%rd22, [_ZZ26find_core_electrons_kernelIdLi32EEvPPT_iS1_iiS0_PP4int2S2_PiE3myR];
	cvta.to.global.u64 	%rd23, %rd22;
	mad.lo.s32 	%r162, %r283, 96, %r1;
	mul.wide.u32 	%rd24, %r162, 8;
	add.s64 	%rd2, %rd23, %rd24;
	@%p10 bra 	$L__BB5_13;
	bra.uni 	$L__BB5_14;
$L__BB5_13:
	ld.global.f64 	%fd13, [%rd2];
	st.shared.f64 	[%r12], %fd13;
$L__BB5_14:
	add.s32 	%r163, %r1, 32;
	setp.ge.s32 	%p11, %r163, %r8;
	@%p11 bra 	$L__BB5_16;
	ld.global.f64 	%fd14, [%rd2+256];
	st.shared.f64 	[%r12+256], %fd14;
$L__BB5_16:
	add.s32 	%r164, %r1, 64;
	setp.ge.s32 	%p12, %r164, %r8;
	@%p12 bra 	$L__BB5_18;
	ld.global.f64 	%fd15, [%rd2+512];
	st.shared.f64 	[%r12+512], %fd15;
$L__BB5_18:
	setp.gt.s32 	%p13, %r19, 0;
	@%p13 bra 	$L__BB5_19;
	bra.uni 	$L__BB5_82;
$L__BB5_19:
	min.s32 	%r165, %r26, %r25;
	setp.ge.s32 	%p14, %r165, %r129;
	@%p14 bra 	$L__BB5_70;
	min.s32 	%r180, %r129, %r26;
	sub.s32 	%r181, %r180, %r25;
	ld.shared.f64 	%fd1, [%r9];
	ld.shared.f64 	%fd2, [%r9+8];
	ld.shared.f64 	%fd3, [%r9+16];
	and.b32  	%r27, %r180, 3;
	sub.s32 	%r28, %r181, %r27;
	ld.shared.u64 	%rd25, [_ZZ26find_core_electrons_kernelIdLi32EEvPPT_iS1_iiS0_PP4int2S2_PiE7mypairs];
	cvta.to.global.u64 	%rd3, %rd25;
	ld.shared.u64 	%rd26, [_ZZ26find_core_electrons_kernelIdLi32EEvPPT_iS1_iiS0_PP4int2S2_PiE6mydist];
	cvta.to.global.u64 	%rd4, %rd26;
	add.s32 	%r29, %r181, -1;
	mov.b32 	%r287, 0;
$L__BB5_21:
	setp.lt.u32 	%p23, %r29, 3;
	mov.u32 	%r184, _ZZ26find_core_electrons_kernelIdLi32EEvPPT_iS1_iiS0_PP4int2S2_PiE1i;
	mad.lo.s32 	%r185, %r287, 24, %r184;
	ld.shared.f64 	%fd72, [%r185];
	sub.f64 	%fd73, %fd1, %fd72;
	ld.shared.f64 	%fd74, [%r185+8];
	sub.f64 	%fd75, %fd1, %fd74;
	sub.f64 	%fd76, %fd2, %fd74;
	mul.f64 	%fd77, %fd75, %fd76;
	fma.rn.f64 	%fd78, %fd73, %fd73, %fd77;
	ld.shared.f64 	%fd79, [%r185+16];
	sub.f64 	%fd80, %fd1, %fd79;
	sub.f64 	%fd81, %fd3, %fd79;
	fma.rn.f64 	%fd82, %fd80, %fd81, %fd78;
	cvt.rn.f32.f64 	%f9, %fd82;
	sqrt.rn.f32 	%f10, %f9;
	cvt.f64.f32 	%fd83, %f10;
	st.shared.f64 	[%r10], %fd83;
	add.s32 	%r34, %r18, %r287;
	mov.b32 	%r318, 0;
	@%p23 bra 	$L__BB5_48;
	mov.b32 	%r291, 0;
	ld.shared.f64 	%fd4, [_ZZ26find_core_electrons_kernelIdLi32EEvPPT_iS1_iiS0_PP4int2S2_PiE1d];
$L__BB5_23:
	shl.b32 	%r187, %r291, 3;
	mov.u32 	%r188, _ZZ26find_core_electrons_kernelIdLi32EEvPPT_iS1_iiS0_PP4int2S2_PiE1d;
	add.s32 	%r39, %r188, %r187;
	ld.shared.f64 	%fd84, [%r39];
	setp.geu.f64 	%p24, %fd84, %fd9;
	@%p24 bra 	$L__BB5_29;
	setp.ne.s32 	%p25, %r298, 32;
	@%p25 bra 	$L__BB5_26;
	shl.b32 	%r190, %r299, 5;
	add.s32 	%r191, %r190, %r1;
	mul.wide.s32 	%rd27, %r191, 8;
	add.s64 	%rd28, %rd3, %rd27;
	ld.shared.v2.u32 	{%r192, %r193}, [%r6];
	st.global.v2.u32 	[%rd28], {%r192, %r193};
	ld.shared.f64 	%fd85, [%r7];
	add.s64 	%rd29, %rd4, %rd27;
	st.global.f64 	[%rd29], %fd85;
	add.s32 	%r299, %r299, 1;
	mov.b32 	%r298, 0;
$L__BB5_26:
	setp.ne.s32 	%p26, %r1, 0;
	@%p26 bra 	$L__BB5_28;
	shl.b32 	%r194, %r298, 3;
	mov.u32 	%r195, _ZZ26find_core_electrons_kernelIdLi32EEvPPT_iS1_iiS0_PP4int2S2_PiE10blockpairs;
	add.s32 	%r196, %r195, %r194;
	add.s32 	%r197, %r25, %r291;
	st.shared.v2.u32 	[%r196], {%r34, %r197};
	mov.u32 	%r198, _ZZ26find_core_electrons_kernelIdLi32EEvPPT_iS1_iiS0_PP4int2S2_PiE9blockdist;
	add.s32 	%r199, %r198, %r194;
	st.shared.f64 	[%r199], %fd4;
$L__BB5_28:
	add.s32 	%r298, %r298, 1;
	add.s32 	%r334, %r334, 1;
$L__BB5_29:
	ld.shared.f64 	%fd86, [%r39+8];
	setp.geu.f64 	%p27, %fd86, %fd9;
	@%p27 bra 	$L__BB5_35;
	setp.ne.s32 	%p28, %r298, 32;
	@%p28 bra 	$L__BB5_32;
	shl.b32 	%r201, %r299, 5;
	add.s32 	%r202, %r201, %r1;
	mul.wide.s32 	%rd30, %r202, 8;
	add.s64 	%rd31, %rd3, %rd30;
	ld.shared.v2.u32 	{%r203, %r204}, [%r6];
	st.global.v2.u32 	[%rd31], {%r203, %r204};
	ld.shared.f64 	%fd87, [%r7];
	add.s64 	%rd32, %rd4, %rd30;
	st.global.f64 	[%rd32], %fd87;
	add.s32 	%r299, %r299, 1;
	mov.b32 	%r298, 0;
$L__BB5_32:
	setp.ne.s32 	%p29, %r1, 0;
	@%p29 bra 	$L__BB5_34;
	shl.b32 	%r205, %r298, 3;
	mov.u32 	%r206, _ZZ26find_core_electrons_kernelIdLi32EEvPPT_iS1_iiS0_PP4int2S2_PiE10blockpairs;
	add.s32 	%r207, %r206, %r205;
	add.s32 	%r208, %r291, %r25;
	add.s32 	%r209, %r208, 1;
	st.shared.v2.u32 	[%r207], {%r34, %r209};
	mov.u32 	%r210, _ZZ26find_core_electrons_kernelIdLi32EEvPPT_iS1_iiS0_PP4int2S2_PiE9blockdist;
	add.s32 	%r211, %r210, %r205;
	st.shared.f64 	[%r211], %fd4;
$L__BB5_34:
	add.s32 	%r298, %r298, 1;
	add.s32 	%r334, %r334, 1;
$L__BB5_35:
	ld.shared.f64 	%fd88, [%r39+16];
	setp.geu.f64 	%p30, %fd88, %fd9;
	@%p30 bra 	$L__BB5_41;
	setp.ne.s32 	%p31, %r298, 32;
	@%p31 bra 	$L__BB5_38;
	shl.b32 	%r213, %r299, 5;
	add.s32 	%r214, %r213, %r1;
	mul.wide.s32 	%rd33, %r214, 8;
	add.s64 	%rd34, %rd3, %rd33;
	ld.shared.v2.u32 	{%r215, %r216}, [%r6];
	st.global.v2.u32 	[%rd34], {%r215, %r216};
	ld.shared.f64 	%fd89, [%r7];
	add.s64 	%rd35, %rd4, %rd33;
	st.global.f64 	[%rd35], %fd89;
	add.s32 	%r299, %r299, 1;
	mov.b32 	%r298, 0;
$L__BB5_38:
	setp.ne.s32 	%p32, %r1, 0;
	@%p32 bra 	$L__BB5_40;
	shl.b32 	%r217, %r298, 3;
	mov.u32 	%r218, _ZZ26find_core_electrons_kernelIdLi32EEvPPT_iS1_iiS0_PP4int2S2_PiE10blockpairs;
	add.s32 	%r219, %r218, %r217;
	add.s32 	%r220, %r291, %r25;
	add.s32 	%r221, %r220, 2;
	st.shared.v2.u32 	[%r219], {%r34, %r221};
	mov.u32 	%r222, _ZZ26find_core_electrons_kernelIdLi32EEvPPT_iS1_iiS0_PP4int2S2_PiE9blockdist;
	add.s32 	%r223, %r222, %r217;
	st.shared.f64 	[%r223], %fd4;
$L__BB5_40:
	add.s32 	%r298, %r298, 1;
	add.s32 	%r334, %r334, 1;
$L__BB5_41:
	ld.shared.f64 	%fd90, [%r39+24];
	setp.geu.f64 	%p33, %fd90, %fd9;
	@%p33 bra 	$L__BB5_47;
	setp.ne.s32 	%p34, %r298, 32;
	@%p34 bra 	$L__BB5_44;
	shl.b32 	%r225, %r299, 5;
	add.s32 	%r226, %r225, %r1;
	mul.wide.s32 	%rd36, %r226, 8;
	add.s64 	%rd37, %rd3, %rd36;
	ld.shared.v2.u32 	{%r227, %r228}, [%r6];
	st.global.v2.u32 	[%rd37], {%r227, %r228};
	ld.shared.f64 	%fd91, [%r7];
	add.s64 	%rd38, %rd4, %rd36;
	st.global.f64 	[%rd38], %fd91;
	add.s32 	%r299, %r299, 1;
	mov.b32 	%r298, 0;
$L__BB5_44:
	setp.ne.s32 	%p35, %r1, 0;
	@%p35 bra 	$L__BB5_46;
	shl.b32 	%r229, %r298, 3;
	mov.u32 	%r230, _ZZ26find_core_electrons_kernelIdLi32EEvPPT_iS1_iiS0_PP4int2S2_PiE10blockpairs;
	add.s32 	%r231, %r230, %r229;
	add.s32 	%r232, %r291, %r25;
	add.s32 	%r233, %r232, 3;
	st.shared.v2.u32 	[%r231], {%r34, %r233};
	mov.u32 	%r234, _ZZ26find_core_electrons_kernelIdLi32EEvPPT_iS1_iiS0_PP4int2S2_PiE9blockdist;
	add.s32 	%r235, %r234, %r229;
	st.shared.f64 	[%r235], %fd4;
$L__BB5_46:
	add.s32 	%r298, %r298, 1;
	add.s32 	%r334, %r334, 1;
$L__BB5_47:
	add.s32 	%r291, %r291, 4;
	setp.ne.s32 	%p36, %r291, %r28;
	mov.u32 	%r318, %r28;
	@%p36 bra 	$L__BB5_23;
$L__BB5_48:
	setp.eq.s32 	%p37, %r27, 0;
	@%p37 bra 	$L__BB5_69;
	shl.b32 	%r236, %r318, 3;
	mov.u32 	%r237, _ZZ26find_core_electrons_kernelIdLi32EEvPPT_iS1_iiS0_PP4int2S2_PiE1d;
	add.s32 	%r80, %r237, %r236;
	ld.shared.f64 	%fd92, [%r80];
	setp.geu.f64 	%p38, %fd92, %fd9;
	@%p38 bra 	$L__BB5_55;
	setp.ne.s32 	%p39, %r298, 32;
	@%p39 bra 	$L__BB5_52;
	shl.b32 	%r239, %r299, 5;
	add.s32 	%r240, %r239, %r1;
	mul.wide.s32 	%rd39, %r240, 8;
	add.s64 	%rd40, %rd3, %rd39;
	ld.shared.v2.u32 	{%r241, %r242}, [%r6];
	st.global.v2.u32 	[%rd40], {%r241, %r242};
	ld.shared.f64 	%fd93, [%r7];
	add.s64 	%rd41, %rd4, %rd39;
	st.global.f64 	[%rd41], %fd93;
	add.s32 	%r299, %r299, 1;
	mov.b32 	%r298, 0;
$L__BB5_52:
	setp.ne.s32 	%p40, %r1, 0;
	@%p40 bra 	$L__BB5_54;
	shl.b32 	%r243, %r298, 3;
	mov.u32 	%r244, _ZZ26find_core_electrons_kernelIdLi32EEvPPT_iS1_iiS0_PP4int2S2_PiE10blockpairs;
	add.s32 	%r245, %r244, %r243;
	add.s32 	%r246, %r25, %r318;
	st.shared.v2.u32 	[%r245], {%r34, %r246};
	ld.shared.f64 	%fd94, [_ZZ26find_core_electrons_kernelIdLi32EEvPPT_iS1_iiS0_PP4int2S2_PiE1d];
	mov.u32 	%r247, _ZZ26find_core_electrons_kernelIdLi32EEvPPT_iS1_iiS0_PP4int2S2_PiE9blockdist;
	add.s32 	%r248, %r247, %r243;
	st.shared.f64 	[%r248], %fd94;
$L__BB5_54:
	add.s32 	%r298, %r298, 1;
	add.s32 	%r334, %r334, 1;
$L__BB5_55:
	setp.eq.s32 	%p41, %r27, 1;
	@%p41 bra 	$L__BB5_69;
	ld.shared.f64 	%fd95, [%r80+8];
	setp.geu.f64 	%p42, %fd95, %fd9;
	@%p42 bra 	$L__BB5_62;
	setp.ne.s32 	%p43, %r298, 32;
	@%p43 bra 	$L__BB5_59;
	shl.b32 	%r250, %r299, 5;
	add.s32 	%r251, %r250, %r1;
	mul.wide.s32 	%rd42, %r251, 8;
	add.s64 	%rd43, %rd3, %rd42;
	ld.shared.v2.u32 	{%r252, %r253}, [%r6];
	st.global.v2.u32 	[%rd43], {%r252, %r253};
	ld.shared.f64 	%fd96, [%r7];
	add.s64 	%rd44, %rd4, %rd42;
	st.global.f64 	[%rd44], %fd96;
	add.s32 	%r299, %r299, 1;
	mov.b32 	%r298, 0;
$L__BB5_59:
	setp.ne.s32 	%p44, %r1, 0;
	@%p44 bra 	$L__BB5_61;
	shl.b32 	%r254, %r298, 3;
	mov.u32 	%r255, _ZZ26find_core_electrons_kernelIdLi32EEvPPT_iS1_iiS0_PP4int2S2_PiE10blockpairs;
	add.s32 	%r256, %r255, %r254;
	add.s32 	%r257, %r318, %r25;
	add.s32 	%r258, %r257, 1;
	st.shared.v2.u32 	[%r256], {%r34, %r258};
	ld.shared.f64 	%fd97, [_ZZ26find_core_electrons_kernelIdLi32EEvPPT_iS1_iiS0_PP4int2S2_PiE1d];
	mov.u32 	%r259, _ZZ26find_core_electrons_kernelIdLi32EEvPPT_iS1_iiS0_PP4int2S2_PiE9blockdist;
	add.s32 	%r260, %r259, %r254;
	st.shared.f64 	[%r260], %fd97;
$L__BB5_61:
	add.s32 	%r298, %r298, 1;
	add.s32 	%r334, %r334, 1;
$L__BB5_62:
	setp.eq.s32 	%p45, %r27, 2;
	@%p45 bra 	$L__BB5_69;
	ld.shared.f64 	%fd98, [%r80+16];
	setp.geu.f64 	%p46, %fd98, %fd9;
	@%p46 bra 	$L__BB5_69;
	setp.ne.s32 	%p47, %r298, 32;
	@%p47 bra 	$L__BB5_66;
	shl.b32 	%r262, %r299, 5;
	add.s32 	%r263, %r262, %r1;
	mul.wide.s32 	%rd45, %r263, 8;
	add.s64 	%rd46, %rd3, %rd45;
	ld.shared.v2.u32 	{%r264, %r265}, [%r6];
	st.global.v2.u32 	[%rd46], {%r264, %r265};
	ld.shared.f64 	%fd99, [%r7];
	add.s64 	%rd47, %rd4, %rd45;
	st.global.f64 	[%rd47], %fd99;
	add.s32 	%r299, %r299, 1;
	mov.b32 	%r298, 0;
$L__BB5_66:
	setp.ne.s32 	%p48, %r1, 0;
	@%p48 bra 	$L__BB5_68;
	shl.b32 	%r266, %r298, 3;
	mov.u32 	%r267, _ZZ26find_core_electrons_kernelIdLi32EEvPPT_iS1_iiS0_PP4int2S2_PiE10blockpairs;
	add.s32 	%r268, %r267, %r266;
	add.s32 	%r269, %r318, %r25;
	add.s32 	%r270, %r269, 2;
	st.shared.v2.u32 	[%r268], {%r34, %r270};
	ld.shared.f64 	%fd100, [_ZZ26find_core_electrons_kernelIdLi32EEvPPT_iS1_iiS0_PP4int2S2_PiE1d];
	mov.u32 	%r271, _ZZ26find_core_electrons_kernelIdLi32EEvPPT_iS1_iiS0_PP4int2S2_PiE9blockdist;
	add.s32 	%r272, %r271, %r266;
	st.shared.f64 	[%r272], %fd100;
$L__BB5_68:
	add.s32 	%r298, %r298, 1;
	add.s32 	%r334, %r334, 1;
$L__BB5_69:
	add.s32 	%r287, %r287, 1;
	setp.eq.s32 	%p49, %r287, %r19;
	@%p49 bra 	$L__BB5_82;
	bra.uni 	$L__BB5_21;
$L__BB5_70:
	setp.lt.u32 	%p15, %r19, 8;
	mov.b32 	%r340, 0;
	@%p15 bra 	$L__BB5_74;
	and.b32  	%r340, %r19, 2147483640;
	neg.s32 	%r337, %r340;
	ld.shared.f64 	%fd5, [%r9];
	ld.shared.f64 	%fd6, [%r9+8];
	mov.u32 	%r169, _ZZ26find_core_electrons_kernelIdLi32EEvPPT_iS1_iiS0_PP4int2S2_PiE1i;
	add.s32 	%r338, %r169, 184;
	ld.shared.f64 	%fd7, [%r9+16];
$L__BB5_72:
	.pragma "nounroll";
	ld.shared.f64 	%fd16, [%r338+-16];
	sub.f64 	%fd17, %fd5, %fd16;
	ld.shared.f64 	%fd18, [%r338+-8];
	sub.f64 	%fd19, %fd5, %fd18;
	sub.f64 	%fd20, %fd6, %fd18;
	mul.f64 	%fd21, %fd19, %fd20;
	fma.rn.f64 	%fd22, %fd17, %fd17, %fd21;
	ld.shared.f64 	%fd23, [%r338];
	sub.f64 	%fd24, %fd5, %fd23;
	sub.f64 	%fd25, %fd7, %fd23;
	fma.rn.f64 	%fd8, %fd24, %fd25, %fd22;
	add.s32 	%r338, %r338, 192;
	add.s32 	%r337, %r337, 8;
	setp.ne.s32 	%p16, %r337, 0;
	@%p16 bra 	$L__BB5_72;
	cvt.rn.f32.f64 	%f1, %fd8;
	sqrt.rn.f32 	%f2, %f1;
	cvt.f64.f32 	%fd26, %f2;
	st.shared.f64 	[%r10], %fd26;
$L__BB5_74:
	setp.eq.s32 	%p17, %r20, 0;
	@%p17 bra 	$L__BB5_82;
	add.s32 	%r170, %r20, -1;
	setp.lt.u32 	%p18, %r170, 3;
	@%p18 bra 	$L__BB5_77;
	ld.shared.f64 	%fd27, [%r9];
	ld.shared.f64 	%fd28, [%r9+8];
	ld.shared.f64 	%fd29, [%r9+16];
	mov.u32 	%r171, _ZZ26find_core_electrons_kernelIdLi32EEvPPT_iS1_iiS0_PP4int2S2_PiE1i;
	mad.lo.s32 	%r172, %r340, 24, %r171;
	ld.shared.f64 	%fd30, [%r172+72];
	sub.f64 	%fd31, %fd27, %fd30;
	ld.shared.f64 	%fd32, [%r172+80];
	sub.f64 	%fd33, %fd27, %fd32;
	sub.f64 	%fd34, %fd28, %fd32;
	mul.f64 	%fd35, %fd33, %fd34;
	fma.rn.f64 	%fd36, %fd31, %fd31, %fd35;
	ld.shared.f64 	%fd37, [%r172+88];
	sub.f64 	%fd38, %fd27, %fd37;
	sub.f64 	%fd39, %fd29, %fd37;
	fma.rn.f64 	%fd40, %fd38, %fd39, %fd36;
	cvt.rn.f32.f64 	%f3, %fd40;
	sqrt.rn.f32 	%f4, %f3;
	cvt.f64.f32 	%fd41, %f4;
	st.shared.f64 	[%r10], %fd41;
	add.s32 	%r340, %r340, 4;
$L__BB5_77:
	and.b32  	%r173, %r19, 3;
	setp.eq.s32 	%p19, %r173, 0;
	@%p19 bra 	$L__BB5_82;
	setp.eq.s32 	%p20, %r173, 1;
	@%p20 bra 	$L__BB5_80;
	ld.shared.f64 	%fd42, [%r9];
	ld.shared.f64 	%fd43, [%r9+8];
	ld.shared.f64 	%fd44, [%r9+16];
	mov.u32 	%r174, _ZZ26find_core_electrons_kernelIdLi32EEvPPT_iS1_iiS0_PP4int2S2_PiE1i;
	mad.lo.s32 	%r175, %r340, 24, %r174;
	ld.shared.f64 	%fd45, [%r175+24];
	sub.f64 	%fd46, %fd42, %fd45;
	ld.shared.f64 	%fd47, [%r175+32];
	sub.f64 	%fd48, %fd42, %fd47;
	sub.f64 	%fd49, %fd43, %fd47;
	mul.f64 	%fd50, %fd48, %fd49;
	fma.rn.f64 	%fd51, %fd46, %fd46, %fd50;
	ld.shared.f64 	%fd52, [%r175+40];
	sub.f64 	%fd53, %fd42, %fd52;
	sub.f64 	%fd54, %fd44, %fd52;
	fma.rn.f64 	%fd55, %fd53, %fd54, %fd51;
	cvt.rn.f32.f64 	%f5, %fd55;
	sqrt.rn.f32 	%f6, %f5;
	cvt.f64.f32 	%fd56, %f6;
	st.shared.f64 	[%r10], %fd56;
	add.s32 	%r340, %r340, 2;
$L__BB5_80:
	and.b32  	%r176, %r19, 1;
	setp.eq.b32 	%p21, %r176, 1;
	not.pred 	%p22, %p21;
	@%p22 bra 	$L__BB5_82;
	ld.shared.f64 	%fd57, [%r9];
	mov.u32 	%r177, _ZZ26find_core_electrons_kernelIdLi32EEvPPT_iS1_iiS0_PP4int2S2_PiE1i;
	mad.lo.s32 	%r178, %r340, 24, %r177;
	ld.shared.f64 	%fd58, [%r178];
	sub.f64 	%fd59, %fd57, %fd58;
	ld.shared.f64 	%fd60, [%r178+8];
	sub.f64 	%fd61, %fd57, %fd60;
	ld.shared.f64 	%fd62, [%r9+8];
	sub.f64 	%fd63, %fd62, %fd60;
	mul.f64 	%fd64, %fd61, %fd63;
	fma.rn.f64 	%fd65, %fd59, %fd59, %fd64;
	ld.shared.f64 	%fd66, [%r178+16];
	sub.f64 	%fd67, %fd57, %fd66;
	ld.shared.f64 	%fd68, [%r9+16];
	sub.f64 	%fd69, %fd68, %fd66;
	fma.rn.f64 	%fd70, %fd67, %fd69, %fd65;
	cvt.rn.f32.f64 	%f7, %fd70;
	sqrt.rn.f32 	%f8, %f7;
	cvt.f64.f32 	%fd71, %f8;
	st.shared.f64 	[%r10], %fd71;
$L__BB5_82:
	bar.sync 	0;
	add.s32 	%r283, %r283, 1;
	setp.ne.s32 	%p50, %r283, %r4;
	@%p50 bra 	$L__BB5_12;
$L__BB5_83:
	bar.sync 	0;
	add.s32 	%r279, %r279, 1;
	setp.ne.s32 	%p51, %r279, %r5;
	@%p51 bra 	$L__BB5_4;
	shl.b32 	%r350, %r299, 5;
$L__BB5_85:
	setp.ge.s32 	%p52, %r1, %r298;
	@%p52 bra 	$L__BB5_87;
	ld.shared.u64 	%rd48, [_ZZ26find_core_electrons_kernelIdLi32EEvPPT_iS1_iiS0_PP4int2S2_PiE7mypairs];
	cvta.to.global.u64 	%rd49, %rd48;
	add.s32 	%r273, %r350, %r1;
	mul.wide.s32 	%rd50, %r273, 8;
	add.s64 	%rd51, %rd49, %rd50;
	ld.shared.v2.u32 	{%r274, %r275}, [%r6];
	st.global.v2.u32 	[%rd51], {%r274, %r275};
	ld.shared.f64 	%fd101, [%r7];
	ld.shared.u64 	%rd52, [_ZZ26find_core_electrons_kernelIdLi32EEvPPT_iS1_iiS0_PP4int2S2_PiE6mydist];
	cvta.to.global.u64 	%rd53, %rd52;
	add.s64 	%rd54, %rd53, %rd50;
	st.global.f64 	[%rd54], %fd101;
$L__BB5_87:
	setp.ne.s32 	%p53, %r1, 0;
	@%p53 bra 	$L__BB5_89;
	ld.param.u64 	%rd59, [_Z26find_core_electrons_kernelIdLi32EEvPPT_iS1_iiS0_PP4int2S2_Pi_param_8];
	mov.u32 	%r276, %ctaid.x;
	cvta.to.global.u64 	%rd55, %rd59;
	mul.wide.u32 	%rd56, %r276, 4;
	add.s64 	%rd57, %rd55, %rd56;
	st.global.u32 	[%rd57], %r334;
$L__BB5_89:
	ret;

}
	// .globl	_Z26find_core_electrons_kernelIfLi32EEvPPT_iS1_iiS0_S1_iPPiS2_S2_S2_S3_
.visible .entry _Z26find_core_electrons_kernelIfLi32EEvPPT_iS1_iiS0_S1_iPPiS2_S2_S2_S3_(
	.param .u64 .ptr .align 1 _Z26find_core_electrons_kernelIfLi32EEvPPT_iS1_iiS0_S1_iPPiS2_S2_S2_S3__param_0,
	.param .u32 _Z26find_core_electrons_kernelIfLi32EEvPPT_iS1_iiS0_S1_iPPiS2_S2_S2_S3__param_1,
	.param .u64 .ptr .align 1 _Z26find_core_electrons_kernelIfLi32EEvPPT_iS1_iiS0_S1_iPPiS2_S2_S2_S3__param_2,
	.param .u32 _Z26find_core_electrons_kernelIfLi32EEvPPT_iS1_iiS0_S1_iPPiS2_S2_S2_S3__param_3,
	.param .u32 _Z26find_core_electrons_kernelIfLi32EEvPPT_iS1_iiS0_S1_iPPiS2_S2_S2_S3__param_4,
	.param .f32 _Z26find_core_electrons_kernelIfLi32EEvPPT_iS1_iiS0_S1_iPPiS2_S2_S2_S3__param_5,
	.param .u64 .ptr .align 1 _Z26find_core_electrons_kernelIfLi32EEvPPT_iS1_iiS0_S1_iPPiS2_S2_S2_S3__param_6,
	.param .u32 _Z26find_core_electrons_kernelIfLi32EEvPPT_iS1_iiS0_S1_iPPiS2_S2_S2_S3__param_7,
	.param .u64 .ptr .align 1 _Z26find_core_electrons_kernelIfLi32EEvPPT_iS1_iiS0_S1_iPPiS2_S2_S2_S3__param_8,
	.param .u64 .ptr .align 1 _Z26find_core_electrons_kernelIfLi32EEvPPT_iS1_iiS0_S1_iPPiS2_S2_S2_S3__param_9,
	.param .u64 .ptr .align 1 _Z26find_core_electrons_kernelIfLi32EEvPPT_iS1_iiS0_S1_iPPiS2_S2_S2_S3__param_10,
	.param .u64 .ptr .align 1 _Z26find_core_electrons_kernelIfLi32EEvPPT_iS1_iiS0_S1_iPPiS2_S2_S2_S3__param_11,
	.param .u64 .ptr .align 1 _Z26find_core_electrons_kernelIfLi32EEvPPT_iS1_iiS0_S1_iPPiS2_S2_S2_S3__param_12
)
{
	.reg .pred 	%p<36>;
	.reg .b32 	%r<262>;
	.reg .b32 	%f<94>;
	.reg .b64 	%rd<78>;
	// demoted variable
	.shared .align 8 .u64 _ZZ26find_core_electrons_kernelIfLi32EEvPPT_iS1_iiS0_S1_iPPiS2_S2_S2_S3_E3myR;
	// demoted variable
	.shared .align 8 .u64 _ZZ26find_core_electrons_kernelIfLi32EEvPPT_iS1_iiS0_S1_iPPiS2_S2_S2_S3_E10myRatioPos;
	// demoted variable
	.shared .align 8 .u64 _ZZ26find_core_electrons_kernelIfLi32EEvPPT_iS1_iiS0_S1_iPPiS2_S2_S2_S3_E6myDist;
	// demoted variable
	.shared .align 8 .u64 _ZZ26find_core_electrons_kernelIfLi32EEvPPT_iS1_iiS0_S1_iPPiS2_S2_S2_S3_E10myCosTheta;
	// demoted variable
	.shared .align 8 .u64 _ZZ26find_core_electrons_kernelIfLi32EEvPPT_iS1_iiS0_S1_iPPiS2_S2_S2_S3_E7myElecs;
	// demoted variable
	.shared .align 4 .b8 _ZZ26find_core_electrons_kernelIfLi32EEvPPT_iS1_iiS0_S1_iPPiS2_S2_S2_S3_E2qp[384];
	// demoted variable
	.shared .align 4 .b8 _ZZ26find_core_electrons_kernelIfLi32EEvPPT_iS1_iiS0_S1_iPPiS2_S2_S2_S3_E1r[384];
	// demoted variable
	.shared .align 4 .b8 _ZZ26find_core_electrons_kernelIfLi32EEvPPT_iS1_iiS0_S1_iPPiS2_S2_S2_S3_E1i[384];
	// demoted variable
	.shared .align 4 .b8 _ZZ26find_core_electrons_kernelIfLi32EEvPPT_iS1_iiS0_S1_iPPiS2_S2_S2_S3_E10blockElecs[128];
	// demoted variable
	.shared .align 4 .b8 _ZZ26find_core_electrons_kernelIfLi32EEvPPT_iS1_iiS0_S1_iPPiS2_S2_S2_S3_E8blockPos[384];
	// demoted variable
	.shared .align 4 .b8 _ZZ26find_core_electrons_kernelIfLi32EEvPPT_iS1_iiS0_S1_iPPiS2_S2_S2_S3_E4dist[128];
	// demoted variable
	.shared .align 4 .b8 _ZZ26find_core_electrons_kernelIfLi32EEvPPT_iS1_iiS0_S1_iPPiS2_S2_S2_S3_E4disp[384];
	// demoted variable
	.shared .align 4 .b8 _ZZ26find_core_electrons_kernelIfLi32EEvPPT_iS1_iiS0_S1_iPPiS2_S2_S2_S3_E9blockDist[128];
	// demoted variable
	.shared .align 4 .b8 _ZZ26find_core_electrons_kernelIfLi32EEvPPT_iS1_iiS0_S1_iPPiS2_S2_S2_S3_E13blockCosTheta[128];
	ld.param.u64 	%rd4, [_Z26find_core_electrons_kernelIfLi32EEvPPT_iS1_iiS0_S1_iPPiS2_S2_S2_S3__param_0];
	ld.param.u32 	%r104, [_Z26find_core_electrons_kernelIfLi32EEvPPT_iS1_iiS0_S1_iPPiS2_S2_S2_S3__param_1];
	ld.param.u32 	%r106, [_Z26find_core_electrons_kernelIfLi32EEvPPT_iS1_iiS0_S1_iPPiS2_S2_S2_S3__param_4];
	ld.param.f32 	%f2, [_Z26find_core_electrons_kernelIfLi32EEvPPT_iS1_iiS0_S1_iPPiS2_S2_S2_S3__param_5];
	ld.param.u64 	%rd11, [_Z26find_core_electrons_kernelIfLi32EEvPPT_iS1_iiS0_S1_iPPiS2_S2_S2_S3__param_6];
	ld.param.u32 	%r107, [_Z26find_core_electrons_kernelIfLi32EEvPPT_iS1_iiS0_S1_iPPiS2_S2_S2_S3__param_7];
	ld.param.u64 	%rd6, [_Z26find_core_electrons_kernelIfLi32EEvPPT_iS1_iiS0_S1_iPPiS2_S2_S2_S3__param_8];
	ld.param.u64 	%rd7, [_Z26find_core_electrons_kernelIfLi32EEvPPT_iS1_iiS0_S1_iPPiS2_S2_S2_S3__param_9];
	ld.param.u64 	%rd8, [_Z26find_core_electrons_kernelIfLi32EEvPPT_iS1_iiS0_S1_iPPiS2_S2_S2_S3__param_10];
	ld.param.u64 	%rd9, [_Z26find_core_electrons_kernelIfLi32EEvPPT_iS1_iiS0_S1_iPPiS2_S2_S2_S3__param_11];
	cvta.to.global.u64 	%rd12, %rd11;
	mov.u32 	%r1, %tid.x;
	mul.lo.s32 	%r2, %r107, 3;
	setp.ge.s32 	%p1, %r1, %r2;
	mul.wide.u32 	%rd13, %r1, 4;
	add.s64 	%rd1, %rd12, %rd13;
	shl.b32 	%r108, %r1, 2;
	mov.u32 	%r109, _ZZ26find_core_electrons_kernelIfLi32EEvPPT_iS1_iiS0_S1_iPPiS2_S2_S2_S3_E2qp;
	add.s32 	%r3, %r109, %r108;
	@%p1 bra 	$L__BB6_2;
	ld.global.f32 	%f3, [%rd1];
	st.shared.f32 	[%r3], %f3;
$L__BB6_2:
	add.s32 	%r4, %r1, 32;
	setp.ge.s32 	%p2, %r4, %r2;
	@%p2 bra 	$L__BB6_4;
	ld.global.f32 	%f4, [%rd1+128];
	st.shared.f32 	[%r3+128], %f4;
$L__BB6_4:
	add.s32 	%r5, %r1, 64;
	setp.ge.s32 	%p3, %r5, %r2;
	@%p3 bra 	$L__BB6_6;
	ld.global.f32 	%f5, [%rd1+256];
	st.shared.f32 	[%r3+256], %f5;
$L__BB6_6:
	setp.ne.s32 	%p4, %r1, 0;
	@%p4 bra 	$L__BB6_8;
	mov.u32 	%r110, %ctaid.x;
	cvta.to.global.u64 	%rd14, %rd4;
	mul.wide.u32 	%rd15, %r110, 8;
	add.s64 	%rd16, %rd14, %rd15;
	ld.global.u64 	%rd17, [%rd16];
	st.shared.u64 	[_ZZ26find_core_electrons_kernelIfLi32EEvPPT_iS1_iiS0_S1_iPPiS2_S2_S2_S3_E3myR], %rd17;
	cvta.to.global.u64 	%rd18, %rd6;
	add.s64 	%rd19, %rd18, %rd15;
	ld.global.u64 	%rd20, [%rd19];
	st.shared.u64 	[_ZZ26find_core_electrons_kernelIfLi32EEvPPT_iS1_iiS0_S1_iPPiS2_S2_S2_S3_E7myElecs], %rd20;
	cvta.to.global.u64 	%rd21, %rd7;
	add.s64 	%rd22, %rd21, %rd15;
	ld.global.u64 	%rd23, [%rd22];
	st.shared.u64 	[_ZZ26find_core_electrons_kernelIfLi32EEvPPT_iS1_iiS0_S1_iPPiS2_S2_S2_S3_E10myRatioPos], %rd23;
	cvta.to.global.u64 	%rd24, %rd8;
	add.s64 	%rd25, %rd24, %rd15;
	ld.global.u64 	%rd26, [%rd25];
	st.shared.u64 	[_ZZ26find_core_electrons_kernelIfLi32EEvPPT_iS1_iiS0_S1_iPPiS2_S2_S2_S3_E6myDist], %rd26;
	cvta.to.global.u64 	%rd27, %rd9;
	add.s64 	%rd28, %rd27, %rd15;
	ld.global.u64 	%rd29, [%rd28];
	st.shared.u64 	[_ZZ26find_core_electrons_kernelIfLi32EEvPPT_iS1_iiS0_S1_iPPiS2_S2_S2_S3_E10myCosTheta], %rd29;
$L__BB6_8:
	ld.param.u32 	%r203, [_Z26find_core_electrons_kernelIfLi32EEvPPT_iS1_iiS0_S1_iPPiS2_S2_S2_S3__param_3];
	bar.sync 	0;
	sub.s32 	%r6, %r106, %r203;
	add.s32 	%r7, %r6, 1;
	shr.s32 	%r112, %r104, 31;
	shr.u32 	%r113, %r112, 27;
	add.s32 	%r114, %r104, %r113;
	shr.s32 	%r115, %r114, 5;
	and.b32  	%r116, %r104, 31;
	setp.ne.s32 	%p5, %r116, 0;
	selp.u32 	%r117, 1, 0, %p5;
	add.s32 	%r8, %r115, %r117;
	shr.s32 	%r118, %r7, 31;
	shr.u32 	%r119, %r118, 27;
	add.s32 	%r120, %r7, %r119;
	shr.s32 	%r121, %r120, 5;
	and.b32  	%r122, %r7, 31;
	setp.ne.s32 	%p6, %r122, 0;
	selp.u32 	%r123, 1, 0, %p6;
	add.s32 	%r9, %r121, %r123;
	setp.lt.s32 	%p7, %r9, 1;
	mov.u32 	%r125, _ZZ26find_core_electrons_kernelIfLi32EEvPPT_iS1_iiS0_S1_iPPiS2_S2_S2_S3_E13blockCosTheta;
	add.s32 	%r10, %r125, %r108;
	mov.u32 	%r126, _ZZ26find_core_electrons_kernelIfLi32EEvPPT_iS1_iiS0_S1_iPPiS2_S2_S2_S3_E10blockElecs;
	add.s32 	%r11, %r126, %r108;
	mov.u32 	%r127, _ZZ26find_core_electrons_kernelIfLi32EEvPPT_iS1_iiS0_S1_iPPiS2_S2_S2_S3_E9blockDist;
	add.s32 	%r12, %r127, %r108;
	mov.b32 	%r237, 0;
	mov.u32 	%r236, %r237;
	mov.u32 	%r244, %r237;
	mov.u32 	%r240, %r237;
	mov.u32 	%r215, %r237;
	@%p7 bra 	$L__BB6_33;
	mul.lo.s32 	%r13, %r104, 3;
	mul.lo.s32 	%r129, %r1, 12;
	mov.u32 	%r130, _ZZ26find_core_electrons_kernelIfLi32EEvPPT_iS1_iiS0_S1_iPPiS2_S2_S2_S3_E1r;
	add.s32 	%r14, %r130, %r129;
	mov.u32 	%r131, _ZZ26find_core_electrons_kernelIfLi32EEvPPT_iS1_iiS0_S1_iPPiS2_S2_S2_S3_E4disp;
	add.s32 	%r15, %r131, %r129;
	mov.u32 	%r133, _ZZ26find_core_electrons_kernelIfLi32EEvPPT_iS1_iiS0_S1_iPPiS2_S2_S2_S3_E4dist;
	add.s32 	%r16, %r133, %r108;
	shl.b32 	%r134, %r1, 3;
	add.s32 	%r17, %r3, %r134;
	mov.u32 	%r135, _ZZ26find_core_electrons_kernelIfLi32EEvPPT_iS1_iiS0_S1_iPPiS2_S2_S2_S3_E8blockPos;
	add.s32 	%r18, %r135, %r129;
	sub.s32 	%r19, %r18, %r134;
	mov.b32 	%r205, 0;
	mov.u32 	%r241, %r205;
	mov.u32 	%r240, %r205;
	mov.u32 	%r244, %r205;
	mov.u32 	%r236, %r205;
	mov.u32 	%r237, %r205;
$L__BB6_10:
	ld.param.u32 	%r204, [_Z26find_core_electrons_kernelIfLi32EEvPPT_iS1_iiS0_S1_iPPiS2_S2_S2_S3__param_3];
	ld.param.u64 	%rd76, [_Z26find_core_electrons_kernelIfLi32EEvPPT_iS1_iiS0_S1_iPPiS2_S2_S2_S3__param_2];
	shl.b32 	%r136, %r1, 2;
	mov.u32 	%r137, _ZZ26find_core_electrons_kernelIfLi32EEvPPT_iS1_iiS0_S1_iPPiS2_S2_S2_S3_E1i;
	add.s32 	%r26, %r137, %r136;
	mul.lo.s32 	%r138, %r205, 96;
	mad.lo.s32 	%r139, %r204, 3, %r1;
	add.s32 	%r140, %r139, %r138;
	add.s32 	%r27, %r138, %r1;
	mul.lo.s32 	%r28, %r7, 3;
	setp.lt.s32 	%p8, %r27, %r28;
	cvta.to.global.u64 	%rd30, %rd76;
	mul.wide.s32 	%rd31, %r140, 4;
	add.s64 	%rd2, %rd30, %rd31;
	@%p8 bra 	$L__BB6_11;
	bra.uni 	$L__BB6_12;
$L__BB6_11:
	ld.global.f32 	%f6, [%rd2];
	st.shared.f32 	[%r26], %f6;
$L__BB6_12:
	add.s32 	%r141, %r27, 32;
	setp.ge.s32 	%p9, %r141, %r28;
	@%p9 bra 	$L__BB6_14;
	ld.global.f32 	%f7, [%rd2+128];
	st.shared.f32 	[%r26+128], %f7;
$L__BB6_14:
	add.s32 	%r142, %r27, 64;
	setp.ge.s32 	%p10, %r142, %r28;
	@%p10 bra 	$L__BB6_16;
	ld.global.f32 	%f8, [%rd2+256];
	st.shared.f32 	[%r26+256], %f8;
$L__BB6_16:
	setp.lt.s32 	%p11, %r8, 1;
	shl.b32 	%r143, %r205, 5;
	add.s32 	%r144, %r143, 32;
	setp.gt.s32 	%p12, %r144, %r6;
	sub.s32 	%r145, %r7, %r143;
	selp.b32 	%r38, %r145, 32, %p12;
	@%p11 bra 	$L__BB6_58;
	mov.b32 	%r216, 0;
$L__BB6_18:
	shl.b32 	%r147, %r1, 3;
	sub.s32 	%r45, %r14, %r147;
	shl.b32 	%r46, %r216, 5;
	add.s32 	%r148, %r46, 32;
	setp.lt.s32 	%p13, %r148, %r104;
	sub.s32 	%r149, %r104, %r46;
	selp.b32 	%r47, 32, %r149, %p13;
	ld.shared.u64 	%rd32, [_ZZ26find_core_electrons_kernelIfLi32EEvPPT_iS1_iiS0_S1_iPPiS2_S2_S2_S3_E3myR];
	cvta.to.global.u64 	%rd33, %rd32;
	mad.lo.s32 	%r48, %r216, 96, %r1;
	setp.ge.s32 	%p14, %r48, %r13;
	mul.wide.u32 	%rd34, %r48, 4;
	add.s64 	%rd3, %rd33, %rd34;
	@%p14 bra 	$L__BB6_20;
	ld.global.f32 	%f9, [%rd3];
	st.shared.f32 	[%r45], %f9;
$L__BB6_20:
	add.s32 	%r150, %r48, 32;
	setp.ge.s32 	%p15, %r150, %r13;
	@%p15 bra 	$L__BB6_22;
	ld.global.f32 	%f10, [%rd3+128];
	st.shared.f32 	[%r45+128], %f10;
$L__BB6_22:
	add.s32 	%r151, %r48, 64;
	setp.ge.s32 	%p16, %r151, %r13;
	@%p16 bra 	$L__BB6_24;
	ld.global.f32 	%f11, [%rd3+256];
	st.shared.f32 	[%r45+256], %f11;
$L__BB6_24:
	setp.lt.s32 	%p17, %r38, 1;
	bar.sync 	0;
	@%p17 bra 	$L__BB6_57;
	mov.b32 	%r222, 0;
$L__BB6_26:
	setp.lt.s32 	%p18, %r47, 1;
	ld.shared.f32 	%f12, [%r14];
	mov.u32 	%r153, _ZZ26find_core_electrons_kernelIfLi32EEvPPT_iS1_iiS0_S1_iPPiS2_S2_S2_S3_E1i;
	mad.lo.s32 	%r154, %r222, 12, %r153;
	ld.shared.f32 	%f13, [%r154];
	sub.f32 	%f14, %f12, %f13;
	st.shared.f32 	[%r15], %f14;
	ld.shared.f32 	%f15, [%r14+4];
	ld.shared.f32 	%f16, [%r154+4];
	sub.f32 	%f17, %f15, %f16;
	st.shared.f32 	[%r15+4], %f17;
	ld.shared.f32 	%f18, [%r14+8];
	ld.shared.f32 	%f19, [%r154+8];
	sub.f32 	%f20, %f18, %f19;
	st.shared.f32 	[%r15+8], %f20;
	mul.f32 	%f21, %f17, %f17;
	fma.rn.f32 	%f22, %f14, %f14, %f21;
	fma.rn.f32 	%f23, %f20, %f20, %f22;
	sqrt.rn.f32 	%f24, %f23;
	st.shared.f32 	[%r16], %f24;
	@%p18 bra 	$L__BB6_56;
	mov.u32 	%r159, _ZZ26find_core_electrons_kernelIfLi32EEvPPT_iS1_iiS0_S1_iPPiS2_S2_S2_S3_E4disp;
	add.s32 	%r231, %r159, 4;
	mov.u32 	%r160, _ZZ26find_core_electrons_kernelIfLi32EEvPPT_iS1_iiS0_S1_iPPiS2_S2_S2_S3_E1r;
	add.s32 	%r230, %r160, 4;
	mov.b32 	%r232, 0;
	mov.u32 	%r228, _ZZ26find_core_electrons_kernelIfLi32EEvPPT_iS1_iiS0_S1_iPPiS2_S2_S2_S3_E4dist;
	mov.u32 	%r229, %r46;
$L__BB6_28:
	bar.sync 	0;
	ld.shared.f32 	%f1, [%r228];
	setp.geu.f32 	%p19, %f1, %f2;
	@%p19 bra 	$L__BB6_55;
	add.s32 	%r238, %r237, %r107;
	setp.gt.s32 	%p20, %r238, 32;
	@%p20 bra 	$L__BB6_46;
	setp.ge.s32 	%p23, %r1, %r107;
	@%p23 bra 	$L__BB6_50;
	ld.shared.f32 	%f68, [%r230+-4];
	ld.shared.f32 	%f69, [%r231+-4];
	sub.f32 	%f70, %f68, %f69;
	ld.shared.f32 	%f71, [%r17];
	fma.rn.f32 	%f72, %f1, %f71, %f70;
	mad.lo.s32 	%r171, %r237, 12, %r18;
	st.shared.f32 	[%r171], %f72;
	ld.shared.f32 	%f73, [%r230];
	ld.shared.f32 	%f74, [%r231];
	sub.f32 	%f75, %f73, %f74;
	ld.shared.f32 	%f76, [%r17+4];
	fma.rn.f32 	%f77, %f1, %f76, %f75;
	st.shared.f32 	[%r171+4], %f77;
	ld.shared.f32 	%f78, [%r230+4];
	ld.shared.f32 	%f79, [%r231+4];
	sub.f32 	%f80, %f78, %f79;
	ld.shared.f32 	%f81, [%r17+8];
	fma.rn.f32 	%f82, %f1, %f81, %f80;
	st.shared.f32 	[%r171+8], %f82;
	mul.f32 	%f83, %f74, %f76;
	fma.rn.f32 	%f84, %f69, %f71, %f83;
	fma.rn.f32 	%f85, %f79, %f81, %f84;
	div.rn.f32 	%f86, %f85, %f1;
	shl.b32 	%r172, %r237, 2;
	add.s32 	%r173, %r10, %r172;
	st.shared.f32 	[%r173], %f86;
	bra.uni 	$L__BB6_50;
$L__BB6_32:
	shl.b32 	%r215, %r241, 5;
$L__BB6_33:
	mul.lo.s32 	%r35, %r237, 3;
	mul.lo.s32 	%r36, %r236, 3;
	setp.lt.s32 	%p30, %r1, %r35;
	shl.b32 	%r189, %r1, 2;
	mov.u32 	%r190, _ZZ26find_core_electrons_kernelIfLi32EEvPPT_iS1_iiS0_S1_iPPiS2_S2_S2_S3_E8blockPos;
	add.s32 	%r37, %r190, %r189;
	@%p30 bra 	$L__BB6_34;
	bra.uni 	$L__BB6_35;
$L__BB6_34:
	ld.shared.f32 	%f89, [%r37];
	ld.shared.u64 	%rd50, [_ZZ26find_core_electrons_kernelIfLi32EEvPPT_iS1_iiS0_S1_iPPiS2_S2_S2_S3_E10myRatioPos];
	cvta.to.global.u64 	%rd51, %rd50;
	mad.lo.s32 	%r191, %r236, 96, %r1;
	mul.wide.s32 	%rd52, %r191, 4;
	add.s64 	%rd53, %rd51, %rd52;
	st.global.f32 	[%rd53], %f89;
$L__BB6_35:
	setp.ge.s32 	%p31, %r4, %r35;
	@%p31 bra 	$L__BB6_37;
	ld.shared.f32 	%f90, [%r37+128];
	ld.shared.u64 	%rd54, [_ZZ26find_core_electrons_kernelIfLi32EEvPPT_iS1_iiS0_S1_iPPiS2_S2_S2_S3_E10myRatioPos];
	cvta.to.global.u64 	%rd55, %rd54;
	shl.b32 	%r192, %r36, 5;
	add.s32 	%r193, %r192, %r1;
	add.s32 	%r194, %r193, 32;
	mul.wide.s32 	%rd56, %r194, 4;
	add.s64 	%rd57, %rd55, %rd56;
	st.global.f32 	[%rd57], %f90;
$L__BB6_37:
	setp.ge.s32 	%p32, %r5, %r35;
	@%p32 bra 	$L__BB6_39;
	ld.shared.f32 	%f91, [%r37+256];
	ld.shared.u64 	%rd58, [_ZZ26find_core_electrons_kernelIfLi32EEvPPT_iS1_iiS0_S1_iPPiS2_S2_S2_S3_E10myRatioPos];
	cvta.to.global.u64 	%rd59, %rd58;
	shl.b32 	%r195, %r36, 5;
	add.s32 	%r196, %r195, %r1;
	add.s32 	%r197, %r196, 64;
	mul.wide.s32 	%rd60, %r197, 4;
	add.s64 	%rd61, %rd59, %rd60;
	st.global.f32 	[%rd61], %f91;
$L__BB6_39:
	setp.ge.s32 	%p33, %r1, %r237;
	@%p33 bra 	$L__BB6_41;
	ld.shared.f32 	%f92, [%r10];
	ld.shared.u64 	%rd62, [_ZZ26find_core_electrons_kernelIfLi32EEvPPT_iS1_iiS0_S1_iPPiS2_S2_S2_S3_E10myCosTheta];
	cvta.to.global.u64 	%rd63, %rd62;
	shl.b32 	%r198, %r236, 5;
	add.s32 	%r199, %r198, %r1;
	mul.wide.s32 	%rd64, %r199, 4;
	add.s64 	%rd65, %rd63, %rd64;
	st.global.f32 	[%rd65], %f92;
$L__BB6_41:
	setp.ge.s32 	%p34, %r1, %r240;
	@%p34 bra 	$L__BB6_43;
	ld.shared.u32 	%r200, [%r11];
	ld.shared.u64 	%rd66, [_ZZ26find_core_electrons_kernelIfLi32EEvPPT_iS1_iiS0_S1_iPPiS2_S2_S2_S3_E7myElecs];
	cvta.to.global.u64 	%rd67, %rd66;
	add.s32 	%r201, %r215, %r1;
	mul.wide.s32 	%rd68, %r201, 4;
	add.s64 	%rd69, %rd67, %rd68;
	st.global.u32 	[%rd69], %r200;
	ld.shared.f32 	%f93, [%r12];
	ld.shared.u64 	%rd70, [_ZZ26find_core_electrons_kernelIfLi32EEvPPT_iS1_iiS0_S1_iPPiS2_S2_S2_S3_E6myDist];
	cvta.to.global.u64 	%rd71, %rd70;
	add.s64 	%rd72, %rd71, %rd68;
	st.global.f32 	[%rd72], %f93;
$L__BB6_43:
	setp.ne.s32 	%p35, %r1, 0;
	@%p35 bra 	$L__BB6_45;
	ld.param.u64 	%rd77, [_Z26find_core_electrons_kernelIfLi32EEvPPT_iS1_iiS0_S1_iPPiS2_S2_S2_S3__param_12];
	mov.u32 	%r202, %ctaid.x;
	cvta.to.global.u64 	%rd73, %rd77;
	mul.wide.u32 	%rd74, %r202, 4;
	add.s64 	%rd75, %rd73, %rd74;
	st.global.u32 	[%rd75], %r244;
$L__BB6_45:
	ret;
$L__BB6_46:
	sub.s32 	%r66, 32, %r237;
	setp.ge.s32 	%p21, %r1, %r66;
	@%p21 bra 	$L__BB6_48;
	ld.shared.f32 	%f25, [%r230+-4];
	ld.shared.f32 	%f26, [%r231+-4];
	sub.f32 	%f27, %f25, %f26;
	ld.shared.f32 	%f28, [%r17];
	fma.rn.f32 	%f29, %f1, %f28, %f27;
	mad.lo.s32 	%r161, %r237, 12, %r18;
	st.shared.f32 	[%r161], %f29;
	ld.shared.f32 	%f30, [%r230];
	ld.shared.f32 	%f31, [%r231];
	sub.f32 	%f32, %f30, %f31;
	ld.shared.f32 	%f33, [%r17+4];
	fma.rn.f32 	%f34, %f1, %f33, %f32;
	st.shared.f32 	[%r161+4], %f34;
	ld.shared.f32 	%f35, [%r230+4];
	ld.shared.f32 	%f36, [%r231+4];
	sub.f32 	%f37, %f35, %f36;
	ld.shared.f32 	%f38, [%r17+8];
	fma.rn.f32 	%f39, %f1, %f38, %f37;
	st.shared.f32 	[%r161+8], %f39;
	mul.f32 	%f40, %f31, %f33;
	fma.rn.f32 	%f41, %f26, %f28, %f40;
	fma.rn.f32 	%f42, %f36, %f38, %f41;
	div.rn.f32 	%f43, %f42, %f1;
	shl.b32 	%r162, %r237, 2;
	add.s32 	%r163, %r10, %r162;
	st.shared.f32 	[%r163], %f43;
$L__BB6_48:
	bar.sync 	0;
	mul.lo.s32 	%r164, %r236, 3;
	ld.shared.f32 	%f44, [%r19];
	ld.shared.u64 	%rd35, [_ZZ26find_core_electrons_kernelIfLi32EEvPPT_iS1_iiS0_S1_iPPiS2_S2_S2_S3_E10myRatioPos];
	cvta.to.global.u64 	%rd36, %rd35;
	mad.lo.s32 	%r165, %r236, 96, %r1;
	mul.wide.s32 	%rd37, %r165, 4;
	add.s64 	%rd38, %rd36, %rd37;
	st.global.f32 	[%rd38], %f44;
	ld.shared.f32 	%f45, [%r19+128];
	st.global.f32 	[%rd38+128], %f45;
	ld.shared.f32 	%f46, [%r19+256];
	st.global.f32 	[%rd38+256], %f46;
	ld.shared.f32 	%f47, [%r10];
	ld.shared.u64 	%rd39, [_ZZ26find_core_electrons_kernelIfLi32EEvPPT_iS1_iiS0_S1_iPPiS2_S2_S2_S3_E10myCosTheta];
	cvta.to.global.u64 	%rd40, %rd39;
	shl.b32 	%r166, %r236, 6;
	sub.s32 	%r167, %r165, %r166;
	mul.wide.s32 	%rd41, %r167, 4;
	add.s64 	%rd42, %rd40, %rd41;
	st.global.f32 	[%rd42], %f47;
	shl.b32 	%r168, %r236, 1;
	sub.s32 	%r169, %r164, %r168;
	add.s32 	%r236, %r169, 1;
	bar.sync 	0;
	sub.s32 	%r238, %r107, %r66;
	setp.ge.s32 	%p22, %r1, %r238;
	@%p22 bra 	$L__BB6_50;
	ld.shared.f32 	%f48, [%r230+-4];
	ld.shared.f32 	%f49, [%r231+-4];
	sub.f32 	%f50, %f48, %f49;
	ld.shared.f32 	%f51, [%r228];
	mad.lo.s32 	%r170, %r237, -12, %r17;
	ld.shared.f32 	%f52, [%r170+384];
	fma.rn.f32 	%f53, %f51, %f52, %f50;
	st.shared.f32 	[%r18], %f53;
	ld.shared.f32 	%f54, [%r230];
	ld.shared.f32 	%f55, [%r231];
	sub.f32 	%f56, %f54, %f55;
	ld.shared.f32 	%f57, [%r170+388];
	fma.rn.f32 	%f58, %f51, %f57, %f56;
	st.shared.f32 	[%r18+4], %f58;
	ld.shared.f32 	%f59, [%r230+4];
	ld.shared.f32 	%f60, [%r231+4];
	sub.f32 	%f61, %f59, %f60;
	ld.shared.f32 	%f62, [%r170+392];
	fma.rn.f32 	%f63, %f51, %f62, %f61;
	st.shared.f32 	[%r18+8], %f63;
	mul.f32 	%f64, %f55, %f57;
	fma.rn.f32 	%f65, %f49, %f52, %f64;
	fma.rn.f32 	%f66, %f60, %f62, %f65;
	div.rn.f32 	%f67, %f66, %f51;
	st.shared.f32 	[%r10], %f67;
$L__BB6_50:
	setp.ne.s32 	%p24, %r240, 32;
	@%p24 bra 	$L__BB6_52;
	ld.shared.u32 	%r175, [%r11];
	ld.shared.u64 	%rd43, [_ZZ26find_core_electrons_kernelIfLi32EEvPPT_iS1_iiS0_S1_iPPiS2_S2_S2_S3_E7myElecs];
	cvta.to.global.u64 	%rd44, %rd43;
	shl.b32 	%r176, %r241, 5;
	add.s32 	%r177, %r176, %r1;
	mul.wide.s32 	%rd45, %r177, 4;
	add.s64 	%rd46, %rd44, %rd45;
	st.global.u32 	[%rd46], %r175;
	ld.shared.f32 	%f87, [%r12];
	ld.shared.u64 	%rd47, [_ZZ26find_core_electrons_kernelIfLi32EEvPPT_iS1_iiS0_S1_iPPiS2_S2_S2_S3_E6myDist];
	cvta.to.global.u64 	%rd48, %rd47;
	add.s64 	%rd49, %rd48, %rd45;
	st.global.f32 	[%rd49], %f87;
	add.s32 	%r241, %r241, 1;
	mov.b32 	%r240, 0;
$L__BB6_52:
	setp.ne.s32 	%p25, %r1, 0;
	@%p25 bra 	$L__BB6_54;
	shl.b32 	%r178, %r240, 2;
	mov.u32 	%r179, _ZZ26find_core_electrons_kernelIfLi32EEvPPT_iS1_iiS0_S1_iPPiS2_S2_S2_S3_E10blockElecs;
	add.s32 	%r180, %r179, %r178;
	st.shared.u32 	[%r180], %r229;
	ld.shared.f32 	%f88, [%r228];
	mov.u32 	%r181, _ZZ26find_core_electrons_kernelIfLi32EEvPPT_iS1_iiS0_S1_iPPiS2_S2_S2_S3_E9blockDist;
	add.s32 	%r182, %r181, %r178;
	st.shared.f32 	[%r182], %f88;
$L__BB6_54:
	add.s32 	%r240, %r240, 1;
	add.s32 	%r244, %r244, 1;
	bar.sync 	0;
	mov.u32 	%r237, %r238;
$L__BB6_55:
	add.s32 	%r232, %r232, 1;
	add.s32 	%r231, %r231, 12;
	add.s32 	%r230, %r230, 12;
	add.s32 	%r229, %r229, 1;
	add.s32 	%r228, %r228, 4;
	setp.lt.s32 	%p26, %r232, %r47;
	@%p26 bra 	$L__BB6_28;
$L__BB6_56:
	add.s32 	%r222, %r222, 1;
	setp.ne.s32 	%p27, %r222, %r38;
	@%p27 bra 	$L__BB6_26;
$L__BB6_57:
	shl.b32 	%r183, %r216, 1;
	mul.lo.s32 	%r184, %r216, 3;
	sub.s32 	%r185, %r184, %r183;
	add.s32 	%r216, %r185, 1;
	setp.ne.s32 	%p28, %r216, %r8;
	@%p28 bra 	$L__BB6_18;
$L__BB6_58:
	shl.b32 	%r186, %r205, 1;
	mul.lo.s32 	%r187, %r205, 3;
	sub.s32 	%r188, %r187, %r186;
	add.s32 	%r205, %r188, 1;
	setp.eq.s32 	%p29, %r205, %r9;
	@%p29 bra 	$L__BB6_32;
	bra.uni 	$L__BB6_10;

}
	// .globl	_Z26find_core_electrons_kernelIdLi32EEvPPT_iS1_iiS0_S1_iPPiS2_S2_S2_S3_
.visible .entry _Z26find_core_electrons_kernelIdLi32EEvPPT_iS1_iiS0_S1_iPPiS2_S2_S2_S3_(
	.param .u64 .ptr .align 1 _Z26find_core_electrons_kernelIdLi32EEvPPT_iS1_iiS0_S1_iPPiS2_S2_S2_S3__param_0,
	.param .u32 _Z26find_core_electrons_kernelIdLi32EEvPPT_iS1_iiS0_S1_iPPiS2_S2_S2_S3__param_1,
	.param .u64 .ptr .align 1 _Z26find_core_electrons_kernelIdLi32EEvPPT_iS1_iiS0_S1_iPPiS2_S2_S2_S3__param_2,
	.param .u32 _Z26find_core_electrons_kernelIdLi32EEvPPT_iS1_iiS0_S1_iPPiS2_S2_S2_S3__param_3,
	.param .u32 _Z26find_core_electrons_kernelIdLi32EEvPPT_iS1_iiS0_S1_iPPiS2_S2_S2_S3__param_4,
	.param .f64 _Z26find_core_electrons_kernelIdLi32EEvPPT_iS1_iiS0_S1_iPPiS2_S2_S2_S3__param_5,
	.param .u64 .ptr .align 1 _Z26find_core_electrons_kernelIdLi32EEvPPT_iS1_iiS0_S1_iPPiS2_S2_S2_S3__param_6,
	.param .u32 _Z26find_core_electrons_kernelIdLi32EEvPPT_iS1_iiS0_S1_iPPiS2_S2_S2_S3__param_7,
	.param .u64 .ptr .align 1 _Z26find_core_electrons_kernelIdLi32EEvPPT_iS1_iiS0_S1_iPPiS2_S2_S2_S3__param_8,
	.param .u64 .ptr .align 1 _Z26find_core_electrons_kernelIdLi32EEvPPT_iS1_iiS0_S1_iPPiS2_S2_S2_S3__param_9,
	.param .u64 .ptr .align 1 _Z26find_core_electrons_kernelIdLi32EEvPPT_iS1_iiS0_S1_iPPiS2_S2_S2_S3__param_10,
	.param .u64 .ptr .align 1 _Z26find_core_electrons_kernelIdLi32EEvPPT_iS1_iiS0_S1_iPPiS2_S2_S2_S3__param_11,
	.param .u64 .ptr .align 1 _Z26find_core_electrons_kernelIdLi32EEvPPT_iS1_iiS0_S1_iPPiS2_S2_S2_S3__param_12
)
{
	.reg .pred 	%p<36>;
	.reg .b32 	%r<260>;
	.reg .b32 	%f<3>;
	.reg .b64 	%rd<80>;
	.reg .b64 	%fd<94>;
	// demoted variable
	.shared .align 8 .u64 _ZZ26find_core_electrons_kernelIdLi32EEvPPT_iS1_iiS0_S1_iPPiS2_S2_S2_S3_E3myR;
	// demoted variable
	.shared .align 8 .u64 _ZZ26find_core_electrons_kernelIdLi32EEvPPT_iS1_iiS0_S1_iPPiS2_S2_S2_S3_E10myRatioPos;
	// demoted variable
	.shared .align 8 .u64 _ZZ26find_core_electrons_kernelIdLi32EEvPPT_iS1_iiS0_S1_iPPiS2_S2_S2_S3_E6myDist;
	// demoted variable
	.shared .align 8 .u64 _ZZ26find_core_electrons_kernelIdLi32EEvPPT_iS1_iiS0_S1_iPPiS2_S2_S2_S3_E10myCosTheta;
	// demoted variable
	.shared .align 8 .u64 _ZZ26find_core_electrons_kernelIdLi32EEvPPT_iS1_iiS0_S1_iPPiS2_S2_S2_S3_E7myElecs;
	// demoted variable
	.shared .align 8 .b8 _ZZ26find_core_electrons_kernelIdLi32EEvPPT_iS1_iiS0_S1_iPPiS2_S2_S2_S3_E2qp[768];
	// demoted variable
	.shared .align 8 .b8 _ZZ26find_core_electrons_kernelIdLi32EEvPPT_iS1_iiS0_S1_iPPiS2_S2_S2_S3_E1r[768];
	// demoted variable
	.shared .align 8 .b8 _ZZ26find_core_electrons_kernelIdLi32EEvPPT_iS1_iiS0_S1_iPPiS2_S2_S2_S3_E1i[768];
	// demoted variable
	.shared .align 4 .b8 _ZZ26find_core_electrons_kernelIdLi32EEvPPT_iS1_iiS0_S1_iPPiS2_S2_S2_S3_E10blockElecs[128];
	// demoted variable
	.shared .align 8 .b8 _ZZ26find_core_electrons_kernelIdLi32EEvPPT_iS1_iiS0_S1_iPPiS2_S2_S2_S3_E8blockPos[768];
	// demoted variable
	.shared .align 8 .b8 _ZZ26find_core_electrons_kernelIdLi32EEvPPT_iS1_iiS0_S1_iPPiS2_S2_S2_S3_E4dist[256];
	// demoted variable
	.shared .align 8 .b8 _ZZ26find_core_electrons_kernelIdLi32EEvPPT_iS1_iiS0_S1_iPPiS2_S2_S2_S3_E4disp[768];
	// demoted variable
	.shared .align 8 .b8 _ZZ26find_core_electrons_kernelIdLi32EEvPPT_iS1_iiS0_S1_iPPiS2_S2_S2_S3_E9blockDist[256];
	// demoted variable
	.shared .align 8 .b8 _ZZ26find_core_electrons_kernelIdLi32EEvPPT_iS1_iiS0_S1_iPPiS2_S2_S2_S3_E13blockCosTheta[256];
	ld.param.u64 	%rd4, [_Z26find_core_electrons_kernelIdLi32EEvPPT_iS1_iiS0_S1_iPPiS2_S2_S2_S3__param_0];
	ld.param.u32 	%r105, [_Z26find_core_electrons_kernelIdLi32EEvPPT_iS1_iiS0_S1_iPPiS2_S2_S2_S3__param_1];
	ld.param.u32 	%r106, [_Z26find_core_electrons_kernelIdLi32EEvPPT_iS1_iiS0_S1_iPPiS2_S2_S2_S3__param_3];
	ld.param.u32 	%r107, [_Z26find_core_electrons_kernelIdLi32EEvPPT_iS1_iiS0_S1_iPPiS2_S2_S2_S3__param_4];
	ld.param.f64 	%fd2, [_Z26find_core_electrons_kernelIdLi32EEvPPT_iS1_iiS0_S1_iPPiS2_S2_S2_S3__param_5];
	ld.param.u64 	%rd11, [_Z26find_core_electrons_kernelIdLi32EEvPPT_iS1_iiS0_S1_iPPiS2_S2_S2_S3__param_6];
	ld.param.u32 	%r108, [_Z26find_core_electrons_kernelIdLi32EEvPPT_iS1_iiS0_S1_iPPiS2_S2_S2_S3__param_7];
	ld.param.u64 	%rd6, [_Z26find_core_electrons_kernelIdLi32EEvPPT_iS1_iiS0_S1_iPPiS2_S2_S2_S3__param_8];
	ld.param.u64 	%rd7, [_Z26find_core_electrons_kernelIdLi32EEvPPT_iS1_iiS0_S1_iPPiS2_S2_S2_S3__param_9];
	ld.param.u64 	%rd8, [_Z26find_core_electrons_kernelIdLi32EEvPPT_iS1_iiS0_S1_iPPiS2_S2_S2_S3__param_10];
	ld.param.u64 	%rd9, [_Z26find_core_electrons_kernelIdLi32EEvPPT_iS1_iiS0_S1_iPPiS2_S2_S2_S3__param_11];
	cvta.to.global.u64 	%rd12, %rd11;
	mov.u32 	%r1, %tid.x;
	mul.lo.s32 	%r2, %r108, 3;
	setp.ge.s32 	%p1, %r1, %r2;
	mul.wide.u32 	%rd13, %r1, 8;
	add.s64 	%rd1, %rd12, %rd13;
	shl.b32 	%r109, %r1, 3;
	mov.u32 	%r110, _ZZ26find_core_electrons_kernelIdLi32EEvPPT_iS1_iiS0_S1_iPPiS2_S2_S2_S3_E2qp;
	add.s32 	%r3, %r110, %r109;
	@%p1 bra 	$L__BB7_2;
	ld.global.f64 	%fd3, [%rd1];
	st.shared.f64 	[%r3], %fd3;
$L__BB7_2:
	add.s32 	%r4, %r1, 32;
	setp.ge.s32 	%p2, %r4, %r2;
	@%p2 bra 	$L__BB7_4;
	ld.global.f64 	%fd4, [%rd1+256];
	st.shared.f64 	[%r3+256], %fd4;
$L__BB7_4:
	add.s32 	%r5, %r1, 64;
	setp.ge.s32 	%p3, %r5, %r2;
	@%p3 bra 	$L__BB7_6;
	ld.global.f64 	%fd5, [%rd1+512];
	st.shared.f64 	[%r3+512], %fd5;
$L__BB7_6:
	setp.ne.s32 	%p4, %r1, 0;
	@%p4 bra 	$L__BB7_8;
	mov.u32 	%r111, %ctaid.x;
	cvta.to.global.u64 	%rd14, %rd4;
	mul.wide.u32 	%rd15, %r111, 8;
	add.s64 	%rd16, %rd14, %rd15;
	ld.global.u64 	%rd17, [%rd16];
	st.shared.u64 	[_ZZ26find_core_electrons_kernelIdLi32EEvPPT_iS1_iiS0_S1_iPPiS2_S2_S2_S3_E3myR], %rd17;
	cvta.to.global.u64 	%rd18, %rd6;
	add.s64 	%rd19, %rd18, %rd15;
	ld.global.u64 	%rd20, [%rd19];
	st.shared.u64 	[_ZZ26find_core_electrons_kernelIdLi32EEvPPT_iS1_iiS0_S1_iPPiS2_S2_S2_S3_E7myElecs], %rd20;
	cvta.to.global.u64 	%rd21, %rd7;
	add.s64 	%rd22, %rd21, %rd15;
	ld.global.u64 	%rd23, [%rd22];
	st.shared.u64 	[_ZZ26find_core_electrons_kernelIdLi32EEvPPT_iS1_iiS0_S1_iPPiS2_S2_S2_S3_E10myRatioPos], %rd23;
	cvta.to.global.u64 	%rd24, %rd8;
	add.s64 	%rd25, %rd24, %rd15;
	ld.global.u64 	%rd26, [%rd25];
	st.shared.u64 	[_ZZ26find_core_electrons_kernelIdLi32EEvPPT_iS1_iiS0_S1_iPPiS2_S2_S2_S3_E6myDist], %rd26;
	cvta.to.global.u64 	%rd27, %rd9;
	add.s64 	%rd28, %rd27, %rd15;
	ld.global.u64 	%rd29, [%rd28];
	st.shared.u64 	[_ZZ26find_core_electrons_kernelIdLi32EEvPPT_iS1_iiS0_S1_iPPiS2_S2_S2_S3_E10myCosTheta], %rd29;
$L__BB7_8:
	bar.sync 	0;
	sub.s32 	%r6, %r107, %r106;
	add.s32 	%r7, %r6, 1;
	shr.s32 	%r113, %r105, 31;
	shr.u32 	%r114, %r113, 27;
	add.s32 	%r115, %r105, %r114;
	shr.s32 	%r116, %r115, 5;
	and.b32  	%r117, %r105, 31;
	setp.ne.s32 	%p5, %r117, 0;
	selp.u32 	%r118, 1, 0, %p5;
	add.s32 	%r8, %r116, %r118;
	shr.s32 	%r119, %r7, 31;
	shr.u32 	%r120, %r119, 27;
	add.s32 	%r121, %r7, %r120;
	shr.s32 	%r122, %r121, 5;
	and.b32  	%r123, %r7, 31;
	setp.ne.s32 	%p6, %r123, 0;
	selp.u32 	%r124, 1, 0, %p6;
	add.s32 	%r9, %r122, %r124;
	setp.lt.s32 	%p7, %r9, 1;
	mov.u32 	%r126, _ZZ26find_core_electrons_kernelIdLi32EEvPPT_iS1_iiS0_S1_iPPiS2_S2_S2_S3_E13blockCosTheta;
	add.s32 	%r10, %r126, %r109;
	shl.b32 	%r127, %r1, 2;
	mov.u32 	%r128, _ZZ26find_core_electrons_kernelIdLi32EEvPPT_iS1_iiS0_S1_iPPiS2_S2_S2_S3_E10blockElecs;
	add.s32 	%r11, %r128, %r127;
	mov.u32 	%r129, _ZZ26find_core_electrons_kernelIdLi32EEvPPT_iS1_iiS0_S1_iPPiS2_S2_S2_S3_E9blockDist;
	add.s32 	%r12, %r129, %r109;
	mov.b32 	%r235, 0;
	mov.u32 	%r234, %r235;
	mov.u32 	%r242, %r235;
	mov.u32 	%r238, %r235;
	mov.u32 	%r213, %r235;
	@%p7 bra 	$L__BB7_33;
	mul.lo.s32 	%r13, %r7, 3;
	mad.lo.s32 	%r14, %r106, 3, %r1;
	mul.lo.s32 	%r15, %r105, 3;
	mul.lo.s32 	%r131, %r1, 24;
	mov.u32 	%r132, _ZZ26find_core_electrons_kernelIdLi32EEvPPT_iS1_iiS0_S1_iPPiS2_S2_S2_S3_E1r;
	add.s32 	%r16, %r132, %r131;
	mov.u32 	%r133, _ZZ26find_core_electrons_kernelIdLi32EEvPPT_iS1_iiS0_S1_iPPiS2_S2_S2_S3_E4disp;
	add.s32 	%r17, %r133, %r131;
	mov.u32 	%r135, _ZZ26find_core_electrons_kernelIdLi32EEvPPT_iS1_iiS0_S1_iPPiS2_S2_S2_S3_E4dist;
	add.s32 	%r18, %r135, %r109;
	shl.b32 	%r136, %r1, 4;
	add.s32 	%r19, %r3, %r136;
	mov.u32 	%r137, _ZZ26find_core_electrons_kernelIdLi32EEvPPT_iS1_iiS0_S1_iPPiS2_S2_S2_S3_E8blockPos;
	add.s32 	%r20, %r137, %r131;
	mov.u32 	%r138, _ZZ26find_core_electrons_kernelIdLi32EEvPPT_iS1_iiS0_S1_iPPiS2_S2_S2_S3_E1i;
	add.s32 	%r21, %r138, %r109;
	sub.s32 	%r22, %r16, %r136;
	sub.s32 	%r23, %r20, %r136;
	mov.b32 	%r203, 0;
	mov.u32 	%r239, %r203;
	mov.u32 	%r238, %r203;
	mov.u32 	%r242, %r203;
	mov.u32 	%r234, %r203;
	mov.u32 	%r235, %r203;
$L__BB7_10:
	ld.param.u64 	%rd78, [_Z26find_core_electrons_kernelIdLi32EEvPPT_iS1_iiS0_S1_iPPiS2_S2_S2_S3__param_2];
	mul.lo.s32 	%r139, %r203, 96;
	add.s32 	%r140, %r14, %r139;
	add.s32 	%r30, %r139, %r1;
	setp.lt.s32 	%p8, %r30, %r13;
	cvta.to.global.u64 	%rd30, %rd78;
	mul.wide.s32 	%rd31, %r140, 8;
	add.s64 	%rd2, %rd30, %rd31;
	@%p8 bra 	$L__BB7_11;
	bra.uni 	$L__BB7_12;
$L__BB7_11:
	ld.global.f64 	%fd6, [%rd2];
	st.shared.f64 	[%r21], %fd6;
$L__BB7_12:
	add.s32 	%r141, %r30, 32;
	setp.ge.s32 	%p9, %r141, %r13;
	@%p9 bra 	$L__BB7_14;
	ld.global.f64 	%fd7, [%rd2+256];
	st.shared.f64 	[%r21+256], %fd7;
$L__BB7_14:
	add.s32 	%r142, %r30, 64;
	setp.ge.s32 	%p10, %r142, %r13;
	@%p10 bra 	$L__BB7_16;
	ld.global.f64 	%fd8, [%rd2+512];
	st.shared.f64 	[%r21+512], %fd8;
$L__BB7_16:
	setp.lt.s32 	%p11, %r8, 1;
	shl.b32 	%r143, %r203, 5;
	add.s32 	%r144, %r143, 32;
	setp.gt.s32 	%p12, %r144, %r6;
	sub.s32 	%r145, %r7, %r143;
	selp.b32 	%r40, %r145, 32, %p12;
	@%p11 bra 	$L__BB7_58;
	mov.b32 	%r214, 0;
$L__BB7_18:
	shl.b32 	%r47, %r214, 5;
	add.s32 	%r147, %r47, 32;
	setp.lt.s32 	%p13, %r147, %r105;
	sub.s32 	%r148, %r105, %r47;
	selp.b32 	%r48, 32, %r148, %p13;
	ld.shared.u64 	%rd32, [_ZZ26find_core_electrons_kernelIdLi32EEvPPT_iS1_iiS0_S1_iPPiS2_S2_S2_S3_E3myR];
	cvta.to.global.u64 	%rd33, %rd32;
	mad.lo.s32 	%r49, %r214, 96, %r1;
	setp.ge.s32 	%p14, %r49, %r15;
	mul.wide.u32 	%rd34, %r49, 8;
	add.s64 	%rd3, %rd33, %rd34;
	@%p14 bra 	$L__BB7_20;
	ld.global.f64 	%fd9, [%rd3];
	st.shared.f64 	[%r22], %fd9;
$L__BB7_20:
	add.s32 	%r149, %r49, 32;
	setp.ge.s32 	%p15, %r149, %r15;
	@%p15 bra 	$L__BB7_22;
	ld.global.f64 	%fd10, [%rd3+256];
	st.shared.f64 	[%r22+256], %fd10;
$L__BB7_22:
	add.s32 	%r150, %r49, 64;
	setp.ge.s32 	%p16, %r150, %r15;
	@%p16 bra 	$L__BB7_24;
	ld.global.f64 	%fd11, [%rd3+512];
	st.shared.f64 	[%r22+512], %fd11;
$L__BB7_24:
	setp.lt.s32 	%p17, %r40, 1;
	bar.sync 	0;
	@%p17 bra 	$L__BB7_57;
	mov.b32 	%r220, 0;
$L__BB7_26:
	setp.lt.s32 	%p18, %r48, 1;
	ld.shared.f64 	%fd12, [%r16];
	mov.u32 	%r152, _ZZ26find_core_electrons_kernelIdLi32EEvPPT_iS1_iiS0_S1_iPPiS2_S2_S2_S3_E1i;
	mad.lo.s32 	%r153, %r220, 24, %r152;
	ld.shared.f64 	%fd13, [%r153];
	sub.f64 	%fd14, %fd12, %fd13;
	st.shared.f64 	[%r17], %fd14;
	ld.shared.f64 	%fd15, [%r16+8];
	ld.shared.f64 	%fd16, [%r153+8];
	sub.f64 	%fd17, %fd15, %fd16;
	st.shared.f64 	[%r17+8], %fd17;
	ld.shared.f64 	%fd18, [%r16+16];
	ld.shared.f64 	%fd19, [%r153+16];
	sub.f64 	%fd20, %fd18, %fd19;
	st.shared.f64 	[%r17+16], %fd20;
	mul.f64 	%fd21, %fd17, %fd17;
	fma.rn.f64 	%fd22, %fd14, %fd14, %fd21;
	fma.rn.f64 	%fd23, %fd20, %fd20, %fd22;
	cvt.rn.f32.f64 	%f1, %fd23;
	sqrt.rn.f32 	%f2, %f1;
	cvt.f64.f32 	%fd24, %f2;
	st.shared.f64 	[%r18], %fd24;
	@%p18 bra 	$L__BB7_56;
	mov.u32 	%r158, _ZZ26find_core_electrons_kernelIdLi32EEvPPT_iS1_iiS0_S1_iPPiS2_S2_S2_S3_E4disp;
	add.s32 	%r229, %r158, 8;
	mov.u32 	%r159, _ZZ26find_core_electrons_kernelIdLi32EEvPPT_iS1_iiS0_S1_iPPiS2_S2_S2_S3_E1r;
	add.s32 	%r228, %r159, 8;
	mov.b32 	%r230, 0;
	mov.u32 	%r226, _ZZ26find_core_electrons_kernelIdLi32EEvPPT_iS1_iiS0_S1_iPPiS2_S2_S2_S3_E4dist;
	mov.u32 	%r227, %r47;
$L__BB7_28:
	bar.sync 	0;
	ld.shared.f64 	%fd1, [%r226];
	setp.geu.f64 	%p19, %fd1, %fd2;
	@%p19 bra 	$L__BB7_55;
	add.s32 	%r236, %r235, %r108;
	setp.gt.s32 	%p20, %r236, 32;
	@%p20 bra 	$L__BB7_46;
	setp.ge.s32 	%p23, %r1, %r108;
	@%p23 bra 	$L__BB7_50;
	ld.shared.f64 	%fd68, [%r228+-8];
	ld.shared.f64 	%fd69, [%r229+-8];
	sub.f64 	%fd70, %fd68, %fd69;
	ld.shared.f64 	%fd71, [%r19];
	fma.rn.f64 	%fd72, %fd1, %fd71, %fd70;
	mad.lo.s32 	%r170, %r235, 24, %r20;
	st.shared.f64 	[%r170], %fd72;
	ld.shared.f64 	%fd73, [%r228];
	ld.shared.f64 	%fd74, [%r229];
	sub.f64 	%fd75, %fd73, %fd74;
	ld.shared.f64 	%fd76, [%r19+8];
	fma.rn.f64 	%fd77, %fd1, %fd76, %fd75;
	st.shared.f64 	[%r170+8], %fd77;
	ld.shared.f64 	%fd78, [%r228+8];
	ld.shared.f64 	%fd79, [%r229+8];
	sub.f64 	%fd80, %fd78, %fd79;
	ld.shared.f64 	%fd81, [%r19+16];
	fma.rn.f64 	%fd82, %fd1, %fd81, %fd80;
	st.shared.f64 	[%r170+16], %fd82;
	mul.f64 	%fd83, %fd74, %fd76;
	fma.rn.f64 	%fd84, %fd69, %fd71, %fd83;
	fma.rn.f64 	%fd85, %fd79, %fd81, %fd84;
	div.rn.f64 	%fd86, %fd85, %fd1;
	shl.b32 	%r171, %r235, 3;
	add.s32 	%r172, %r10, %r171;
	st.shared.f64 	[%r172], %fd86;
	bra.uni 	$L__BB7_50;
$L__BB7_32:
	shl.b32 	%r213, %r239, 5;
$L__BB7_33:
	mul.lo.s32 	%r37, %r235, 3;
	mul.lo.s32 	%r38, %r234, 3;
	setp.lt.s32 	%p30, %r1, %r37;
	shl.b32 	%r189, %r1, 3;
	mov.u32 	%r190, _ZZ26find_core_electrons_kernelIdLi32EEvPPT_iS1_iiS0_S1_iPPiS2_S2_S2_S3_E8blockPos;
	add.s32 	%r39, %r190, %r189;
	@%p30 bra 	$L__BB7_34;
	bra.uni 	$L__BB7_35;
$L__BB7_34:
	ld.shared.f64 	%fd89, [%r39];
	ld.shared.u64 	%rd51, [_ZZ26find_core_electrons_kernelIdLi32EEvPPT_iS1_iiS0_S1_iPPiS2_S2_S2_S3_E10myRatioPos];
	cvta.to.global.u64 	%rd52, %rd51;
	mad.lo.s32 	%r191, %r234, 96, %r1;
	mul.wide.s32 	%rd53, %r191, 8;
	add.s64 	%rd54, %rd52, %rd53;
	st.global.f64 	[%rd54], %fd89;
$L__BB7_35:
	setp.ge.s32 	%p31, %r4, %r37;
	@%p31 bra 	$L__BB7_37;
	ld.shared.f64 	%fd90, [%r39+256];
	ld.shared.u64 	%rd55, [_ZZ26find_core_electrons_kernelIdLi32EEvPPT_iS1_iiS0_S1_iPPiS2_S2_S2_S3_E10myRatioPos];
	cvta.to.global.u64 	%rd56, %rd55;
	shl.b32 	%r192, %r38, 5;
	add.s32 	%r193, %r192, %r1;
	add.s32 	%r194, %r193, 32;
	mul.wide.s32 	%rd57, %r194, 8;
	add.s64 	%rd58, %rd56, %rd57;
	st.global.f64 	[%rd58], %fd90;
$L__BB7_37:
	setp.ge.s32 	%p32, %r5, %r37;
	@%p32 bra 	$L__BB7_39;
	ld.shared.f64 	%fd91, [%r39+512];
	ld.shared.u64 	%rd59, [_ZZ26find_core_electrons_kernelIdLi32EEvPPT_iS1_iiS0_S1_iPPiS2_S2_S2_S3_E10myRatioPos];
	cvta.to.global.u64 	%rd60, %rd59;
	shl.b32 	%r195, %r38, 5;
	add.s32 	%r196, %r195, %r1;
	add.s32 	%r197, %r196, 64;
	mul.wide.s32 	%rd61, %r197, 8;
	add.s64 	%rd62, %rd60, %rd61;
	st.global.f64 	[%rd62], %fd91;
$L__BB7_39:
	setp.ge.s32 	%p33, %r1, %r235;
	@%p33 bra 	$L__BB7_41;
	ld.shared.f64 	%fd92, [%r10];
	ld.shared.u64 	%rd63, [_ZZ26find_core_electrons_kernelIdLi32EEvPPT_iS1_iiS0_S1_iPPiS2_S2_S2_S3_E10myCosTheta];
	cvta.to.global.u64 	%rd64, %rd63;
	shl.b32 	%r198, %r234, 5;
	add.s32 	%r199, %r198, %r1;
	mul.wide.s32 	%rd65, %r199, 8;
	add.s64 	%rd66, %rd64, %rd65;
	st.global.f64 	[%rd66], %fd92;
$L__BB7_41:
	setp.ge.s32 	%p34, %r1, %r238;
	@%p34 bra 	$L__BB7_43;
	ld.shared.u32 	%r200, [%r11];
	ld.shared.u64 	%rd67, [_ZZ26find_core_electrons_kernelIdLi32EEvPPT_iS1_iiS0_S1_iPPiS2_S2_S2_S3_E7myElecs];
	cvta.to.global.u64 	%rd68, %rd67;
	add.s32 	%r201, %r213, %r1;
	mul.wide.s32 	%rd69, %r201, 4;
	add.s64 	%rd70, %rd68, %rd69;
	st.global.u32 	[%rd70], %r200;
	ld.shared.f64 	%fd93, [%r12];
	ld.shared.u64 	%rd71, [_ZZ26find_core_electrons_kernelIdLi32EEvPPT_iS1_iiS0_S1_iPPiS2_S2_S2_S3_E6myDist];
	cvta.to.global.u64 	%rd72, %rd71;
	mul.wide.s32 	%rd73, %r201, 8;
	add.s64 	%rd74, %rd72, %rd73;
	st.global.f64 	[%rd74], %fd93;
$L__BB7_43:
	setp.ne.s32 	%p35, %r1, 0;
	@%p35 bra 	$L__BB7_45;
	ld.param.u64 	%rd79, [_Z26find_core_electrons_kernelIdLi32EEvPPT_iS1_iiS0_S1_iPPiS2_S2_S2_S3__param_12];
	mov.u32 	%r202, %ctaid.x;
	cvta.to.global.u64 	%rd75, %rd79;
	mul.wide.u32 	%rd76, %r202, 4;
	add.s64 	%rd77, %rd75, %rd76;
	st.global.u32 	[%rd77], %r242;
$L__BB7_45:
	ret;
$L__BB7_46:
	sub.s32 	%r67, 32, %r235;
	setp.ge.s32 	%p21, %r1, %r67;
	@%p21 bra 	$L__BB7_48;
	ld.shared.f64 	%fd25, [%r228+-8];
	ld.shared.f64 	%fd26, [%r229+-8];
	sub.f64 	%fd27, %fd25, %fd26;
	ld.shared.f64 	%fd28, [%r19];
	fma.rn.f64 	%fd29, %fd1, %fd28, %fd27;
	mad.lo.s32 	%r160, %r235, 24, %r20;
	st.shared.f64 	[%r160], %fd29;
	ld.shared.f64 	%fd30, [%r228];
	ld.shared.f64 	%fd31, [%r229];
	sub.f64 	%fd32, %fd30, %fd31;
	ld.shared.f64 	%fd33, [%r19+8];
	fma.rn.f64 	%fd34, %fd1, %fd33, %fd32;
	st.shared.f64 	[%r160+8], %fd34;
	ld.shared.f64 	%fd35, [%r228+8];
	ld.shared.f64 	%fd36, [%r229+8];
	sub.f64 	%fd37, %fd35, %fd36;
	ld.shared.f64 	%fd38, [%r19+16];
	fma.rn.f64 	%fd39, %fd1, %fd38, %fd37;
	st.shared.f64 	[%r160+16], %fd39;
	mul.f64 	%fd40, %fd31, %fd33;
	fma.rn.f64 	%fd41, %fd26, %fd28, %fd40;
	fma.rn.f64 	%fd42, %fd36, %fd38, %fd41;
	div.rn.f64 	%fd43, %fd42, %fd1;
	shl.b32 	%r161, %r235, 3;
	add.s32 	%r162, %r10, %r161;
	st.shared.f64 	[%r162], %fd43;
$L__BB7_48:
	bar.sync 	0;
	mul.lo.s32 	%r163, %r234, 3;
	ld.shared.f64 	%fd44, [%r23];
	ld.shared.u64 	%rd35, [_ZZ26find_core_electrons_kernelIdLi32EEvPPT_iS1_iiS0_S1_iPPiS2_S2_S2_S3_E10myRatioPos];
	cvta.to.global.u64 	%rd36, %rd35;
	mad.lo.s32 	%r164, %r234, 96, %r1;
	mul.wide.s32 	%rd37, %r164, 8;
	add.s64 	%rd38, %rd36, %rd37;
	st.global.f64 	[%rd38], %fd44;
	ld.shared.f64 	%fd45, [%r23+256];
	st.global.f64 	[%rd38+256], %fd45;
	ld.shared.f64 	%fd46, [%r23+512];
	st.global.f64 	[%rd38+512], %fd46;
	ld.shared.f64 	%fd47, [%r10];
	ld.shared.u64 	%rd39, [_ZZ26find_core_electrons_kernelIdLi32EEvPPT_iS1_iiS0_S1_iPPiS2_S2_S2_S3_E10myCosTheta];
	cvta.to.global.u64 	%rd40, %rd39;
	shl.b32 	%r165, %r234, 6;
	sub.s32 	%r166, %r164, %r165;
	mul.wide.s32 	%rd41, %r166, 8;
	add.s64 	%rd42, %rd40, %rd41;
	st.global.f64 	[%rd42], %fd47;
	shl.b32 	%r167, %r234, 1;
	sub.s32 	%r168, %r163, %r167;
	add.s32 	%r234, %r168, 1;
	bar.sync 	0;
	sub.s32 	%r236, %r108, %r67;
	setp.ge.s32 	%p22, %r1, %r236;
	@%p22 bra 	$L__BB7_50;
	ld.shared.f64 	%fd48, [%r228+-8];
	ld.shared.f64 	%fd49, [%r229+-8];
	sub.f64 	%fd50, %fd48, %fd49;
	ld.shared.f64 	%fd51, [%r226];
	mad.lo.s32 	%r169, %r235, -24, %r19;
	ld.shared.f64 	%fd52, [%r169+768];
	fma.rn.f64 	%fd53, %fd51, %fd52, %fd50;
	st.shared.f64 	[%r20], %fd53;
	ld.shared.f64 	%fd54, [%r228];
	ld.shared.f64 	%fd55, [%r229];
	sub.f64 	%fd56, %fd54, %fd55;
	ld.shared.f64 	%fd57, [%r169+776];
	fma.rn.f64 	%fd58, %fd51, %fd57, %fd56;
	st.shared.f64 	[%r20+8], %fd58;
	ld.shared.f64 	%fd59, [%r228+8];
	ld.shared.f64 	%fd60, [%r229+8];
	sub.f64 	%fd61, %fd59, %fd60;
	ld.shared.f64 	%fd62, [%r169+784];
	fma.rn.f64 	%fd63, %fd51, %fd62, %fd61;
	st.shared.f64 	[%r20+16], %fd63;
	mul.f64 	%fd64, %fd55, %fd57;
	fma.rn.f64 	%fd65, %fd49, %fd52, %fd64;
	fma.rn.f64 	%fd66, %fd60, %fd62, %fd65;
	div.rn.f64 	%fd67, %fd66, %fd51;
	st.shared.f64 	[%r10], %fd67;
$L__BB7_50:
	setp.ne.s32 	%p24, %r238, 32;
	@%p24 bra 	$L__BB7_52;
	ld.shared.u32 	%r174, [%r11];
	ld.shared.u64 	%rd43, [_ZZ26find_core_electrons_kernelIdLi32EEvPPT_iS1_iiS0_S1_iPPiS2_S2_S2_S3_E7myElecs];
	cvta.to.global.u64 	%rd44, %rd43;
	shl.b32 	%r175, %r239, 5;
	add.s32 	%r176, %r175, %r1;
	mul.wide.s32 	%rd45, %r176, 4;
	add.s64 	%rd46, %rd44, %rd45;
	st.global.u32 	[%rd46], %r174;
	ld.shared.f64 	%fd87, [%r12];
	ld.shared.u64 	%rd47, [_ZZ26find_core_electrons_kernelIdLi32EEvPPT_iS1_iiS0_S1_iPPiS2_S2_S2_S3_E6myDist];
	cvta.to.global.u64 	%rd48, %rd47;
	mul.wide.s32 	%rd49, %r176, 8;
	add.s64 	%rd50, %rd48, %rd49;
	st.global.f64 	[%rd50], %fd87;
	add.s32 	%r239, %r239, 1;
	mov.b32 	%r238, 0;
$L__BB7_52:
	setp.ne.s32 	%p25, %r1, 0;
	@%p25 bra 	$L__BB7_54;
	shl.b32 	%r177, %r238, 2;
	mov.u32 	%r178, _ZZ26find_core_electrons_kernelIdLi32EEvPPT_iS1_iiS0_S1_iPPiS2_S2_S2_S3_E10blockElecs;
	add.s32 	%r179, %r178, %r177;
	st.shared.u32 	[%r179], %r227;
	ld.shared.f64 	%fd88, [%r226];
	shl.b32 	%r180, %r238, 3;
	mov.u32 	%r181, _ZZ26find_core_electrons_kernelIdLi32EEvPPT_iS1_iiS0_S1_iPPiS2_S2_S2_S3_E9blockDist;
	add.s32 	%r182, %r181, %r180;
	st.shared.f64 	[%r182], %fd88;
$L__BB7_54:
	add.s32 	%r238, %r238, 1;
	add.s32 	%r242, %r242, 1;
	bar.sync 	0;
	mov.u32 	%r235, %r236;
$L__BB7_55:
	add.s32 	%r230, %r230, 1;
	add.s32 	%r229, %r229, 24;
	add.s32 	%r228, %r228, 24;
	add.s32 	%r227, %r227, 1;
	add.s32 	%r226, %r226, 8;
	setp.lt.s32 	%p26, %r230, %r48;
	@%p26 bra 	$L__BB7_28;
$L__BB7_56:
	add.s32 	%r220, %r220, 1;
	setp.ne.s32 	%p27, %r220, %r40;
	@%p27 bra 	$L__BB7_26;
$L__BB7_57:
	shl.b32 	%r183, %r214, 1;
	mul.lo.s32 	%r184, %r214, 3;
	sub.s32 	%r185, %r184, %r183;
	add.s32 	%r214, %r185, 1;
	setp.ne.s32 	%p28, %r214, %r8;
	@%p28 bra 	$L__BB7_18;
$L__BB7_58:
	shl.b32 	%r186, %r203, 1;
	mul.lo.s32 	%r187, %r203, 3;
	sub.s32 	%r188, %r187, %r186;
	add.s32 	%r203, %r188, 1;
	setp.eq.s32 	%p29, %r203, %r9;
	@%p29 bra 	$L__BB7_32;
	bra.uni 	$L__BB7_10;

}


// ===== COMPILED SASS (sm_100) =====

	.target	sm_100

	.elftype	@"ET_EXEC"


//--------------------- .note.nv.tkinfo           --------------------------
	.section	.note.nv.tkinfo,"",@"SHT_NOTE"
	.sectionflags	@"SHF_NOTE_NV_TKINFO"
	.tkinfo
        /*0018*/ 	.word	0x00000002
        /*0030*/ 	.string	""
        /*0030*/ 	.string	"ptxas"
        /*0030*/ 	.string	"Cuda compilation tools, release 13.0, V13.0.88"
        /*0030*/ 	.string	"Build cuda_13.0.r13.0/compiler.36424714_0"
        /*0030*/ 	.string	"-arch sm_100 -m 64 "



//--------------------- .note.nv.cuinfo           --------------------------
	.section	.note.nv.cuinfo,"",@"SHT_NOTE"
	.sectionflags	@"SHF_NOTE_NV_CUINFO"
        /*0018*/ 	.short	0x0002
        /*001a*/ 	.short	0x0064
        /*001c*/ 	.short	0x0082
	.zero		2


//--------------------- .nv.info                  --------------------------
	.section	.nv.info,"",@"SHT_CUDA_INFO"
	.align	4


	//----- nvinfo : EIATTR_REGCOUNT
	.align		4
        /*0000*/ 	.byte	0x04, 0x2f
        /*0002*/ 	.short	(.L_1 - .L_0)
	.align		4
.L_0:
        /*0004*/ 	.word	index@(_Z30find_core_electrons_PBC_kernelIfLi32EEvPPT_iS1_iiS0_S1_S1_PP4int2S2_Pi)
        /*0008*/ 	.word	0x0000002c


	//----- nvinfo : EIATTR_FRAME_SIZE
	.align		4
.L_1:
        /*000c*/ 	.byte	0x04, 0x11
        /*000e*/ 	.short	(.L_3 - .L_2)
	.align		4
.L_2:
        /*0010*/ 	.word	index@($__internal_11_$__cuda_sm20_sqrt_rn_f32_slowpath)
        /*0014*/ 	.word	0x00000000


	//----- nvinfo : EIATTR_FRAME_SIZE
	.align		4
.L_3:
        /*0018*/ 	.byte	0x04, 0x11
        /*001a*/ 	.short	(.L_5 - .L_4)
	.align		4
.L_4:
        /*001c*/ 	.word	index@(_Z30find_core_electrons_PBC_kernelIfLi32EEvPPT_iS1_iiS0_S1_S1_PP4int2S2_Pi)
        /*0020*/ 	.word	0x00000000


	//----- nvinfo : EIATTR_REGCOUNT
	.align		4
.L_5:
        /*0024*/ 	.byte	0x04, 0x2f
        /*0026*/ 	.short	(.L_7 - .L_6)
	.align		4
.L_6:
        /*0028*/ 	.word	index@(_Z30find_core_electrons_PBC_kernelIdLi32EEvPPT_iS1_iiS0_S1_S1_PP4int2S2_Pi)
        /*002c*/ 	.word	0x00000040


	//----- nvinfo : EIATTR_FRAME_SIZE
	.align		4
.L_7:
        /*0030*/ 	.byte	0x04, 0x11
        /*0032*/ 	.short	(.L_9 - .L_8)
	.align		4
.L_8:
        /*0034*/ 	.word	index@($__internal_10_$__cuda_sm20_sqrt_rn_f32_slowpath)
        /*0038*/ 	.word	0x00000000


	//----- nvinfo : EIATTR_FRAME_SIZE
	.align		4
.L_9:
        /*003c*/ 	.byte	0x04, 0x11
        /*003e*/ 	.short	(.L_11 - .L_10)
	.align		4
.L_10:
        /*0040*/ 	.word	index@(_Z30find_core_electrons_PBC_kernelIdLi32EEvPPT_iS1_iiS0_S1_S1_PP4int2S2_Pi)
        /*0044*/ 	.word	0x00000000


	//----- nvinfo : EIATTR_REGCOUNT
	.align		4
.L_11:
        /*0048*/ 	.byte	0x04, 0x2f
        /*004a*/ 	.short	(.L_13 - .L_12)
	.align		4
.L_12:
        /*004c*/ 	.word	index@(_Z30find_core_electrons_PBC_kernelIfLi32EEvPPT_iS1_iiS0_S1_S1_S1_iPPiS2_S2_S2_S3_)
        /*0050*/ 	.word	0x00000020


	//----- nvinfo : EIATTR_FRAME_SIZE
	.align		4
.L_13:
        /*0054*/ 	.byte	0x04, 0x11
        /*0056*/ 	.short	(.L_15 - .L_14)
	.align		4
.L_14:
        /*0058*/ 	.word	index@($__internal_9_$__cuda_sm3x_div_rn_noftz_f32_slowpath)
        /*005c*/ 	.word	0x00000000


	//----- nvinfo : EIATTR_FRAME_SIZE
	.align		4
.L_15:
        /*0060*/ 	.byte	0x04, 0x11
        /*0062*/ 	.short	(.L_17 - .L_16)
	.align		4
.L_16:
        /*0064*/ 	.word	index@($__internal_8_$__cuda_sm20_sqrt_rn_f32_slowpath)
        /*0068*/ 	.word	0x00000000


	//----- nvinfo : EIATTR_FRAME_SIZE
	.align		4
.L_17:
        /*006c*/ 	.byte	0x04, 0x11
        /*006e*/ 	.short	(.L_19 - .L_18)
	.align		4
.L_18:
        /*0070*/ 	.word	index@(_Z30find_core_electrons_PBC_kernelIfLi32EEvPPT_iS1_iiS0_S1_S1_S1_iPPiS2_S2_S2_S3_)
        /*0074*/ 	.word	0x00000000


	//----- nvinfo : EIATTR_REGCOUNT
	.align		4
.L_19:
        /*0078*/ 	.byte	0x04, 0x2f
        /*007a*/ 	.short	(.L_21 - .L_20)
	.align		4
.L_20:
        /*007c*/ 	.word	index@(_Z30find_core_electrons_PBC_kernelIdLi32EEvPPT_iS1_iiS0_S1_S1_S1_iPPiS2_S2_S2_S3_)
        /*0080*/ 	.word	0x00000020


	//----- nvinfo : EIATTR_FRAME_SIZE
	.align		4
.L_21:
        /*0084*/ 	.byte	0x04, 0x11
        /*0086*/ 	.short	(.L_23 - .L_22)
	.align		4
.L_22:
        /*0088*/ 	.word	index@($__internal_7_$__cuda_sm20_sqrt_rn_f32_slowpath)
        /*008c*/ 	.word	0x00000000


	//----- nvinfo : EIATTR_FRAME_SIZE
	.align		4
.L_23:
        /*0090*/ 	.byte	0x04, 0x11
        /*0092*/ 	.short	(.L_25 - .L_24)
	.align		4
.L_24:
        /*0094*/ 	.word	index@($__internal_6_$__cuda_sm20_div_rn_f64_full)
        /*0098*/ 	.word	0x00000000


	//----- nvinfo : EIATTR_FRAME_SIZE
	.align		4
.L_25:
        /*009c*/ 	.byte	0x04, 0x11
        /*009e*/ 	.short	(.L_27 - .L_26)
	.align		4
.L_26:
        /*00a0*/ 	.word	index@(_Z30find_core_electrons_PBC_kernelIdLi32EEvPPT_iS1_iiS0_S1_S1_S1_iPPiS2_S2_S2_S3_)
        /*00a4*/ 	.word	0x00000000


	//----- nvinfo : EIATTR_REGCOUNT
	.align		4
.L_27:
        /*00a8*/ 	.byte	0x04, 0x2f
        /*00aa*/ 	.short	(.L_29 - .L_28)
	.align		4
.L_28:
        /*00ac*/ 	.word	index@(_Z26find_core_electrons_kernelIfLi32EEvPPT_iS1_iiS0_PP4int2S2_Pi)
        /*00b0*/ 	.word	0x0000001a


	//----- nvinfo : EIATTR_FRAME_SIZE
	.align		4
.L_29:
        /*00b4*/ 	.byte	0x04, 0x11
        /*00b6*/ 	.short	(.L_31 - .L_30)
	.align		4
.L_30:
        /*00b8*/ 	.word	index@($__internal_5_$__cuda_sm20_sqrt_rn_f32_slowpath)
        /*00bc*/ 	.word	0x00000000


	//----- nvinfo : EIATTR_FRAME_SIZE
	.align		4
.L_31:
        /*00c0*/ 	.byte	0x04, 0x11
        /*00c2*/ 	.short	(.L_33 - .L_32)
	.align		4
.L_32:
        /*00c4*/ 	.word	index@(_Z26find_core_electrons_kernelIfLi32EEvPPT_iS1_iiS0_PP4int2S2_Pi)
        /*00c8*/ 	.word	0x00000000


	//----- nvinfo : EIATTR_REGCOUNT
	.align		4
.L_33:
        /*00cc*/ 	.byte	0x04, 0x2f
        /*00ce*/ 	.short	(.L_35 - .L_34)
	.align		4
.L_34:
        /*00d0*/ 	.word	index@(_Z26find_core_electrons_kernelIdLi32EEvPPT_iS1_iiS0_PP4int2S2_Pi)
        /*00d4*/ 	.word	0x0000001d


	//----- nvinfo : EIATTR_FRAME_SIZE
	.align		4
.L_35:
        /*00d8*/ 	.byte	0x04, 0x11
        /*00da*/ 	.short	(.L_37 - .L_36)
	.align		4
.L_36:
        /*00dc*/ 	.word	index@($__internal_4_$__cuda_sm20_sqrt_rn_f32_slowpath)
        /*00e0*/ 	.word	0x00000000


	//----- nvinfo : EIATTR_FRAME_SIZE
	.align		4
.L_37:
        /*00e4*/ 	.byte	0x04, 0x11
        /*00e6*/ 	.short	(.L_39 - .L_38)
	.align		4
.L_38:
        /*00e8*/ 	.word	index@(_Z26find_core_electrons_kernelIdLi32EEvPPT_iS1_iiS0_PP4int2S2_Pi)
        /*00ec*/ 	.word	0x00000000


	//----- nvinfo : EIATTR_REGCOUNT
	.align		4
.L_39:
        /*00f0*/ 	.byte	0x04, 0x2f
        /*00f2*/ 	.short	(.L_41 - .L_40)
	.align		4
.L_40:
        /*00f4*/ 	.word	index@(_Z26find_core_electrons_kernelIfLi32EEvPPT_iS1_iiS0_S1_iPPiS2_S2_S2_S3_)
        /*00f8*/ 	.word	0x00000020


	//----- nvinfo : EIATTR_FRAME_SIZE
	.align		4
.L_41:
        /*00fc*/ 	.byte	0x04, 0x11
        /*00fe*/ 	.short	(.L_43 - .L_42)
	.align		4
.L_42:
        /*0100*/ 	.word	index@($__internal_3_$__cuda_sm3x_div_rn_noftz_f32_slowpath)
        /*0104*/ 	.word	0x00000000


	//----- nvinfo : EIATTR_FRAME_SIZE
	.align		4
.L_43:
        /*0108*/ 	.byte	0x04, 0x11
        /*010a*/ 	.short	(.L_45 - .L_44)
	.align		4
.L_44:
        /*010c*/ 	.word	index@($__internal_2_$__cuda_sm20_sqrt_rn_f32_slowpath)
        /*0110*/ 	.word	0x00000000


	//----- nvinfo : EIATTR_FRAME_SIZE
	.align		4
.L_45:
        /*0114*/ 	.byte	0x04, 0x11
        /*0116*/ 	.short	(.L_47 - .L_46)
	.align		4
.L_46:
        /*0118*/ 	.word	index@(_Z26find_core_electrons_kernelIfLi32EEvPPT_iS1_iiS0_S1_iPPiS2_S2_S2_S3_)
        /*011c*/ 	.word	0x00000000


	//----- nvinfo : EIATTR_REGCOUNT
	.align		4
.L_47:
        /*0120*/ 	.byte	0x04, 0x2f
        /*0122*/ 	.short	(.L_49 - .L_48)
	.align		4
.L_48:
        /*0124*/ 	.word	index@(_Z26find_core_electrons_kernelIdLi32EEvPPT_iS1_iiS0_S1_iPPiS2_S2_S2_S3_)
        /*0128*/ 	.word	0x00000020


	//----- nvinfo : EIATTR_FRAME_SIZE
	.align		4
.L_49:
        /*012c*/ 	.byte	0x04, 0x11
        /*012e*/ 	.short	(.L_51 - .L_50)
	.align		4
.L_50:
        /*0130*/ 	.word	index@($__internal_1_$__cuda_sm20_sqrt_rn_f32_slowpath)
        /*0134*/ 	.word	0x00000000


	//----- nvinfo : EIATTR_FRAME_SIZE
	.align		4
.L_51:
        /*0138*/ 	.byte	0x04, 0x11
        /*013a*/ 	.short	(.L_53 - .L_52)
	.align		4
.L_52:
        /*013c*/ 	.word	index@($__internal_0_$__cuda_sm20_div_rn_f64_full)
        /*0140*/ 	.word	0x00000000


	//----- nvinfo : EIATTR_FRAME_SIZE
	.align		4
.L_53:
        /*0144*/ 	.byte	0x04, 0x11
        /*0146*/ 	.short	(.L_55 - .L_54)
	.align		4
.L_54:
        /*0148*/ 	.word	index@(_Z26find_core_electrons_kernelIdLi32EEvPPT_iS1_iiS0_S1_iPPiS2_S2_S2_S3_)
        /*014c*/ 	.word	0x00000000


	//----- nvinfo : EIATTR_MIN_STACK_SIZE
	.align		4
.L_55:
        /*0150*/ 	.byte	0x04, 0x12
        /*0152*/ 	.short	(.L_57 - .L_56)
	.align		4
.L_56:
        /*0154*/ 	.word	index@(_Z26find_core_electrons_kernelIdLi32EEvPPT_iS1_iiS0_S1_iPPiS2_S2_S2_S3_)
        /*0158*/ 	.word	0x00000000


	//----- nvinfo : EIATTR_MIN_STACK_SIZE
	.align		4
.L_57:
        /*015c*/ 	.byte	0x04, 0x12
        /*015e*/ 	.short	(.L_59 - .L_58)
	.align		4
.L_58:
        /*0160*/ 	.word	index@(_Z26find_core_electrons_kernelIfLi32EEvPPT_iS1_iiS0_S1_iPPiS2_S2_S2_S3_)
        /*0164*/ 	.word	0x00000000


	//----- nvinfo : EIATTR_MIN_STACK_SIZE
	.align		4
.L_59:
        /*0168*/ 	.byte	0x04, 0x12
        /*016a*/ 	.short	(.L_61 - .L_60)
	.align		4
.L_60:
        /*016c*/ 	.word	index@(_Z26find_core_electrons_kernelIdLi32EEvPPT_iS1_iiS0_PP4int2S2_Pi)
        /*0170*/ 	.word	0x00000000


	//----- nvinfo : EIATTR_MIN_STACK_SIZE
	.align		4
.L_61:
        /*0174*/ 	.byte	0x04, 0x12
        /*0176*/ 	.short	(.L_63 - .L_62)
	.align		4
.L_62:
        /*0178*/ 	.word	index@(_Z26find_core_electrons_kernelIfLi32EEvPPT_iS1_iiS0_PP4int2S2_Pi)
        /*017c*/ 	.word	0x00000000


	//----- nvinfo : EIATTR_MIN_STACK_SIZE
	.align		4
.L_63:
        /*0180*/ 	.byte	0x04, 0x12
        /*0182*/ 	.short	(.L_65 - .L_64)
	.align		4
.L_64:
        /*0184*/ 	.word	index@(_Z30find_core_electrons_PBC_kernelIdLi32EEvPPT_iS1_iiS0_S1_S1_S1_iPPiS2_S2_S2_S3_)
        /*0188*/ 	.word	0x00000000


	//----- nvinfo : EIATTR_MIN_STACK_SIZE
	.align		4
.L_65:
        /*018c*/ 	.byte	0x04, 0x12
        /*018e*/ 	.short	(.L_67 - .L_66)
	.align		4
.L_66:
        /*0190*/ 	.word	index@(_Z30find_core_electrons_PBC_kernelIfLi32EEvPPT_iS1_iiS0_S1_S1_S1_iPPiS2_S2_S2_S3_)
        /*0194*/ 	.word	0x00000000


	//----- nvinfo : EIATTR_MIN_STACK_SIZE
	.align		4
.L_67:
        /*0198*/ 	.byte	0x04, 0x12
        /*019a*/ 	.short	(.L_69 - .L_68)
	.align		4
.L_68:
        /*019c*/ 	.word	index@(_Z30find_core_electrons_PBC_kernelIdLi32EEvPPT_iS1_iiS0_S1_S1_PP4int2S2_Pi)
        /*01a0*/ 	.word	0x00000000


	//----- nvinfo : EIATTR_MIN_STACK_SIZE
	.align		4
.L_69:
        /*01a4*/ 	.byte	0x04, 0x12
        /*01a6*/ 	.short	(.L_71 - .L_70)
	.align		4
.L_70:
        /*01a8*/ 	.word	index@(_Z30find_core_electrons_PBC_kernelIfLi32EEvPPT_iS1_iiS0_S1_S1_PP4int2S2_Pi)
        /*01ac*/ 	.word	0x00000000
.L_71:


//--------------------- .nv.compat                --------------------------
	.section	.nv.compat,"",@"SHT_CUDA_COMPAT_INFO"
	.align	4
        /*0000*/ 	.byte	0x02, 0x09, 0x00, 0x00, 0x02, 0x02, 0x01, 0x00, 0x02, 0x05, 0x05, 0x00, 0x03, 0x07, 0x01, 0x01
        /*0010*/ 	.byte	0x02, 0x03, 0x00, 0x00, 0x02, 0x06, 0x01, 0x00, 0x04, 0x0b, 0x08, 0x00, 0x01, 0x00, 0x00, 0x00
        /*0020*/ 	.byte	0x00, 0x00, 0x00, 0x00


//--------------------- .nv.info._Z26find_core_electrons_kernelIdLi32EEvPPT_iS1_iiS0_S1_iPPiS2_S2_S2_S3_ --------------------------
	.section	.nv.info._Z26find_core_electrons_kernelIdLi32EEvPPT_iS1_iiS0_S1_iPPiS2_S2_S2_S3_,"",@"SHT_CUDA_INFO"
	.sectionflags	@""
	.align	4


	//----- nvinfo : EIATTR_CUDA_API_VERSION
	.align		4
        /*0000*/ 	.byte	0x04, 0x37
        /*0002*/ 	.short	(.L_73 - .L_72)
.L_72:
        /*0004*/ 	.word	0x00000082


	//----- nvinfo : EIATTR_KPARAM_INFO
	.align		4
.L_73:
        /*0008*/ 	.byte	0x04, 0x17
        /*000a*/ 	.short	(.L_75 - .L_74)
.L_74:
        /*000c*/ 	.word	0x00000000
        /*0010*/ 	.short	0x000c
        /*0012*/ 	.short	0x0058
        /*0014*/ 	.byte	0x00, 0xf5, 0x21, 0x00


	//----- nvinfo : EIATTR_KPARAM_INFO
	.align		4
.L_75:
        /*0018*/ 	.byte	0x04, 0x17
        /*001a*/ 	.short	(.L_77 - .L_76)
.L_76:
        /*001c*/ 	.word	0x00000000
        /*0020*/ 	.short	0x000b
        /*0022*/ 	.short	0x0050
        /*0024*/ 	.byte	0x00, 0xf5, 0x21, 0x00


	//----- nvinfo : EIATTR_KPARAM_INFO
	.align		4
.L_77:
        /*0028*/ 	.byte	0x04, 0x17
        /*002a*/ 	.short	(.L_79 - .L_78)
.L_78:
        /*002c*/ 	.word	0x00000000
        /*0030*/ 	.short	0x000a
        /*0032*/ 	.short	0x0048
        /*0034*/ 	.byte	0x00, 0xf5, 0x21, 0x00


	//----- nvinfo : EIATTR_KPARAM_INFO
	.align		4
.L_79:
        /*0038*/ 	.byte	0x04, 0x17
        /*003a*/ 	.short	(.L_81 - .L_80)
.L_80:
        /*003c*/ 	.word	0x00000000
        /*0040*/ 	.short	0x0009
        /*0042*/ 	.short	0x0040
        /*0044*/ 	.byte	0x00, 0xf5, 0x21, 0x00


	//----- nvinfo : EIATTR_KPARAM_INFO
	.align		4
.L_81:
        /*0048*/ 	.byte	0x04, 0x17
        /*004a*/ 	.short	(.L_83 - .L_82)
.L_82:
        /*004c*/ 	.word	0x00000000
        /*0050*/ 	.short	0x0008
        /*0052*/ 	.short	0x0038
        /*0054*/ 	.byte	0x00, 0xf5, 0x21, 0x00


	//----- nvinfo : EIATTR_KPARAM_INFO
	.align		4
.L_83:
        /*0058*/ 	.byte	0x04, 0x17
        /*005a*/ 	.short	(.L_85 - .L_84)
.L_84:
        /*005c*/ 	.word	0x00000000
        /*0060*/ 	.short	0x0007
        /*0062*/ 	.short	0x0030
        /*0064*/ 	.byte	0x00, 0xf0, 0x11, 0x00


	//----- nvinfo : EIATTR_KPARAM_INFO
	.align		4
.L_85:
        /*0068*/ 	.byte	0x04, 0x17
        /*006a*/ 	.short	(.L_87 - .L_86)
.L_86:
        /*006c*/ 	.word	0x00000000
        /*0070*/ 	.short	0x0006
        /*0072*/ 	.short	0x0028
        /*0074*/ 	.byte	0x00, 0xf5, 0x21, 0x00


	//----- nvinfo : EIATTR_KPARAM_INFO
	.align		4
.L_87:
        /*0078*/ 	.byte	0x04, 0x17
        /*007a*/ 	.short	(.L_89 - .L_88)
.L_88:
        /*007c*/ 	.word	0x00000000
        /*0080*/ 	.short	0x0005
        /*0082*/ 	.short	0x0020
        /*0084*/ 	.byte	0x00, 0xf0, 0x21, 0x00


	//----- nvinfo : EIATTR_KPARAM_INFO
	.align		4
.L_89:
        /*0088*/ 	.byte	0x04, 0x17
        /*008a*/ 	.short	(.L_91 - .L_90)
.L_90:
        /*008c*/ 	.word	0x00000000
        /*0090*/ 	.short	0x0004
        /*0092*/ 	.short	0x001c
        /*0094*/ 	.byte	0x00, 0xf0, 0x11, 0x00


	//----- nvinfo : EIATTR_KPARAM_INFO
	.align		4
.L_91:
        /*0098*/ 	.byte	0x04, 0x17
        /*009a*/ 	.short	(.L_93 - .L_92)
.L_92:
        /*009c*/ 	.word	0x00000000
        /*00a0*/ 	.short	0x0003
        /*00a2*/ 	.short	0x0018
        /*00a4*/ 	.byte	0x00, 0xf0, 0x11, 0x00


	//----- nvinfo : EIATTR_KPARAM_INFO
	.align		4
.L_93:
        /*00a8*/ 	.byte	0x04, 0x17
        /*00aa*/ 	.short	(.L_95 - .L_94)
.L_94:
        /*00ac*/ 	.word	0x00000000
        /*00b0*/ 	.short	0x0002
        /*00b2*/ 	.short	0x0010
        /*00b4*/ 	.byte	0x00, 0xf5, 0x21, 0x00


	//----- nvinfo : EIATTR_KPARAM_INFO
	.align		4
.L_95:
        /*00b8*/ 	.byte	0x04, 0x17
        /*00ba*/ 	.short	(.L_97 - .L_96)
.L_96:
        /*00bc*/ 	.word	0x00000000
        /*00c0*/ 	.short	0x0001
        /*00c2*/ 	.short	0x0008
        /*00c4*/ 	.byte	0x00, 0xf0, 0x11, 0x00


	//----- nvinfo : EIATTR_KPARAM_INFO
	.align		4
.L_97:
        /*00c8*/ 	.byte	0x04, 0x17
        /*00ca*/ 	.short	(.L_99 - .L_98)
.L_98:
        /*00cc*/ 	.word	0x00000000
        /*00d0*/ 	.short	0x0000
        /*00d2*/ 	.short	0x0000
        /*00d4*/ 	.byte	0x00, 0xf5, 0x21, 0x00


	//----- nvinfo : EIATTR_SPARSE_MMA_MASK
	.align		4
.L_99:
        /*00d8*/ 	.byte	0x03, 0x50
        /*00da*/ 	.short	0x0000


	//----- nvinfo : EIATTR_MAXREG_COUNT
	.align		4
        /*00dc*/ 	.byte	0x03, 0x1b
        /*00de*/ 	.short	0x00ff


	//----- nvinfo : EIATTR_NUM_BARRIERS
	.align		4
        /*00e0*/ 	.byte	0x02, 0x4c
        /*00e2*/ 	.byte	0x01
	.zero		1


	//----- nvinfo : EIATTR_MERCURY_ISA_VERSION
	.align		4
        /*00e4*/ 	.byte	0x03, 0x5f
        /*00e6*/ 	.short	0x0101


	//----- nvinfo : EIATTR_VRC_CTA_INIT_COUNT
	.align		4
        /*00e8*/ 	.byte	0x02, 0x4a
	.zero		1
	.zero		1


	//----- nvinfo : EIATTR_EXIT_INSTR_OFFSETS
	.align		4
        /*00ec*/ 	.byte	0x04, 0x1c
        /*00ee*/ 	.short	(.L_101 - .L_100)


	//   ....[0]....
.L_100:
        /*00f0*/ 	.word	0x00002090


	//   ....[1]....
        /*00f4*/ 	.word	0x000020f0


	//----- nvinfo : EIATTR_CRS_STACK_SIZE
	.align		4
.L_101:
        /*00f8*/ 	.byte	0x04, 0x1e
        /*00fa*/ 	.short	(.L_103 - .L_102)
.L_102:
        /*00fc*/ 	.word	0x00000000


	//----- nvinfo : EIATTR_CBANK_PARAM_SIZE
	.align		4
.L_103:
        /*0100*/ 	.byte	0x03, 0x19
        /*0102*/ 	.short	0x0060


	//----- nvinfo : EIATTR_PARAM_CBANK
	.align		4
        /*0104*/ 	.byte	0x04, 0x0a
        /*0106*/ 	.short	(.L_105 - .L_104)
	.align		4
.L_104:
        /*0108*/ 	.word	index@(.nv.constant0._Z26find_core_electrons_kernelIdLi32EEvPPT_iS1_iiS0_S1_iPPiS2_S2_S2_S3_)
        /*010c*/ 	.short	0x0380
        /*010e*/ 	.short	0x0060


	//----- nvinfo : EIATTR_SW_WAR
	.align		4
.L_105:
        /*0110*/ 	.byte	0x04, 0x36
        /*0112*/ 	.short	(.L_107 - .L_106)
.L_106:
        /*0114*/ 	.word	0x00000008
.L_107:


//--------------------- .nv.info._Z26find_core_electrons_kernelIfLi32EEvPPT_iS1_iiS0_S1_iPPiS2_S2_S2_S3_ --------------------------
	.section	.nv.info._Z26find_core_electrons_kernelIfLi32EEvPPT_iS1_iiS0_S1_iPPiS2_S2_S2_S3_,"",@"SHT_CUDA_INFO"
	.sectionflags	@""
	.align	4


	//----- nvinfo : EIATTR_CUDA_API_VERSION
	.align		4
        /*0000*/ 	.byte	0x04, 0x37
        /*0002*/ 	.short	(.L_109 - .L_108)
.L_108:
        /*0004*/ 	.word	0x00000082


	//----- nvinfo : EIATTR_KPARAM_INFO
	.align		4
.L_109:
        /*0008*/ 	.byte	0x04, 0x17
        /*000a*/ 	.short	(.L_111 - .L_110)
.L_110:
        /*000c*/ 	.word	0x00000000
        /*0010*/ 	.short	0x000c
        /*0012*/ 	.short	0x0058
        /*0014*/ 	.byte	0x00, 0xf5, 0x21, 0x00


	//----- nvinfo : EIATTR_KPARAM_INFO
	.align		4
.L_111:
        /*0018*/ 	.byte	0x04, 0x17
        /*001a*/ 	.short	(.L_113 - .L_112)
.L_112:
        /*001c*/ 	.word	0x00000000
        /*0020*/ 	.short	0x000b
        /*0022*/ 	.short	0x0050
        /*0024*/ 	.byte	0x00, 0xf5, 0x21, 0x00


	//----- nvinfo : EIATTR_KPARAM_INFO
	.align		4
.L_113:
        /*0028*/ 	.byte	0x04, 0x17
        /*002a*/ 	.short	(.L_115 - .L_114)
.L_114:
        /*002c*/ 	.word	0x00000000
        /*0030*/ 	.short	0x000a
        /*0032*/ 	.short	0x0048
        /*0034*/ 	.byte	0x00, 0xf5, 0x21, 0x00


	//----- nvinfo : EIATTR_KPARAM_INFO
	.align		4
.L_115:
        /*0038*/ 	.byte	0x04, 0x17
        /*003a*/ 	.short	(.L_117 - .L_116)
.L_116:
        /*003c*/ 	.word	0x00000000
        /*0040*/ 	.short	0x0009
        /*0042*/ 	.short	0x0040
        /*0044*/ 	.byte	0x00, 0xf5, 0x21, 0x00


	//----- nvinfo : EIATTR_KPARAM_INFO
	.align		4
.L_117:
        /*0048*/ 	.byte	0x04, 0x17
        /*004a*/ 	.short	(.L_119 - .L_118)
.L_118:
        /*004c*/ 	.word	0x00000000
        /*0050*/ 	.short	0x0008
        /*0052*/ 	.short	0x0038
        /*0054*/ 	.byte	0x00, 0xf5, 0x21, 0x00


	//----- nvinfo : EIATTR_KPARAM_INFO
	.align		4
.L_119:
        /*0058*/ 	.byte	0x04, 0x17
        /*005a*/ 	.short	(.L_121 - .L_120)
.L_120:
        /*005c*/ 	.word	0x00000000
        /*0060*/ 	.short	0x0007
        /*0062*/ 	.short	0x0030
        /*0064*/ 	.byte	0x00, 0xf0, 0x11, 0x00


	//----- nvinfo : EIATTR_KPARAM_INFO
	.align		4
.L_121:
        /*0068*/ 	.byte	0x04, 0x17
        /*006a*/ 	.short	(.L_123 - .L_122)
.L_122:
        /*006c*/ 	.word	0x00000000
        /*0070*/ 	.short	0x0006
        /*0072*/ 	.short	0x0028
        /*0074*/ 	.byte	0x00, 0xf5, 0x21, 0x00


	//----- nvinfo : EIATTR_KPARAM_INFO
	.align		4
.L_123:
        /*0078*/ 	.byte	0x04, 0x17
        /*007a*/ 	.short	(.L_125 - .L_124)
.L_124:
        /*007c*/ 	.word	0x00000000
        /*0080*/ 	.short	0x0005
        /*0082*/ 	.short	0x0020
        /*0084*/ 	.byte	0x00, 0xf0, 0x11, 0x00


	//----- nvinfo : EIATTR_KPARAM_INFO
	.align		4
.L_125:
        /*0088*/ 	.byte	0x04, 0x17
        /*008a*/ 	.short	(.L_127 - .L_126)
.L_126:
        /*008c*/ 	.word	0x00000000
        /*0090*/ 	.short	0x0004
        /*0092*/ 	.short	0x001c
        /*0094*/ 	.byte	0x00, 0xf0, 0x11, 0x00


	//----- nvinfo : EIATTR_KPARAM_INFO
	.align		4
.L_127:
        /*0098*/ 	.byte	0x04, 0x17
        /*009a*/ 	.short	(.L_129 - .L_128)
.L_128:
        /*009c*/ 	.word	0x00000000
        /*00a0*/ 	.short	0x0003
        /*00a2*/ 	.short	0x0018
        /*00a4*/ 	.byte	0x00, 0xf0, 0x11, 0x00


	//----- nvinfo : EIATTR_KPARAM_INFO
	.align		4
.L_129:
        /*00a8*/ 	.byte	0x04, 0x17
        /*00aa*/ 	.short	(.L_131 - .L_130)
.L_130:
        /*00ac*/ 	.word	0x00000000
        /*00b0*/ 	.short	0x0002
        /*00b2*/ 	.short	0x0010
        /*00b4*/ 	.byte	0x00, 0xf5, 0x21, 0x00


	//----- nvinfo : EIATTR_KPARAM_INFO
	.align		4
.L_131:
        /*00b8*/ 	.byte	0x04, 0x17
        /*00ba*/ 	.short	(.L_133 - .L_132)
.L_132:
        /*00bc*/ 	.word	0x00000000
        /*00c0*/ 	.short	0x0001
        /*00c2*/ 	.short	0x0008
        /*00c4*/ 	.byte	0x00, 0xf0, 0x11, 0x00


	//----- nvinfo : EIATTR_KPARAM_INFO
	.align		4
.L_133:
        /*00c8*/ 	.byte	0x04, 0x17
        /*00ca*/ 	.short	(.L_135 - .L_134)
.L_134:
        /*00cc*/ 	.word	0x00000000
        /*00d0*/ 	.short	0x0000
        /*00d2*/ 	.short	0x0000
        /*00d4*/ 	.byte	0x00, 0xf5, 0x21, 0x00


	//----- nvinfo : EIATTR_SPARSE_MMA_MASK
	.align		4
.L_135:
        /*00d8*/ 	.byte	0x03, 0x50
        /*00da*/ 	.short	0x0000


	//----- nvinfo : EIATTR_MAXREG_COUNT
	.align		4
        /*00dc*/ 	.byte	0x03, 0x1b
        /*00de*/ 	.short	0x00ff


	//----- nvinfo : EIATTR_NUM_BARRIERS
	.align		4
        /*00e0*/ 	.byte	0x02, 0x4c
        /*00e2*/ 	.byte	0x01
	.zero		1


	//----- nvinfo : EIATTR_MERCURY_ISA_VERSION
	.align		4
        /*00e4*/ 	.byte	0x03, 0x5f
        /*00e6*/ 	.short	0x0101


	//----- nvinfo : EIATTR_VRC_CTA_INIT_COUNT
	.align		4
        /*00e8*/ 	.byte	0x02, 0x4a
	.zero		1
	.zero		1


	//----- nvinfo : EIATTR_EXIT_INSTR_OFFSETS
	.align		4
        /*00ec*/ 	.byte	0x04, 0x1c
        /*00ee*/ 	.short	(.L_137 - .L_136)


	//   ....[0]....
.L_136:
        /*00f0*/ 	.word	0x00001e70


	//   ....[1]....
        /*00f4*/ 	.word	0x00001ed0


	//----- nvinfo : EIATTR_CRS_STACK_SIZE
	.align		4
.L_137:
        /*00f8*/ 	.byte	0x04, 0x1e
        /*00fa*/ 	.short	(.L_139 - .L_138)
.L_138:
        /*00fc*/ 	.word	0x00000000


	//----- nvinfo : EIATTR_CBANK_PARAM_SIZE
	.align		4
.L_139:
        /*0100*/ 	.byte	0x03, 0x19
        /*0102*/ 	.short	0x0060


	//----- nvinfo : EIATTR_PARAM_CBANK
	.align		4
        /*0104*/ 	.byte	0x04, 0x0a
        /*0106*/ 	.short	(.L_141 - .L_140)
	.align		4
.L_140:
        /*0108*/ 	.word	index@(.nv.constant0._Z26find_core_electrons_kernelIfLi32EEvPPT_iS1_iiS0_S1_iPPiS2_S2_S2_S3_)
        /*010c*/ 	.short	0x0380
        /*010e*/ 	.short	0x0060


	//----- nvinfo : EIATTR_SW_WAR
	.align		4
.L_141:
        /*0110*/ 	.byte	0x04, 0x36
        /*0112*/ 	.short	(.L_143 - .L_142)
.L_142:
        /*0114*/ 	.word	0x00000008
.L_143:


//--------------------- .nv.info._Z26find_core_electrons_kernelIdLi32EEvPPT_iS1_iiS0_PP4int2S2_Pi --------------------------
	.section	.nv.info._Z26find_core_electrons_kernelIdLi32EEvPPT_iS1_iiS0_PP4int2S2_Pi,"",@"SHT_CUDA_INFO"
	.sectionflags	@""
	.align	4


	//----- nvinfo : EIATTR_CUDA_API_VERSION
	.align		4
        /*0000*/ 	.byte	0x04, 0x37
        /*0002*/ 	.short	(.L_145 - .L_144)
.L_144:
        /*0004*/ 	.word	0x00000082


	//----- nvinfo : EIATTR_KPARAM_INFO
	.align		4
.L_145:
        /*0008*/ 	.byte	0x04, 0x17
        /*000a*/ 	.short	(.L_147 - .L_146)
.L_146:
        /*000c*/ 	.word	0x00000000
        /*0010*/ 	.short	0x0008
        /*0012*/ 	.short	0x0038
        /*0014*/ 	.byte	0x00, 0xf5, 0x21, 0x00


	//----- nvinfo : EIATTR_KPARAM_INFO
	.align		4
.L_147:
        /*0018*/ 	.byte	0x04, 0x17
        /*001a*/ 	.short	(.L_149 - .L_148)
.L_148:
        /*001c*/ 	.word	0x00000000
        /*0020*/ 	.short	0x0007
        /*0022*/ 	.short	0x0030
        /*0024*/ 	.byte	0x00, 0xf5, 0x21, 0x00


	//----- nvinfo : EIATTR_KPARAM_INFO
	.align		4
.L_149:
        /*0028*/ 	.byte	0x04, 0x17
        /*002a*/ 	.short	(.L_151 - .L_150)
.L_150:
        /*002c*/ 	.word	0x00000000
        /*0030*/ 	.short	0x0006
        /*0032*/ 	.short	0x0028
        /*0034*/ 	.byte	0x00, 0xf5, 0x21, 0x00


	//----- nvinfo : EIATTR_KPARAM_INFO
	.align		4
.L_151:
        /*0038*/ 	.byte	0x04, 0x17
        /*003a*/ 	.short	(.L_153 - .L_152)
.L_152:
        /*003c*/ 	.word	0x00000000
        /*0040*/ 	.short	0x0005
        /*0042*/ 	.short	0x0020
        /*0044*/ 	.byte	0x00, 0xf0, 0x21, 0x00


	//----- nvinfo : EIATTR_KPARAM_INFO
	.align		4
.L_153:
        /*0048*/ 	.byte	0x04, 0x17
        /*004a*/ 	.short	(.L_155 - .L_154)
.L_154:
        /*004c*/ 	.word	0x00000000
        /*0050*/ 	.short	0x0004
        /*0052*/ 	.short	0x001c
        /*0054*/ 	.byte	0x00, 0xf0, 0x11, 0x00


	//----- nvinfo : EIATTR_KPARAM_INFO
	.align		4
.L_155:
        /*0058*/ 	.byte	0x04, 0x17
        /*005a*/ 	.short	(.L_157 - .L_156)
.L_156:
        /*005c*/ 	.word	0x00000000
        /*0060*/ 	.short	0x0003
        /*0062*/ 	.short	0x0018
        /*0064*/ 	.byte	0x00, 0xf0, 0x11, 0x00


	//----- nvinfo : EIATTR_KPARAM_INFO
	.align		4
.L_157:
        /*0068*/ 	.byte	0x04, 0x17
        /*006a*/ 	.short	(.L_159 - .L_158)
.L_158:
        /*006c*/ 	.word	0x00000000
        /*0070*/ 	.short	0x0002
        /*0072*/ 	.short	0x0010
        /*0074*/ 	.byte	0x00, 0xf5, 0x21, 0x00


	//----- nvinfo : EIATTR_KPARAM_INFO
	.align		4
.L_159:
        /*0078*/ 	.byte	0x04, 0x17
        /*007a*/ 	.short	(.L_161 - .L_160)
.L_160:
        /*007c*/ 	.word	0x00000000
        /*0080*/ 	.short	0x0001
        /*0082*/ 	.short	0x0008
        /*0084*/ 	.byte	0x00, 0xf0, 0x11, 0x00


	//----- nvinfo : EIATTR_KPARAM_INFO
	.align		4
.L_161:
        /*0088*/ 	.byte	0x04, 0x17
        /*008a*/ 	.short	(.L_163 - .L_162)
.L_162:
        /*008c*/ 	.word	0x00000000
        /*0090*/ 	.short	0x0000
        /*0092*/ 	.short	0x0000
        /*0094*/ 	.byte	0x00, 0xf5, 0x21, 0x00


	//----- nvinfo : EIATTR_SPARSE_MMA_MASK
	.align		4
.L_163:
        /*0098*/ 	.byte	0x03, 0x50
        /*009a*/ 	.short	0x0000


	//----- nvinfo : EIATTR_MAXREG_COUNT
	.align		4
        /*009c*/ 	.byte	0x03, 0x1b
        /*009e*/ 	.short	0x00ff


	//----- nvinfo : EIATTR_NUM_BARRIERS
	.align		4
        /*00a0*/ 	.byte	0x02, 0x4c
        /*00a2*/ 	.byte	0x01
	.zero		1


	//----- nvinfo : EIATTR_MERCURY_ISA_VERSION
	.align		4
        /*00a4*/ 	.byte	0x03, 0x5f
        /*00a6*/ 	.short	0x0101


	//----- nvinfo : EIATTR_VRC_CTA_INIT_COUNT
	.align		4
        /*00a8*/ 	.byte	0x02, 0x4a
	.zero		1
	.zero		1


	//----- nvinfo : EIATTR_EXIT_INSTR_OFFSETS
	.align		4
        /*00ac*/ 	.byte	0x04, 0x1c
        /*00ae*/ 	.short	(.L_165 - .L_164)


	//   ....[0]....
.L_164:
        /*00b0*/ 	.word	0x00002900


	//   ....[1]....
        /*00b4*/ 	.word	0x00002960


	//----- nvinfo : EIATTR_CRS_STACK_SIZE
	.align		4
.L_165:
        /*00b8*/ 	.byte	0x04, 0x1e
        /*00ba*/ 	.short	(.L_167 - .L_166)
.L_166:
        /*00bc*/ 	.word	0x00000000


	//----- nvinfo : EIATTR_CBANK_PARAM_SIZE
	.align		4
.L_167:
        /*00c0*/ 	.byte	0x03, 0x19
        /*00c2*/ 	.short	0x0040


	//----- nvinfo : EIATTR_PARAM_CBANK
	.align		4
        /*00c4*/ 	.byte	0x04, 0x0a
        /*00c6*/ 	.short	(.L_169 - .L_168)
	.align		4
.L_168:
        /*00c8*/ 	.word	index@(.nv.constant0._Z26find_core_electrons_kernelIdLi32EEvPPT_iS1_iiS0_PP4int2S2_Pi)
        /*00cc*/ 	.short	0x0380
        /*00ce*/ 	.short	0x0040


	//----- nvinfo : EIATTR_SW_WAR
	.align		4
.L_169:
        /*00d0*/ 	.byte	0x04, 0x36
        /*00d2*/ 	.short	(.L_171 - .L_170)
.L_170:
        /*00d4*/ 	.word	0x00000008
.L_171:


//--------------------- .nv.info._Z26find_core_electrons_kernelIfLi32EEvPPT_iS1_iiS0_PP4int2S2_Pi --------------------------
	.section	.nv.info._Z26find_core_electrons_kernelIfLi32EEvPPT_iS1_iiS0_PP4int2S2_Pi,"",@"SHT_CUDA_INFO"
	.sectionflags	@""
	.align	4


	//----- nvinfo : EIATTR_CUDA_API_VERSION
	.align		4
        /*0000*/ 	.byte	0x04, 0x37
        /*0002*/ 	.short	(.L_173 - .L_172)
.L_172:
        /*0004*/ 	.word	0x00000082


	//----- nvinfo : EIATTR_KPARAM_INFO
	.align		4
.L_173:
        /*0008*/ 	.byte	0x04, 0x17
        /*000a*/ 	.short	(.L_175 - .L_174)
.L_174:
        /*000c*/ 	.word	0x00000000
        /*0010*/ 	.short	0x0008
        /*0012*/ 	.short	0x0038
        /*0014*/ 	.byte	0x00, 0xf5, 0x21, 0x00


	//----- nvinfo : EIATTR_KPARAM_INFO
	.align		4
.L_175:
        /*0018*/ 	.byte	0x04, 0x17
        /*001a*/ 	.short	(.L_177 - .L_176)
.L_176:
        /*001c*/ 	.word	0x00000000
        /*0020*/ 	.short	0x0007
        /*0022*/ 	.short	0x0030
        /*0024*/ 	.byte	0x00, 0xf5, 0x21, 0x00


	//----- nvinfo : EIATTR_KPARAM_INFO
	.align		4
.L_177:
        /*0028*/ 	.byte	0x04, 0x17
        /*002a*/ 	.short	(.L_179 - .L_178)
.L_178:
        /*002c*/ 	.word	0x00000000
        /*0030*/ 	.short	0x0006
        /*0032*/ 	.short	0x0028
        /*0034*/ 	.byte	0x00, 0xf5, 0x21, 0x00


	//----- nvinfo : EIATTR_KPARAM_INFO
	.align		4
.L_179:
        /*0038*/ 	.byte	0x04, 0x17
        /*003a*/ 	.short	(.L_181 - .L_180)
.L_180:
        /*003c*/ 	.word	0x00000000
        /*0040*/ 	.short	0x0005
        /*0042*/ 	.short	0x0020
        /*0044*/ 	.byte	0x00, 0xf0, 0x11, 0x00


	//----- nvinfo : EIATTR_KPARAM_INFO
	.align		4
.L_181:
        /*0048*/ 	.byte	0x04, 0x17
        /*004a*/ 	.short	(.L_183 - .L_182)
.L_182:
        /*004c*/ 	.word	0x00000000
        /*0050*/ 	.short	0x0004
        /*0052*/ 	.short	0x001c
        /*0054*/ 	.byte	0x00, 0xf0, 0x11, 0x00


	//----- nvinfo : EIATTR_KPARAM_INFO
	.align		4
.L_183:
        /*0058*/ 	.byte	0x04, 0x17
        /*005a*/ 	.short	(.L_185 - .L_184)
.L_184:
        /*005c*/ 	.word	0x00000000
        /*0060*/ 	.short	0x0003
        /*0062*/ 	.short	0x0018
        /*0064*/ 	.byte	0x00, 0xf0, 0x11, 0x00


	//----- nvinfo : EIATTR_KPARAM_INFO
	.align		4
.L_185:
        /*0068*/ 	.byte	0x04, 0x17
        /*006a*/ 	.short	(.L_187 - .L_186)
.L_186:
        /*006c*/ 	.word	0x00000000
        /*0070*/ 	.short	0x0002
        /*0072*/ 	.short	0x0010
        /*0074*/ 	.byte	0x00, 0xf5, 0x21, 0x00


	//----- nvinfo : EIATTR_KPARAM_INFO
	.align		4
.L_187:
        /*0078*/ 	.byte	0x04, 0x17
        /*007a*/ 	.short	(.L_189 - .L_188)
.L_188:
        /*007c*/ 	.word	0x00000000
        /*0080*/ 	.short	0x0001
        /*0082*/ 	.short	0x0008
        /*0084*/ 	.byte	0x00, 0xf0, 0x11, 0x00


	//----- nvinfo : EIATTR_KPARAM_INFO
	.align		4
.L_189:
        /*0088*/ 	.byte	0x04, 0x17
        /*008a*/ 	.short	(.L_191 - .L_190)
.L_190:
        /*008c*/ 	.word	0x00000000
        /*0090*/ 	.short	0x0000
        /*0092*/ 	.short	0x0000
        /*0094*/ 	.byte	0x00, 0xf5, 0x21, 0x00


	//----- nvinfo : EIATTR_SPARSE_MMA_MASK
	.align		4
.L_191:
        /*0098*/ 	.byte	0x03, 0x50
        /*009a*/ 	.short	0x0000


	//----- nvinfo : EIATTR_MAXREG_COUNT
	.align		4
        /*009c*/ 	.byte	0x03, 0x1b
        /*009e*/ 	.short	0x00ff


	//----- nvinfo : EIATTR_NUM_BARRIERS
	.align		4
        /*00a0*/ 	.byte	0x02, 0x4c
        /*00a2*/ 	.byte	0x01
	.zero		1


	//----- nvinfo : EIATTR_MERCURY_ISA_VERSION
	.align		4
        /*00a4*/ 	.byte	0x03, 0x5f
        /*00a6*/ 	.short	0x0101


	//----- nvinfo : EIATTR_VRC_CTA_INIT_COUNT
	.align		4
        /*00a8*/ 	.byte	0x02, 0x4a
	.zero		1
	.zero		1


	//----- nvinfo : EIATTR_EXIT_INSTR_OFFSETS
	.align		4
        /*00ac*/ 	.byte	0x04, 0x1c
        /*00ae*/ 	.short	(.L_193 - .L_192)


	//   ....[0]....
.L_192:
        /*00b0*/ 	.word	0x000026c0


	//   ....[1]....
        /*00b4*/ 	.word	0x00002720


	//----- nvinfo : EIATTR_CRS_STACK_SIZE
	.align		4
.L_193:
        /*00b8*/ 	.byte	0x04, 0x1e
        /*00ba*/ 	.short	(.L_195 - .L_194)
.L_194:
        /*00bc*/ 	.word	0x00000000


	//----- nvinfo : EIATTR_CBANK_PARAM_SIZE
	.align		4
.L_195:
        /*00c0*/ 	.byte	0x03, 0x19
        /*00c2*/ 	.short	0x0040


	//----- nvinfo : EIATTR_PARAM_CBANK
	.align		4
        /*00c4*/ 	.byte	0x04, 0x0a
        /*00c6*/ 	.short	(.L_197 - .L_196)
	.align		4
.L_196:
        /*00c8*/ 	.word	index@(.nv.constant0._Z26find_core_electrons_kernelIfLi32EEvPPT_iS1_iiS0_PP4int2S2_Pi)
        /*00cc*/ 	.short	0x0380
        /*00ce*/ 	.short	0x0040


	//----- nvinfo : EIATTR_SW_WAR
	.align		4
.L_197:
        /*00d0*/ 	.byte	0x04, 0x36
        /*00d2*/ 	.short	(.L_199 - .L_198)
.L_198:
        /*00d4*/ 	.word	0x00000008
.L_199:


//--------------------- .nv.info._Z30find_core_electrons_PBC_kernelIdLi32EEvPPT_iS1_iiS0_S1_S1_S1_iPPiS2_S2_S2_S3_ --------------------------
	.section	.nv.info._Z30find_core_electrons_PBC_kernelIdLi32EEvPPT_iS1_iiS0_S1_S1_S1_iPPiS2_S2_S2_S3_,"",@"SHT_CUDA_INFO"
	.sectionflags	@""
	.align	4


	//----- nvinfo : EIATTR_CUDA_API_VERSION
	.align		4
        /*0000*/ 	.byte	0x04, 0x37
        /*0002*/ 	.short	(.L_201 - .L_200)
.L_200:
        /*0004*/ 	.word	0x00000082


	//----- nvinfo : EIATTR_KPARAM_INFO
	.align		4
.L_201:
        /*0008*/ 	.byte	0x04, 0x17
        /*000a*/ 	.short	(.L_203 - .L_202)
.L_202:
        /*000c*/ 	.word	0x00000000
        /*0010*/ 	.short	0x000e
        /*0012*/ 	.short	0x0068
        /*0014*/ 	.byte	0x00, 0xf5, 0x21, 0x00


	//----- nvinfo : EIATTR_KPARAM_INFO
	.align		4
.L_203:
        /*0018*/ 	.byte	0x04, 0x17
        /*001a*/ 	.short	(.L_205 - .L_204)
.L_204:
        /*001c*/ 	.word	0x00000000
        /*0020*/ 	.short	0x000d
        /*0022*/ 	.short	0x0060
        /*0024*/ 	.byte	0x00, 0xf5, 0x21, 0x00


	//----- nvinfo : EIATTR_KPARAM_INFO
	.align		4
.L_205:
        /*0028*/ 	.byte	0x04, 0x17
        /*002a*/ 	.short	(.L_207 - .L_206)
.L_206:
        /*002c*/ 	.word	0x00000000
        /*0030*/ 	.short	0x000c
        /*0032*/ 	.short	0x0058
        /*0034*/ 	.byte	0x00, 0xf5, 0x21, 0x00


	//----- nvinfo : EIATTR_KPARAM_INFO
	.align		4
.L_207:
        /*0038*/ 	.byte	0x04, 0x17
        /*003a*/ 	.short	(.L_209 - .L_208)
.L_208:
        /*003c*/ 	.word	0x00000000
        /*0040*/ 	.short	0x000b
        /*0042*/ 	.short	0x0050
        /*0044*/ 	.byte	0x00, 0xf5, 0x21, 0x00


	//----- nvinfo : EIATTR_KPARAM_INFO
	.align		4
.L_209:
        /*0048*/ 	.byte	0x04, 0x17
        /*004a*/ 	.short	(.L_211 - .L_210)
.L_210:
        /*004c*/ 	.word	0x00000000
        /*0050*/ 	.short	0x000a
        /*0052*/ 	.short	0x0048
        /*0054*/ 	.byte	0x00, 0xf5, 0x21, 0x00


	//----- nvinfo : EIATTR_KPARAM_INFO
	.align		4
.L_211:
        /*0058*/ 	.byte	0x04, 0x17
        /*005a*/ 	.short	(.L_213 - .L_212)
.L_212:
        /*005c*/ 	.word	0x00000000
        /*0060*/ 	.short	0x0009
        /*0062*/ 	.short	0x0040
        /*0064*/ 	.byte	0x00, 0xf0, 0x11, 0x00


	//----- nvinfo : EIATTR_KPARAM_INFO
	.align		4
.L_213:
        /*0068*/ 	.byte	0x04, 0x17
        /*006a*/ 	.short	(.L_215 - .L_214)
.L_214:
        /*006c*/ 	.word	0x00000000
        /*0070*/ 	.short	0x0008
        /*0072*/ 	.short	0x0038
        /*0074*/ 	.byte	0x00, 0xf5, 0x21, 0x00


	//----- nvinfo : EIATTR_KPARAM_INFO
	.align		4
.L_215:
        /*0078*/ 	.byte	0x04, 0x17
        /*007a*/ 	.short	(.L_217 - .L_216)
.L_216:
        /*007c*/ 	.word	0x00000000
        /*0080*/ 	.short	0x0007
        /*0082*/ 	.short	0x0030
        /*0084*/ 	.byte	0x00, 0xf5, 0x21, 0x00


	//----- nvinfo : EIATTR_KPARAM_INFO
	.align		4
.L_217:
        /*0088*/ 	.byte	0x04, 0x17
        /*008a*/ 	.short	(.L_219 - .L_218)
.L_218:
        /*008c*/ 	.word	0x00000000
        /*0090*/ 	.short	0x0006
        /*0092*/ 	.short	0x0028
        /*0094*/ 	.byte	0x00, 0xf5, 0x21, 0x00


	//----- nvinfo : EIATTR_KPARAM_INFO
	.align		4
.L_219:
        /*0098*/ 	.byte	0x04, 0x17
        /*009a*/ 	.short	(.L_221 - .L_220)
.L_220:
        /*009c*/ 	.word	0x00000000
        /*00a0*/ 	.short	0x0005
        /*00a2*/ 	.short	0x0020
        /*00a4*/ 	.byte	0x00, 0xf0, 0x21, 0x00


	//----- nvinfo : EIATTR_KPARAM_INFO
	.align		4
.L_221:
        /*00a8*/ 	.byte	0x04, 0x17
        /*00aa*/ 	.short	(.L_223 - .L_222)
.L_222:
        /*00ac*/ 	.word	0x00000000
        /*00b0*/ 	.short	0x0004
        /*00b2*/ 	.short	0x001c
        /*00b4*/ 	.byte	0x00, 0xf0, 0x11, 0x00


	//----- nvinfo : EIATTR_KPARAM_INFO
	.align		4
.L_223:
        /*00b8*/ 	.byte	0x04, 0x17
        /*00ba*/ 	.short	(.L_225 - .L_224)
.L_224:
        /*00bc*/ 	.word	0x00000000
        /*00c0*/ 	.short	0x0003
        /*00c2*/ 	.short	0x0018
        /*00c4*/ 	.byte	0x00, 0xf0, 0x11, 0x00


	//----- nvinfo : EIATTR_KPARAM_INFO
	.align		4
.L_225:
        /*00c8*/ 	.byte	0x04, 0x17
        /*00ca*/ 	.short	(.L_227 - .L_226)
.L_226:
        /*00cc*/ 	.word	0x00000000
        /*00d0*/ 	.short	0x0002
        /*00d2*/ 	.short	0x0010
        /*00d4*/ 	.byte	0x00, 0xf5, 0x21, 0x00


	//----- nvinfo : EIATTR_KPARAM_INFO
	.align		4
.L_227:
        /*00d8*/ 	.byte	0x04, 0x17
        /*00da*/ 	.short	(.L_229 - .L_228)
.L_228:
        /*00dc*/ 	.word	0x00000000
        /*00e0*/ 	.short	0x0001
        /*00e2*/ 	.short	0x0008
        /*00e4*/ 	.byte	0x00, 0xf0, 0x11, 0x00


	//----- nvinfo : EIATTR_KPARAM_INFO
	.align		4
.L_229:
        /*00e8*/ 	.byte	0x04, 0x17
        /*00ea*/ 	.short	(.L_231 - .L_230)
.L_230:
        /*00ec*/ 	.word	0x00000000
        /*00f0*/ 	.short	0x0000
        /*00f2*/ 	.short	0x0000
        /*00f4*/ 	.byte	0x00, 0xf5, 0x21, 0x00


	//----- nvinfo : EIATTR_SPARSE_MMA_MASK
	.align		4
.L_231:
        /*00f8*/ 	.byte	0x03, 0x50
        /*00fa*/ 	.short	0x0000


	//----- nvinfo : EIATTR_MAXREG_COUNT
	.align		4
        /*00fc*/ 	.byte	0x03, 0x1b
        /*00fe*/ 	.short	0x00ff


	//----- nvinfo : EIATTR_NUM_BARRIERS
	.align		4
        /*0100*/ 	.byte	0x02, 0x4c
        /*0102*/ 	.byte	0x01
	.zero		1


	//----- nvinfo : EIATTR_MERCURY_ISA_VERSION
	.align		4
        /*0104*/ 	.byte	0x03, 0x5f
        /*0106*/ 	.short	0x0101


	//----- nvinfo : EIATTR_VRC_CTA_INIT_COUNT
	.align		4
        /*0108*/ 	.byte	0x02, 0x4a
	.zero		1
	.zero		1


	//----- nvinfo : EIATTR_EXIT_INSTR_OFFSETS
	.align		4
        /*010c*/ 	.byte	0x04, 0x1c
        /*010e*/ 	.short	(.L_233 - .L_232)


	//   ....[0]....
.L_232:
        /*0110*/ 	.word	0x000023e0


	//   ....[1]....
        /*0114*/ 	.word	0x00002440


	//----- nvinfo : EIATTR_CRS_STACK_SIZE
	.align		4
.L_233:
        /*0118*/ 	.byte	0x04, 0x1e
        /*011a*/ 	.short	(.L_235 - .L_234)
.L_234:
        /*011c*/ 	.word	0x00000000


	//----- nvinfo : EIATTR_CBANK_PARAM_SIZE
	.align		4
.L_235:
        /*0120*/ 	.byte	0x03, 0x19
        /*0122*/ 	.short	0x0070


	//----- nvinfo : EIATTR_PARAM_CBANK
	.align		4
        /*0124*/ 	.byte	0x04, 0x0a
        /*0126*/ 	.short	(.L_237 - .L_236)
	.align		4
.L_236:
        /*0128*/ 	.word	index@(.nv.constant0._Z30find_core_electrons_PBC_kernelIdLi32EEvPPT_iS1_iiS0_S1_S1_S1_iPPiS2_S2_S2_S3_)
        /*012c*/ 	.short	0x0380
        /*012e*/ 	.short	0x0070


	//----- nvinfo : EIATTR_SW_WAR
	.align		4
.L_237:
        /*0130*/ 	.byte	0x04, 0x36
        /*0132*/ 	.short	(.L_239 - .L_238)
.L_238:
        /*0134*/ 	.word	0x00000008
.L_239:


//--------------------- .nv.info._Z30find_core_electrons_PBC_kernelIfLi32EEvPPT_iS1_iiS0_S1_S1_S1_iPPiS2_S2_S2_S3_ --------------------------
	.section	.nv.info._Z30find_core_electrons_PBC_kernelIfLi32EEvPPT_iS1_iiS0_S1_S1_S1_iPPiS2_S2_S2_S3_,"",@"SHT_CUDA_INFO"
	.sectionflags	@""
	.align	4


	//----- nvinfo : EIATTR_CUDA_API_VERSION
	.align		4
        /*0000*/ 	.byte	0x04, 0x37
        /*0002*/ 	.short	(.L_241 - .L_240)
.L_240:
        /*0004*/ 	.word	0x00000082


	//----- nvinfo : EIATTR_KPARAM_INFO
	.align		4
.L_241:
        /*0008*/ 	.byte	0x04, 0x17
        /*000a*/ 	.short	(.L_243 - .L_242)
.L_242:
        /*000c*/ 	.word	0x00000000
        /*0010*/ 	.short	0x000e
        /*0012*/ 	.short	0x0068
        /*0014*/ 	.byte	0x00, 0xf5, 0x21, 0x00


	//----- nvinfo : EIATTR_KPARAM_INFO
	.align		4
.L_243:
        /*0018*/ 	.byte	0x04, 0x17
        /*001a*/ 	.short	(.L_245 - .L_244)
.L_244:
        /*001c*/ 	.word	0x00000000
        /*0020*/ 	.short	0x000d
        /*0022*/ 	.short	0x0060
        /*0024*/ 	.byte	0x00, 0xf5, 0x21, 0x00


	//----- nvinfo : EIATTR_KPARAM_INFO
	.align		4
.L_245:
        /*0028*/ 	.byte	0x04, 0x17
        /*002a*/ 	.short	(.L_247 - .L_246)
.L_246:
        /*002c*/ 	.word	0x00000000
        /*0030*/ 	.short	0x000c
        /*0032*/ 	.short	0x0058
        /*0034*/ 	.byte	0x00, 0xf5, 0x21, 0x00


	//----- nvinfo : EIATTR_KPARAM_INFO
	.align		4
.L_247:
        /*0038*/ 	.byte	0x04, 0x17
        /*003a*/ 	.short	(.L_249 - .L_248)
.L_248:
        /*003c*/ 	.word	0x00000000
        /*0040*/ 	.short	0x000b
        /*0042*/ 	.short	0x0050
        /*0044*/ 	.byte	0x00, 0xf5, 0x21, 0x00


	//----- nvinfo : EIATTR_KPARAM_INFO
	.align		4
.L_249:
        /*0048*/ 	.byte	0x04, 0x17
        /*004a*/ 	.short	(.L_251 - .L_250)
.L_250:
        /*004c*/ 	.word	0x00000000
        /*0050*/ 	.short	0x000a
        /*0052*/ 	.short	0x0048
        /*0054*/ 	.byte	0x00, 0xf5, 0x21, 0x00


	//----- nvinfo : EIATTR_KPARAM_INFO
	.align		4
.L_251:
        /*0058*/ 	.byte	0x04, 0x17
        /*005a*/ 	.short	(.L_253 - .L_252)
.L_252:
        /*005c*/ 	.word	0x00000000
        /*0060*/ 	.short	0x0009
        /*0062*/ 	.short	0x0040
        /*0064*/ 	.byte	0x00, 0xf0, 0x11, 0x00


	//----- nvinfo : EIATTR_KPARAM_INFO
	.align		4
.L_253:
        /*0068*/ 	.byte	0x04, 0x17
        /*006a*/ 	.short	(.L_255 - .L_254)
.L_254:
        /*006c*/ 	.word	0x00000000
        /*0070*/ 	.short	0x0008
        /*0072*/ 	.short	0x0038
        /*0074*/ 	.byte	0x00, 0xf5, 0x21, 0x00


	//----- nvinfo : EIATTR_KPARAM_INFO
	.align		4
.L_255:
        /*0078*/ 	.byte	0x04, 0x17
        /*007a*/ 	.short	(.L_257 - .L_256)
.L_256:
        /*007c*/ 	.word	0x00000000
        /*0080*/ 	.short	0x0007
        /*0082*/ 	.short	0x0030
        /*0084*/ 	.byte	0x00, 0xf5, 0x21, 0x00


	//----- nvinfo : EIATTR_KPARAM_INFO
	.align		4
.L_257:
        /*0088*/ 	.byte	0x04, 0x17
        /*008a*/ 	.short	(.L_259 - .L_258)
.L_258:
        /*008c*/ 	.word	0x00000000
        /*0090*/ 	.short	0x0006
        /*0092*/ 	.short	0x0028
        /*0094*/ 	.byte	0x00, 0xf5, 0x21, 0x00


	//----- nvinfo : EIATTR_KPARAM_INFO
	.align		4
.L_259:
        /*0098*/ 	.byte	0x04, 0x17
        /*009a*/ 	.short	(.L_261 - .L_260)
.L_260:
        /*009c*/ 	.word	0x00000000
        /*00a0*/ 	.short	0x0005
        /*00a2*/ 	.short	0x0020
        /*00a4*/ 	.byte	0x00, 0xf0, 0x11, 0x00


	//----- nvinfo : EIATTR_KPARAM_INFO
	.align		4
.L_261:
        /*00a8*/ 	.byte	0x04, 0x17
        /*00aa*/ 	.short	(.L_263 - .L_262)
.L_262:
        /*00ac*/ 	.word	0x00000000
        /*00b0*/ 	.short	0x0004
        /*00b2*/ 	.short	0x001c
        /*00b4*/ 	.byte	0x00, 0xf0, 0x11, 0x00


	//----- nvinfo : EIATTR_KPARAM_INFO
	.align		4
.L_263:
        /*00b8*/ 	.byte	0x04, 0x17
        /*00ba*/ 	.short	(.L_265 - .L_264)
.L_264:
        /*00bc*/ 	.word	0x00000000
        /*00c0*/ 	.short	0x0003
        /*00c2*/ 	.short	0x0018
        /*00c4*/ 	.byte	0x00, 0xf0, 0x11, 0x00


	//----- nvinfo : EIATTR_KPARAM_INFO
	.align		4
.L_265:
        /*00c8*/ 	.byte	0x04, 0x17
        /*00ca*/ 	.short	(.L_267 - .L_266)
.L_266:
        /*00cc*/ 	.word	0x00000000
        /*00d0*/ 	.short	0x0002
        /*00d2*/ 	.short	0x0010
        /*00d4*/ 	.byte	0x00, 0xf5, 0x21, 0x00


	//----- nvinfo : EIATTR_KPARAM_INFO
	.align		4
.L_267:
        /*00d8*/ 	.byte	0x04, 0x17
        /*00da*/ 	.short	(.L_269 - .L_268)
.L_268:
        /*00dc*/ 	.word	0x00000000
        /*00e0*/ 	.short	0x0001
        /*00e2*/ 	.short	0x0008
        /*00e4*/ 	.byte	0x00, 0xf0, 0x11, 0x00


	//----- nvinfo : EIATTR_KPARAM_INFO
	.align		4
.L_269:
        /*00e8*/ 	.byte	0x04, 0x17
        /*00ea*/ 	.short	(.L_271 - .L_270)
.L_270:
        /*00ec*/ 	.word	0x00000000
        /*00f0*/ 	.short	0x0000
        /*00f2*/ 	.short	0x0000
        /*00f4*/ 	.byte	0x00, 0xf5, 0x21, 0x00


	//----- nvinfo : EIATTR_SPARSE_MMA_MASK
	.align		4
.L_271:
        /*00f8*/ 	.byte	0x03, 0x50
        /*00fa*/ 	.short	0x0000


	//----- nvinfo : EIATTR_MAXREG_COUNT
	.align		4
        /*00fc*/ 	.byte	0x03, 0x1b
        /*00fe*/ 	.short	0x00ff


	//----- nvinfo : EIATTR_NUM_BARRIERS
	.align		4
        /*0100*/ 	.byte	0x02, 0x4c
        /*0102*/ 	.byte	0x01
	.zero		1


	//----- nvinfo : EIATTR_MERCURY_ISA_VERSION
	.align		4
        /*0104*/ 	.byte	0x03, 0x5f
        /*0106*/ 	.short	0x0101


	//----- nvinfo : EIATTR_UNUSED_LOAD_BYTE_OFFSET
	.align		4
        /*0108*/ 	.byte	0x04, 0x44
        /*010a*/ 	.short	(.L_273 - .L_272)


	//   ....[0]....
.L_272:
        /*010c*/ 	.word	0x00000e20
        /*0110*/ 	.word	0x0000fff0


	//   ....[1]....
        /*0114*/ 	.word	0x00000e90
        /*0118*/ 	.word	0x00000fff


	//----- nvinfo : EIATTR_VRC_CTA_INIT_COUNT
	.align		4
.L_273:
        /*011c*/ 	.byte	0x02, 0x4a
	.zero		1
	.zero		1


	//----- nvinfo : EIATTR_EXIT_INSTR_OFFSETS
	.align		4
        /*0120*/ 	.byte	0x04, 0x1c
        /*0122*/ 	.short	(.L_275 - .L_274)


	//   ....[0]....
.L_274:
        /*0124*/ 	.word	0x000021f0


	//   ....[1]....
        /*0128*/ 	.word	0x00002250


	//----- nvinfo : EIATTR_CRS_STACK_SIZE
	.align		4
.L_275:
        /*012c*/ 	.byte	0x04, 0x1e
        /*012e*/ 	.short	(.L_277 - .L_276)
.L_276:
        /*0130*/ 	.word	0x00000000


	//----- nvinfo : EIATTR_CBANK_PARAM_SIZE
	.align		4
.L_277:
        /*0134*/ 	.byte	0x03, 0x19
        /*0136*/ 	.short	0x0070


	//----- nvinfo : EIATTR_PARAM_CBANK
	.align		4
        /*0138*/ 	.byte	0x04, 0x0a
        /*013a*/ 	.short	(.L_279 - .L_278)
	.align		4
.L_278:
        /*013c*/ 	.word	index@(.nv.constant0._Z30find_core_electrons_PBC_kernelIfLi32EEvPPT_iS1_iiS0_S1_S1_S1_iPPiS2_S2_S2_S3_)
        /*0140*/ 	.short	0x0380
        /*0142*/ 	.short	0x0070


	//----- nvinfo : EIATTR_SW_WAR
	.align		4
.L_279:
        /*0144*/ 	.byte	0x04, 0x36
        /*0146*/ 	.short	(.L_281 - .L_280)
.L_280:
        /*0148*/ 	.word	0x00000008
.L_281:


//--------------------- .nv.info._Z30find_core_electrons_PBC_kernelIdLi32EEvPPT_iS1_iiS0_S1_S1_PP4int2S2_Pi --------------------------
	.section	.nv.info._Z30find_core_electrons_PBC_kernelIdLi32EEvPPT_iS1_iiS0_S1_S1_PP4int2S2_Pi,"",@"SHT_CUDA_INFO"
	.sectionflags	@""
	.align	4


	//----- nvinfo : EIATTR_CUDA_API_VERSION
	.align		4
        /*0000*/ 	.byte	0x04, 0x37
        /*0002*/ 	.short	(.L_283 - .L_282)
.L_282:
        /*0004*/ 	.word	0x00000082


	//----- nvinfo : EIATTR_KPARAM_INFO
	.align		4
.L_283:
        /*0008*/ 	.byte	0x04, 0x17
        /*000a*/ 	.short	(.L_285 - .L_284)
.L_284:
        /*000c*/ 	.word	0x00000000
        /*0010*/ 	.short	0x000a
        /*0012*/ 	.short	0x0048
        /*0014*/ 	.byte	0x00, 0xf5, 0x21, 0x00


	//----- nvinfo : EIATTR_KPARAM_INFO
	.align		4
.L_285:
        /*0018*/ 	.byte	0x04, 0x17
        /*001a*/ 	.short	(.L_287 - .L_286)
.L_286:
        /*001c*/ 	.word	0x00000000
        /*0020*/ 	.short	0x0009
        /*0022*/ 	.short	0x0040
        /*0024*/ 	.byte	0x00, 0xf5, 0x21, 0x00


	//----- nvinfo : EIATTR_KPARAM_INFO
	.align		4
.L_287:
        /*0028*/ 	.byte	0x04, 0x17
        /*002a*/ 	.short	(.L_289 - .L_288)
.L_288:
        /*002c*/ 	.word	0x00000000
        /*0030*/ 	.short	0x0008
        /*0032*/ 	.short	0x0038
        /*0034*/ 	.byte	0x00, 0xf5, 0x21, 0x00


	//----- nvinfo : EIATTR_KPARAM_INFO
	.align		4
.L_289:
        /*0038*/ 	.byte	0x04, 0x17
        /*003a*/ 	.short	(.L_291 - .L_290)
.L_290:
        /*003c*/ 	.word	0x00000000
        /*0040*/ 	.short	0x0007
        /*0042*/ 	.short	0x0030
        /*0044*/ 	.byte	0x00, 0xf5, 0x21, 0x00


	//----- nvinfo : EIATTR_KPARAM_INFO
	.align		4
.L_291:
        /*0048*/ 	.byte	0x04, 0x17
        /*004a*/ 	.short	(.L_293 - .L_292)
.L_292:
        /*004c*/ 	.word	0x00000000
        /*0050*/ 	.short	0x0006
        /*0052*/ 	.short	0x0028
        /*0054*/ 	.byte	0x00, 0xf5, 0x21, 0x00


	//----- nvinfo : EIATTR_KPARAM_INFO
	.align		4
.L_293:
        /*0058*/ 	.byte	0x04, 0x17
        /*005a*/ 	.short	(.L_295 - .L_294)
.L_294:
        /*005c*/ 	.word	0x00000000
        /*0060*/ 	.short	0x0005
        /*0062*/ 	.short	0x0020
        /*0064*/ 	.byte	0x00, 0xf0, 0x21, 0x00


	//----- nvinfo : EIATTR_KPARAM_INFO
	.align		4
.L_295:
        /*0068*/ 	.byte	0x04, 0x17
        /*006a*/ 	.short	(.L_297 - .L_296)
.L_296:
        /*006c*/ 	.word	0x00000000
        /*0070*/ 	.short	0x0004
        /*0072*/ 	.short	0x001c
        /*0074*/ 	.byte	0x00, 0xf0, 0x11, 0x00


	//----- nvinfo : EIATTR_KPARAM_INFO
	.align		4
.L_297:
        /*0078*/ 	.byte	0x04, 0x17
        /*007a*/ 	.short	(.L_299 - .L_298)
.L_298:
        /*007c*/ 	.word	0x00000000
        /*0080*/ 	.short	0x0003
        /*0082*/ 	.short	0x0018
        /*0084*/ 	.byte	0x00, 0xf0, 0x11, 0x00


	//----- nvinfo : EIATTR_KPARAM_INFO
	.align		4
.L_299:
        /*0088*/ 	.byte	0x04, 0x17
        /*008a*/ 	.short	(.L_301 - .L_300)
.L_300:
        /*008c*/ 	.word	0x00000000
        /*0090*/ 	.short	0x0002
        /*0092*/ 	.short	0x0010
        /*0094*/ 	.byte	0x00, 0xf5, 0x21, 0x00


	//----- nvinfo : EIATTR_KPARAM_INFO
	.align		4
.L_301:
        /*0098*/ 	.byte	0x04, 0x17
        /*009a*/ 	.short	(.L_303 - .L_302)
.L_302:
        /*009c*/ 	.word	0x00000000
        /*00a0*/ 	.short	0x0001
        /*00a2*/ 	.short	0x0008
        /*00a4*/ 	.byte	0x00, 0xf0, 0x11, 0x00


	//----- nvinfo : EIATTR_KPARAM_INFO
	.align		4
.L_303:
        /*00a8*/ 	.byte	0x04, 0x17
        /*00aa*/ 	.short	(.L_305 - .L_304)
.L_304:
        /*00ac*/ 	.word	0x00000000
        /*00b0*/ 	.short	0x0000
        /*00b2*/ 	.short	0x0000
        /*00b4*/ 	.byte	0x00, 0xf5, 0x21, 0x00


	//----- nvinfo : EIATTR_SPARSE_MMA_MASK
	.align		4
.L_305:
        /*00b8*/ 	.byte	0x03, 0x50
        /*00ba*/ 	.short	0x0000


	//----- nvinfo : EIATTR_MAXREG_COUNT
	.align		4
        /*00bc*/ 	.byte	0x03, 0x1b
        /*00be*/ 	.short	0x00ff


	//----- nvinfo : EIATTR_NUM_BARRIERS
	.align		4
        /*00c0*/ 	.byte	0x02, 0x4c
        /*00c2*/ 	.byte	0x01
	.zero		1


	//----- nvinfo : EIATTR_MERCURY_ISA_VERSION
	.align		4
        /*00c4*/ 	.byte	0x03, 0x5f
        /*00c6*/ 	.short	0x0101


	//----- nvinfo : EIATTR_VRC_CTA_INIT_COUNT
	.align		4
        /*00c8*/ 	.byte	0x02, 0x4a
	.zero		1
	.zero		1


	//----- nvinfo : EIATTR_EXIT_INSTR_OFFSETS
	.align		4
        /*00cc*/ 	.byte	0x04, 0x1c
        /*00ce*/ 	.short	(.L_307 - .L_306)


	//   ....[0]....
.L_306:
        /*00d0*/ 	.word	0x000030a0


	//   ....[1]....
        /*00d4*/ 	.word	0x00003100


	//----- nvinfo : EIATTR_CRS_STACK_SIZE
	.align		4
.L_307:
        /*00d8*/ 	.byte	0x04, 0x1e
        /*00da*/ 	.short	(.L_309 - .L_308)
.L_308:
        /*00dc*/ 	.word	0x00000000


	//----- nvinfo : EIATTR_CBANK_PARAM_SIZE
	.align		4
.L_309:
        /*00e0*/ 	.byte	0x03, 0x19
        /*00e2*/ 	.short	0x0050


	//----- nvinfo : EIATTR_PARAM_CBANK
	.align		4
        /*00e4*/ 	.byte	0x04, 0x0a
        /*00e6*/ 	.short	(.L_311 - .L_310)
	.align		4
.L_310:
        /*00e8*/ 	.word	index@(.nv.constant0._Z30find_core_electrons_PBC_kernelIdLi32EEvPPT_iS1_iiS0_S1_S1_PP4int2S2_Pi)
        /*00ec*/ 	.short	0x0380
        /*00ee*/ 	.short	0x0050


	//----- nvinfo : EIATTR_SW_WAR
	.align		4
.L_311:
        /*00f0*/ 	.byte	0x04, 0x36
        /*00f2*/ 	.short	(.L_313 - .L_312)
.L_312:
        /*00f4*/ 	.word	0x00000008
.L_313:


//--------------------- .nv.info._Z30find_core_electrons_PBC_kernelIfLi32EEvPPT_iS1_iiS0_S1_S1_PP4int2S2_Pi --------------------------
	.section	.nv.info._Z30find_core_electrons_PBC_kernelIfLi32EEvPPT_iS1_iiS0_S1_S1_PP4int2S2_Pi,"",@"SHT_CUDA_INFO"
	.sectionflags	@""
	.align	4


	//----- nvinfo : EIATTR_CUDA_API_VERSION
	.align		4
        /*0000*/ 	.byte	0x04, 0x37
        /*0002*/ 	.short	(.L_315 - .L_314)
.L_314:
        /*0004*/ 	.word	0x00000082


	//----- nvinfo : EIATTR_KPARAM_INFO
	.align		4
.L_315:
        /*0008*/ 	.byte	0x04, 0x17
        /*000a*/ 	.short	(.L_317 - .L_316)
.L_316:
        /*000c*/ 	.word	0x00000000
        /*0010*/ 	.short	0x000a
        /*0012*/ 	.short	0x0048
        /*0014*/ 	.byte	0x00, 0xf5, 0x21, 0x00


	//----- nvinfo : EIATTR_KPARAM_INFO
	.align		4
.L_317:
        /*0018*/ 	.byte	0x04, 0x17
        /*001a*/ 	.short	(.L_319 - .L_318)
.L_318:
        /*001c*/ 	.word	0x00000000
        /*0020*/ 	.short	0x0009
        /*0022*/ 	.short	0x0040
        /*0024*/ 	.byte	0x00, 0xf5, 0x21, 0x00


	//----- nvinfo : EIATTR_KPARAM_INFO
	.align		4
.L_319:
        /*0028*/ 	.byte	0x04, 0x17
        /*002a*/ 	.short	(.L_321 - .L_320)
.L_320:
        /*002c*/ 	.word	0x00000000
        /*0030*/ 	.short	0x0008
        /*0032*/ 	.short	0x0038
        /*0034*/ 	.byte	0x00, 0xf5, 0x21, 0x00


	//----- nvinfo : EIATTR_KPARAM_INFO
	.align		4
.L_321:
        /*0038*/ 	.byte	0x04, 0x17
        /*003a*/ 	.short	(.L_323 - .L_322)
.L_322:
        /*003c*/ 	.word	0x00000000
        /*0040*/ 	.short	0x0007
        /*0042*/ 	.short	0x0030
        /*0044*/ 	.byte	0x00, 0xf5, 0x21, 0x00


	//----- nvinfo : EIATTR_KPARAM_INFO
	.align		4
.L_323:
        /*0048*/ 	.byte	0x04, 0x17
        /*004a*/ 	.short	(.L_325 - .L_324)
.L_324:
        /*004c*/ 	.word	0x00000000
        /*0050*/ 	.short	0x0006
        /*0052*/ 	.short	0x0028
        /*0054*/ 	.byte	0x00, 0xf5, 0x21, 0x00


	//----- nvinfo : EIATTR_KPARAM_INFO
	.align		4
.L_325:
        /*0058*/ 	.byte	0x04, 0x17
        /*005a*/ 	.short	(.L_327 - .L_326)
.L_326:
        /*005c*/ 	.word	0x00000000
        /*0060*/ 	.short	0x0005
        /*0062*/ 	.short	0x0020
        /*0064*/ 	.byte	0x00, 0xf0, 0x11, 0x00


	//----- nvinfo : EIATTR_KPARAM_INFO
	.align		4
.L_327:
        /*0068*/ 	.byte	0x04, 0x17
        /*006a*/ 	.short	(.L_329 - .L_328)
.L_328:
        /*006c*/ 	.word	0x00000000
        /*0070*/ 	.short	0x0004
        /*0072*/ 	.short	0x001c
        /*0074*/ 	.byte	0x00, 0xf0, 0x11, 0x00


	//----- nvinfo : EIATTR_KPARAM_INFO
	.align		4
.L_329:
        /*0078*/ 	.byte	0x04, 0x17
        /*007a*/ 	.short	(.L_331 - .L_330)
.L_330:
        /*007c*/ 	.word	0x00000000
        /*0080*/ 	.short	0x0003
        /*0082*/ 	.short	0x0018
        /*0084*/ 	.byte	0x00, 0xf0, 0x11, 0x00


	//----- nvinfo : EIATTR_KPARAM_INFO
	.align		4
.L_331:
        /*0088*/ 	.byte	0x04, 0x17
        /*008a*/ 	.short	(.L_333 - .L_332)
.L_332:
        /*008c*/ 	.word	0x00000000
        /*0090*/ 	.short	0x0002
        /*0092*/ 	.short	0x0010
        /*0094*/ 	.byte	0x00, 0xf5, 0x21, 0x00


	//----- nvinfo : EIATTR_KPARAM_INFO
	.align		4
.L_333:
        /*0098*/ 	.byte	0x04, 0x17
        /*009a*/ 	.short	(.L_335 - .L_334)
.L_334:
        /*009c*/ 	.word	0x00000000
        /*00a0*/ 	.short	0x0001
        /*00a2*/ 	.short	0x0008
        /*00a4*/ 	.byte	0x00, 0xf0, 0x11, 0x00


	//----- nvinfo : EIATTR_KPARAM_INFO
	.align		4
.L_335:
        /*00a8*/ 	.byte	0x04, 0x17
        /*00aa*/ 	.short	(.L_337 - .L_336)
.L_336:
        /*00ac*/ 	.word	0x00000000
        /*00b0*/ 	.short	0x0000
        /*00b2*/ 	.short	0x0000
        /*00b4*/ 	.byte	0x00, 0xf5, 0x21, 0x00


	//----- nvinfo : EIATTR_SPARSE_MMA_MASK
	.align		4
.L_337:
        /*00b8*/ 	.byte	0x03, 0x50
        /*00ba*/ 	.short	0x0000


	//----- nvinfo : EIATTR_MAXREG_COUNT
	.align		4
        /*00bc*/ 	.byte	0x03, 0x1b
        /*00be*/ 	.short	0x00ff


	//----- nvinfo : EIATTR_NUM_BARRIERS
	.align		4
        /*00c0*/ 	.byte	0x02, 0x4c
        /*00c2*/ 	.byte	0x01
	.zero		1


	//----- nvinfo : EIATTR_MERCURY_ISA_VERSION
	.align		4
        /*00c4*/ 	.byte	0x03, 0x5f
        /*00c6*/ 	.short	0x0101


	//----- nvinfo : EIATTR_VRC_CTA_INIT_COUNT
	.align		4
        /*00c8*/ 	.byte	0x02, 0x4a
	.zero		1
	.zero		1


	//----- nvinfo : EIATTR_EXIT_INSTR_OFFSETS
	.align		4
        /*00cc*/ 	.byte	0x04, 0x1c
        /*00ce*/ 	.short	(.L_339 - .L_338)


	//   ....[0]....
.L_338:
        /*00d0*/ 	.word	0x00002de0


	//   ....[1]....
        /*00d4*/ 	.word	0x00002e40


	//----- nvinfo : EIATTR_CRS_STACK_SIZE
	.align		4
.L_339:
        /*00d8*/ 	.byte	0x04, 0x1e
        /*00da*/ 	.short	(.L_341 - .L_340)
.L_340:
        /*00dc*/ 	.word	0x00000000


	//----- nvinfo : EIATTR_CBANK_PARAM_SIZE
	.align		4
.L_341:
        /*00e0*/ 	.byte	0x03, 0x19
        /*00e2*/ 	.short	0x0050


	//----- nvinfo : EIATTR_PARAM_CBANK
	.align		4
        /*00e4*/ 	.byte	0x04, 0x0a
        /*00e6*/ 	.short	(.L_343 - .L_342)
	.align		4
.L_342:
        /*00e8*/ 	.word	index@(.nv.constant0._Z30find_core_electrons_PBC_kernelIfLi32EEvPPT_iS1_iiS0_S1_S1_PP4int2S2_Pi)
        /*00ec*/ 	.short	0x0380
        /*00ee*/ 	.short	0x0050


	//----- nvinfo : EIATTR_SW_WAR
	.align		4
.L_343:
        /*00f0*/ 	.byte	0x04, 0x36
        /*00f2*/ 	.short	(.L_345 - .L_344)
.L_344:
        /*00f4*/ 	.word	0x00000008
.L_345:


//--------------------- .nv.callgraph             --------------------------
	.section	.nv.callgraph,"",@"SHT_CUDA_CALLGRAPH"
	.align	4
	.sectionentsize	8
	.align		4
        /*0000*/ 	.word	0x00000000
	.align		4
        /*0004*/ 	.word	0xffffffff
	.align		4
        /*0008*/ 	.word	0x00000000
	.align		4
        /*000c*/ 	.word	0xfffffffe
	.align		4
        /*0010*/ 	.word	0x00000000
	.align		4
        /*0014*/ 	.word	0xfffffffd
	.align		4
        /*0018*/ 	.word	0x00000000
	.align		4
        /*001c*/ 	.word	0xfffffffc


//--------------------- .text._Z26find_core_electrons_kernelIdLi32EEvPPT_iS1_iiS0_S1_iPPiS2_S2_S2_S3_ --------------------------
	.section	.text._Z26find_core_electrons_kernelIdLi32EEvPPT_iS1_iiS0_S1_iPPiS2_S2_S2_S3_,"ax",@progbits
	.align	128
        .global         _Z26find_core_electrons_kernelIdLi32EEvPPT_iS1_iiS0_S1_iPPiS2_S2_S2_S3_
        .type           _Z26find_core_electrons_kernelIdLi32EEvPPT_iS1_iiS0_S1_iPPiS2_S2_S2_S3_,@function
        .size           _Z26find_core_electrons_kernelIdLi32EEvPPT_iS1_iiS0_S1_iPPiS2_S2_S2_S3_,(.L_x_417 - _Z26find_core_electrons_kernelIdLi32EEvPPT_iS1_iiS0_S1_iPPiS2_S2_S2_S3_)
        .other          _Z26find_core_electrons_kernelIdLi32EEvPPT_iS1_iiS0_S1_iPPiS2_S2_S2_S3_,@"STO_CUDA_ENTRY STV_DEFAULT"
_Z26find_core_electrons_kernelIdLi32EEvPPT_iS1_iiS0_S1_iPPiS2_S2_S2_S3_:
.text._Z26find_core_electrons_kernelIdLi32EEvPPT_iS1_iiS0_S1_iPPiS2_S2_S2_S3_:
[----:B------:R-:W-:Y:S01]  /*0000*/  LDC R1, c[0x0][0x37c] ;  /* 0x0000df00ff017b82 */ /* 0x000fe20000000800 */
[----:B------:R-:W0:Y:S01]  /*0010*/  S2R R2, SR_TID.X ;  /* 0x0000000000027919 */ /* 0x000e220000002100 */
[----:B------:R-:W1:Y:S06]  /*0020*/  LDCU UR4, c[0x0][0x3b0] ;  /* 0x00007600ff0477ac */ /* 0x000e6c0008000800 */
[----:B------:R-:W2:Y:S01]  /*0030*/  LDC.64 R20, c[0x0][0x3a8] ;  /* 0x0000ea00ff147b82 */ /* 0x000ea20000000a00 */
[----:B------:R-:W3:Y:S07]  /*0040*/  LDCU.64 UR22, c[0x0][0x358] ;  /* 0x00006b00ff1677ac */ /* 0x000eee0008000a00 */
[----:B------:R-:W4:Y:S08]  /*0050*/  LDC.64 R18, c[0x0][0x3c0] ;  /* 0x0000f000ff127b82 */ /* 0x000f300000000a00 */
[----:B------:R-:W5:Y:S01]  /*0060*/  LDC.64 R4, c[0x0][0x3c8] ;  /* 0x0000f200ff047b82 */ /* 0x000f620000000a00 */
[----:B-1----:R-:W-:Y:S01]  /*0070*/  UIMAD UR4, UR4, 0x3, URZ ;  /* 0x00000003040478a4 */ /* 0x002fe2000f8e02ff */
[C---:B0-----:R-:W-:Y:S01]  /*0080*/  ISETP.NE.AND P3, PT, R2.reuse, RZ, PT ;  /* 0x000000ff0200720c */ /* 0x041fe20003f65270 */
[----:B------:R-:W-:-:S04]  /*0090*/  VIADD R0, R2, 0x20 ;  /* 0x0000002002007836 */ /* 0x000fc80000000000 */
[C---:B------:R-:W-:Y:S01]  /*00a0*/  ISETP.GE.AND P0, PT, R2.reuse, UR4, PT ;  /* 0x0000000402007c0c */ /* 0x040fe2000bf06270 */
[----:B--2---:R-:W-:Y:S01]  /*00b0*/  IMAD.WIDE.U32 R20, R2, 0x8, R20 ;  /* 0x0000000802147825 */ /* 0x004fe200078e0014 */
[----:B------:R-:W-:-:S03]  /*00c0*/  ISETP.GE.AND P1, PT, R0, UR4, PT ;  /* 0x0000000400007c0c */ /* 0x000fc6000bf26270 */
[----:B------:R-:W-:-:S05]  /*00d0*/  VIADD R0, R2, 0x40 ;  /* 0x0000004002007836 */ /* 0x000fca0000000000 */
[----:B------:R-:W-:Y:S01]  /*00e0*/  ISETP.GE.AND P2, PT, R0, UR4, PT ;  /* 0x0000000400007c0c */ /* 0x000fe2000bf46270 */
[----:B------:R-:W0:Y:S01]  /*00f0*/  @!P3 S2R R3, SR_CTAID.X ;  /* 0x000000000003b919 */ /* 0x000e220000002500 */
[----:B------:R-:W0:Y:S01]  /*0100*/  @!P3 LDC.64 R14, c[0x0][0x380] ;  /* 0x0000e000ff0ebb82 */ /* 0x000e220000000a00 */
[----:B------:R-:W1:Y:S01]  /*0110*/  LDCU.64 UR4, c[0x0][0x398] ;  /* 0x00007300ff0477ac */ /* 0x000e620008000a00 */
[----:B---3--:R-:W2:Y:S04]  /*0120*/  @!P0 LDG.E.64 R10, desc[UR22][R20.64] ;  /* 0x00000016140a8981 */ /* 0x008ea8000c1e1b00 */
[----:B------:R-:W3:Y:S02]  /*0130*/  @!P1 LDG.E.64 R8, desc[UR22][R20.64+0x100] ;  /* 0x0001001614089981 */ /* 0x000ee4000c1e1b00 */
[----:B------:R-:W4:Y:S03]  /*0140*/  @!P3 LDC.64 R16, c[0x0][0x3b8] ;  /* 0x0000ee00ff10bb82 */ /* 0x000f260000000a00 */
[----:B------:R1:W3:Y:S05]  /*0150*/  @!P2 LDG.E.64 R12, desc[UR22][R20.64+0x200] ;  /* 0x00020016140ca981 */ /* 0x0002ea000c1e1b00 */
[----:B------:R-:W1:Y:S01]  /*0160*/  @!P3 LDC.64 R6, c[0x0][0x3d0] ;  /* 0x0000f400ff06bb82 */ /* 0x000e620000000a00 */
[----:B0-----:R-:W-:-:S04]  /*0170*/  @!P3 IMAD.WIDE.U32 R14, R3, 0x8, R14 ;  /* 0x00000008030eb825 */ /* 0x001fc800078e000e */
[C---:B----4-:R-:W-:Y:S02]  /*0180*/  @!P3 IMAD.WIDE.U32 R16, R3.reuse, 0x8, R16 ;  /* 0x000000080310b825 */ /* 0x050fe400078e0010 */
[----:B------:R-:W4:Y:S02]  /*0190*/  @!P3 LDG.E.64 R14, desc[UR22][R14.64] ;  /* 0x000000160e0eb981 */ /* 0x000f24000c1e1b00 */
[C---:B------:R-:W-:Y:S02]  /*01a0*/  @!P3 IMAD.WIDE.U32 R18, R3.reuse, 0x8, R18 ;  /* 0x000000080312b825 */ /* 0x040fe400078e0012 */
[----:B------:R-:W4:Y:S02]  /*01b0*/  @!P3 LDG.E.64 R16, desc[UR22][R16.64] ;  /* 0x000000161010b981 */ /* 0x000f24000c1e1b00 */
[C---:B-----5:R-:W-:Y:S02]  /*01c0*/  @!P3 IMAD.WIDE.U32 R4, R3.reuse, 0x8, R4 ;  /* 0x000000080304b825 */ /* 0x060fe400078e0004 */
[----:B------:R-:W5:Y:S02]  /*01d0*/  @!P3 LDG.E.64 R18, desc[UR22][R18.64] ;  /* 0x000000161212b981 */ /* 0x000f64000c1e1b00 */
[----:B-1----:R-:W-:-:S02]  /*01e0*/  @!P3 IMAD.WIDE.U32 R6, R3, 0x8, R6 ;  /* 0x000000080306b825 */ /* 0x002fc400078e0006 */
[----:B------:R-:W5:Y:S04]  /*01f0*/  @!P3 LDG.E.64 R4, desc[UR22][R4.64] ;  /* 0x000000160404b981 */ /* 0x000f68000c1e1b00 */
[----:B------:R-:W5:Y:S01]  /*0200*/  @!P3 LDG.E.64 R6, desc[UR22][R6.64] ;  /* 0x000000160606b981 */ /* 0x000f62000c1e1b00 */
[----:B------:R-:W0:Y:S01]  /*0210*/  S2R R0, SR_CgaCtaId ;  /* 0x0000000000007919 */ /* 0x000e220000008800 */
[----:B------:R-:W-:Y:S01]  /*0220*/  MOV R23, 0x400 ;  /* 0x0000040000177802 */ /* 0x000fe20000000f00 */
[----:B------:R-:W-:-:S04]  /*0230*/  UIADD3 UR4, UPT, UPT, UR5, -UR4, URZ ;  /* 0x8000000405047290 */ /* 0x000fc8000fffe0ff */
[----:B------:R-:W-:Y:S01]  /*0240*/  VIADD R3, R23, 0x28 ;  /* 0x0000002817037836 */ /* 0x000fe20000000000 */
[----:B------:R-:W-:-:S04]  /*0250*/  UIADD3 UR4, UPT, UPT, UR4, 0x1, URZ ;  /* 0x0000000104047890 */ /* 0x000fc8000fffe0ff */
[----:B------:R-:W-:Y:S02]  /*0260*/  USHF.R.S32.HI UR5, URZ, 0x1f, UR4 ;  /* 0x0000001fff057899 */ /* 0x000fe40008011404 */
[----:B------:R-:W-:Y:S02]  /*0270*/  ULOP3.LUT UP0, URZ, UR4, 0x1f, URZ, 0xc0, !UPT ;  /* 0x0000001f04ff7892 */ /* 0x000fe4000f80c0ff */
[----:B------:R-:W-:-:S04]  /*0280*/  ULEA.HI UR5, UR5, UR4, URZ, 0x5 ;  /* 0x0000000405057291 */ /* 0x000fc8000f8f28ff */
[----:B------:R-:W-:Y:S01]  /*0290*/  USHF.R.S32.HI UR4, URZ, 0x5, UR5 ;  /* 0x00000005ff047899 */ /* 0x000fe20008011405 */
[----:B0-----:R-:W-:-:S04]  /*02a0*/  LEA R3, R0, R3, 0x18 ;  /* 0x0000000300037211 */ /* 0x001fc800078ec0ff */
[----:B------:R-:W-:Y:S02]  /*02b0*/  LEA R21, R2, R3, 0x3 ;  /* 0x0000000302157211 */ /* 0x000fe400078e18ff */
[----:B------:R-:W-:Y:S01]  /*02c0*/  @!P3 LEA R3, R0, R23, 0x18 ;  /* 0x000000170003b211 */ /* 0x000fe200078ec0ff */
[----:B------:R-:W-:Y:S02]  /*02d0*/  ULEA.HI.SX32 UR13, UR5, 0x1, 0x1b ;  /* 0x00000001050d7891 */ /* 0x000fe4000f8fdaff */
[----:B------:R-:W-:-:S04]  /*02e0*/  @!UP0 UIADD3 UR13, UPT, UPT, UR4, URZ, URZ ;  /* 0x000000ff040d8290 */ /* 0x000fc8000fffe0ff */
[----:B------:R-:W-:Y:S01]  /*02f0*/  UISETP.GE.AND UP0, UPT, UR13, 0x1, UPT ;  /* 0x000000010d00788c */ /* 0x000fe2000bf06270 */
[----:B------:R-:W-:Y:S01]  /*0300*/  UMOV UR9, URZ ;  /* 0x000000ff00097c82 */ /* 0x000fe20008000000 */
[----:B------:R-:W-:Y:S01]  /*0310*/  UMOV UR7, URZ ;  /* 0x000000ff00077c82 */ /* 0x000fe20008000000 */
[----:B------:R-:W-:Y:S01]  /*0320*/  UMOV UR6, URZ ;  /* 0x000000ff00067c82 */ /* 0x000fe20008000000 */
[----:B------:R-:W-:Y:S01]  /*0330*/  UMOV UR8, URZ ;  /* 0x000000ff00087c82 */ /* 0x000fe20008000000 */
[----:B------:R-:W-:Y:S01]  /*0340*/  UMOV UR4, URZ ;  /* 0x000000ff00047c82 */ /* 0x000fe20008000000 */
[----:B--2---:R0:W-:Y:S04]  /*0350*/  @!P0 STS.64 [R21], R10 ;  /* 0x0000000a15008388 */ /* 0x0041e80000000a00 */
[----:B---3--:R1:W-:Y:S04]  /*0360*/  @!P1 STS.64 [R21+0x100], R8 ;  /* 0x0001000815009388 */ /* 0x0083e80000000a00 */
[----:B------:R2:W-:Y:S01]  /*0370*/  @!P2 STS.64 [R21+0x200], R12 ;  /* 0x0002000c1500a388 */ /* 0x0005e20000000a00 */
[----:B0-----:R-:W-:-:S02]  /*0380*/  VIADD R11, R23, 0x928 ;  /* 0x00000928170b7836 */ /* 0x001fc40000000000 */
[C---:B-1----:R-:W-:Y:S02]  /*0390*/  VIADD R9, R23.reuse, 0x11a8 ;  /* 0x000011a817097836 */ /* 0x042fe40000000000 */
[----:B--2---:R-:W-:Y:S01]  /*03a0*/  VIADD R13, R23, 0x10a8 ;  /* 0x000010a8170d7836 */ /* 0x004fe20000000000 */
[----:B----4-:R-:W-:Y:S04]  /*03b0*/  @!P3 STS.64 [R3], R14 ;  /* 0x0000000e0300b388 */ /* 0x010fe80000000a00 */
[----:B------:R-:W-:Y:S04]  /*03c0*/  @!P3 STS.64 [R3+0x20], R16 ;  /* 0x000020100300b388 */ /* 0x000fe80000000a00 */
[----:B-----5:R-:W-:Y:S04]  /*03d0*/  @!P3 STS.64 [R3+0x8], R18 ;  /* 0x000008120300b388 */ /* 0x020fe80000000a00 */
[----:B------:R0:W-:Y:S01]  /*03e0*/  @!P3 STS.128 [R3+0x10], R4 ;  /* 0x000010040300b388 */ /* 0x0001e20000000c00 */
[----:B------:R-:W-:-:S02]  /*03f0*/  LEA R11, R0, R11, 0x18 ;  /* 0x0000000b000b7211 */ /* 0x000fc400078ec0ff */
[C---:B0-----:R-:W-:Y:S02]  /*0400*/  LEA R5, R0.reuse, R13, 0x18 ;  /* 0x0000000d00057211 */ /* 0x041fe400078ec0ff */
[----:B------:R-:W-:Y:S01]  /*0410*/  LEA R3, R0, R9, 0x18 ;  /* 0x0000000900037211 */ /* 0x000fe200078ec0ff */
[C---:B------:R-:W-:Y:S02]  /*0420*/  IMAD R4, R2.reuse, 0x4, R11 ;  /* 0x0000000402047824 */ /* 0x040fe400078e020b */
[C---:B------:R-:W-:Y:S01]  /*0430*/  IMAD R5, R2.reuse, 0x8, R5 ;  /* 0x0000000802057824 */ /* 0x040fe200078e0205 */
[----:B------:R-:W-:Y:S01]  /*0440*/  LEA R3, R2, R3, 0x3 ;  /* 0x0000000302037211 */ /* 0x000fe200078e18ff */
[----:B------:R-:W-:Y:S06]  /*0450*/  BAR.SYNC.DEFER_BLOCKING 0x0 ;  /* 0x0000000000007b1d */ /* 0x000fec0000010000 */
[----:B------:R-:W-:Y:S05]  /*0460*/  BRA.U !UP0, `(.L_x_0) ;  /* 0x0000001908287547 */ /* 0x000fea000b800000 */
[----:B------:R-:W0:Y:S01]  /*0470*/  LDCU UR7, c[0x0][0x388] ;  /* 0x00007100ff0777ac */ /* 0x000e220008000800 */
[C---:B------:R-:W-:Y:S01]  /*0480*/  VIADD R7, R23.reuse, 0x328 ;  /* 0x0000032817077836 */ /* 0x040fe20000000000 */
[C---:B------:R-:W-:Y:S01]  /*0490*/  IADD3 R9, PT, PT, R23.reuse, 0xda8, RZ ;  /* 0x00000da817097810 */ /* 0x040fe20007ffe0ff */
[C---:B------:R-:W-:Y:S01]  /*04a0*/  VIADD R13, R23.reuse, 0x9a8 ;  /* 0x000009a8170d7836 */ /* 0x040fe20000000000 */
[----:B------:R-:W-:Y:S01]  /*04b0*/  UMOV UR5, URZ ;  /* 0x000000ff00057c82 */ /* 0x000fe20008000000 */
[----:B------:R-:W-:Y:S01]  /*04c0*/  VIADD R11, R23, 0xca8 ;  /* 0x00000ca8170b7836 */ /* 0x000fe20000000000 */
[----:B------:R-:W-:Y:S01]  /*04d0*/  LEA R23, R0, R7, 0x18 ;  /* 0x0000000700177211 */ /* 0x000fe200078ec0ff */
[----:B------:R-:W-:Y:S01]  /*04e0*/  IMAD R6, R2, 0x10, R21 ;  /* 0x0000001002067824 */ /* 0x000fe200078e0215 */
[C---:B------:R-:W-:Y:S01]  /*04f0*/  LEA R7, R0.reuse, R13, 0x18 ;  /* 0x0000000d00077211 */ /* 0x040fe200078ec0ff */
[----:B------:R-:W-:Y:S01]  /*0500*/  UMOV UR4, URZ ;  /* 0x000000ff00047c82 */ /* 0x000fe20008000000 */
[----:B------:R-:W-:Y:S01]  /*0510*/  LEA R9, R0, R9, 0x18 ;  /* 0x0000000900097211 */ /* 0x000fe200078ec0ff */
[----:B------:R-:W-:Y:S01]  /*0520*/  IMAD R23, R2, 0x18, R23 ;  /* 0x0000001802177824 */ /* 0x000fe200078e0217 */
[----:B------:R-:W-:Y:S01]  /*0530*/  LEA R11, R0, R11, 0x18 ;  /* 0x0000000b000b7211 */ /* 0x000fe200078ec0ff */
[C---:B------:R-:W-:Y:S01]  /*0540*/  IMAD R7, R2.reuse, 0x18, R7 ;  /* 0x0000001802077824 */ /* 0x040fe200078e0207 */
[----:B------:R-:W-:Y:S01]  /*0550*/  UMOV UR8, URZ ;  /* 0x000000ff00087c82 */ /* 0x000fe20008000000 */
[C---:B------:R-:W-:Y:S01]  /*0560*/  IMAD R22, R2.reuse, 0x18, R9 ;  /* 0x0000001802167824 */ /* 0x040fe200078e0209 */
[C---:B------:R-:W-:Y:S01]  /*0570*/  LEA R24, R2.reuse, R11, 0x3 ;  /* 0x0000000b02187211 */ /* 0x040fe200078e18ff */
[----:B------:R-:W-:Y:S01]  /*0580*/  IMAD R25, R2, -0x10, R7 ;  /* 0xfffffff002197824 */ /* 0x000fe200078e0207 */
[----:B0-----:R-:W-:-:S02]  /*0590*/  USHF.R.S32.HI UR6, URZ, 0x1f, UR7 ;  /* 0x0000001fff067899 */ /* 0x001fc40008011407 */
[----:B------:R-:W-:Y:S02]  /*05a0*/  ULOP3.LUT UP0, URZ, UR7, 0x1f, URZ, 0xc0, !UPT ;  /* 0x0000001f07ff7892 */ /* 0x000fe4000f80c0ff */
[----:B------:R-:W-:Y:S01]  /*05b0*/  ULEA.HI UR6, UR6, UR7, URZ, 0x5 ;  /* 0x0000000706067291 */ /* 0x000fe2000f8f28ff */
[----:B------:R-:W-:-:S03]  /*05c0*/  UMOV UR9, URZ ;  /* 0x000000ff00097c82 */ /* 0x000fc60008000000 */
[----:B------:R-:W-:Y:S02]  /*05d0*/  USHF.R.S32.HI UR7, URZ, 0x5, UR6 ;  /* 0x00000005ff077899 */ /* 0x000fe40008011406 */
[----:B------:R-:W-:-:S03]  /*05e0*/  ULEA.HI.SX32 UR14, UR6, 0x1, 0x1b ;  /* 0x00000001060e7891 */ /* 0x000fc6000f8fdaff */
[----:B------:R-:W-:Y:S01]  /*05f0*/  @!UP0 UIADD3 UR14, UPT, UPT, UR7, URZ, URZ ;  /* 0x000000ff070e8290 */ /* 0x000fe2000fffe0ff */
[----:B------:R-:W-:Y:S02]  /*0600*/  UMOV UR6, URZ ;  /* 0x000000ff00067c82 */ /* 0x000fe40008000000 */
[----:B------:R-:W-:-:S09]  /*0610*/  UMOV UR7, URZ ;  /* 0x000000ff00077c82 */ /* 0x000fd20008000000 */
.L_x_26:
[----:B0-----:R-:W0:Y:S01]  /*0620*/  LDCU.64 UR16, c[0x0][0x398] ;  /* 0x00007300ff1077ac */ /* 0x001e220008000a00 */
[----:B-1234-:R-:W1:Y:S01]  /*0630*/  LDC.64 R8, c[0x0][0x390] ;  /* 0x0000e400ff087b82 */ /* 0x01ee620000000a00 */
[----:B------:R-:W-:Y:S01]  /*0640*/  IMAD.U32 R11, RZ, RZ, UR5 ;  /* 0x00000005ff0b7e24 */ /* 0x000fe2000f8e00ff */
[----:B------:R-:W-:Y:S01]  /*0650*/  UMOV UR10, 0x3 ;  /* 0x00000003000a7882 */ /* 0x000fe20000000000 */
[----:B------:R-:W-:Y:S02]  /*0660*/  IMAD.U32 R10, RZ, RZ, UR5 ;  /* 0x00000005ff0a7e24 */ /* 0x000fe4000f8e00ff */
[----:B------:R-:W-:-:S04]  /*0670*/  IMAD R0, R11, 0x60, R2 ;  /* 0x000000600b007824 */ /* 0x000fc800078e0202 */
[----:B------:R-:W-:Y:S01]  /*0680*/  VIADD R11, R0, 0x20 ;  /* 0x00000020000b7836 */ /* 0x000fe20000000000 */
[----:B0-----:R-:W-:Y:S02]  /*0690*/  UIADD3 UR15, UPT, UPT, UR17, -UR16, URZ ;  /* 0x80000010110f7290 */ /* 0x001fe4000fffe0ff */
[----:B------:R-:W-:Y:S02]  /*06a0*/  IMAD.U32 R15, RZ, RZ, UR16 ;  /* 0x00000010ff0f7e24 */ /* 0x000fe4000f8e00ff */
[----:B------:R-:W-:Y:S02]  /*06b0*/  UIMAD UR10, UR15, UR10, 0x3 ;  /* 0x000000030f0a74a4 */ /* 0x000fe4000f8e020a */
[----:B------:R-:W-:-:S04]  /*06c0*/  IMAD R15, R15, 0x3, R2 ;  /* 0x000000030f0f7824 */ /* 0x000fc800078e0202 */
[----:B------:R-:W-:Y:S01]  /*06d0*/  IMAD R15, R10, 0x60, R15 ;  /* 0x000000600a0f7824 */ /* 0x000fe200078e020f */
[C---:B------:R-:W-:Y:S02]  /*06e0*/  ISETP.GE.AND P0, PT, R0.reuse, UR10, PT ;  /* 0x0000000a00007c0c */ /* 0x040fe4000bf06270 */
[----:B------:R-:W-:Y:S01]  /*06f0*/  IADD3 R0, PT, PT, R0, 0x40, RZ ;  /* 0x0000004000007810 */ /* 0x000fe20007ffe0ff */
[----:B-1----:R-:W-:Y:S01]  /*0700*/  IMAD.WIDE R14, R15, 0x8, R8 ;  /* 0x000000080f0e7825 */ /* 0x002fe200078e0208 */
[----:B------:R-:W-:Y:S02]  /*0710*/  ISETP.GE.AND P1, PT, R11, UR10, PT ;  /* 0x0000000a0b007c0c */ /* 0x000fe4000bf26270 */
[----:B------:R-:W-:-:S07]  /*0720*/  ISETP.GE.AND P2, PT, R0, UR10, PT ;  /* 0x0000000a00007c0c */ /* 0x000fce000bf46270 */
[----:B------:R-:W2:Y:S04]  /*0730*/  @!P0 LDG.E.64 R10, desc[UR22][R14.64] ;  /* 0x000000160e0a8981 */ /* 0x000ea8000c1e1b00 */
[----:B------:R-:W3:Y:S04]  /*0740*/  @!P1 LDG.E.64 R8, desc[UR22][R14.64+0x100] ;  /* 0x000100160e089981 */ /* 0x000ee8000c1e1b00 */
[----:B------:R-:W4:Y:S01]  /*0750*/  @!P2 LDG.E.64 R12, desc[UR22][R14.64+0x200] ;  /* 0x000200160e0ca981 */ /* 0x000f22000c1e1b00 */
[----:B------:R-:W0:Y:S01]  /*0760*/  S2UR UR11, SR_CgaCtaId ;  /* 0x00000000000b79c3 */ /* 0x000e220000008800 */
[----:B------:R-:W-:Y:S01]  /*0770*/  UMOV UR10, 0x400 ;  /* 0x00000400000a7882 */ /* 0x000fe20000000000 */
[----:B------:R-:W-:-:S02]  /*0780*/  UISETP.GE.AND UP0, UPT, UR14, 0x1, UPT ;  /* 0x000000010e00788c */ /* 0x000fc4000bf06270 */
[----:B------:R-:W-:-:S04]  /*0790*/  UIADD3 UR10, UPT, UPT, UR10, 0x628, URZ ;  /* 0x000006280a0a7890 */ /* 0x000fc8000fffe0ff */
[----:B0-----:R-:W-:-:S06]  /*07a0*/  ULEA UR10, UR11, UR10, 0x18 ;  /* 0x0000000a0b0a7291 */ /* 0x001fcc000f8ec0ff */
[----:B------:R-:W-:-:S05]  /*07b0*/  LEA R17, R2, UR10, 0x3 ;  /* 0x0000000a02117c11 */ /* 0x000fca000f8e18ff */
[----:B--2---:R0:W-:Y:S04]  /*07c0*/  @!P0 STS.64 [R17], R10 ;  /* 0x0000000a11008388 */ /* 0x0041e80000000a00 */
[----:B---3--:R0:W-:Y:S04]  /*07d0*/  @!P1 STS.64 [R17+0x100], R8 ;  /* 0x0001000811009388 */ /* 0x0081e80000000a00 */
[----:B----4-:R0:W-:Y:S01]  /*07e0*/  @!P2 STS.64 [R17+0x200], R12 ;  /* 0x0002000c1100a388 */ /* 0x0101e20000000a00 */
[----:B------:R-:W-:Y:S05]  /*07f0*/  BRA.U !UP0, `(.L_x_1) ;  /* 0x00000015082c7547 */ /* 0x000fea000b800000 */
[----:B------:R-:W-:Y:S01]  /*0800*/  UIADD3 UR30, UPT, UPT, UR15, 0x1, URZ ;  /* 0x000000010f1e7890 */ /* 0x000fe2000fffe0ff */
[----:B------:R-:W-:-:S11]  /*0810*/  UMOV UR10, URZ ;  /* 0x000000ff000a7c82 */ /* 0x000fd60008000000 */
.L_x_25:
[----:B-1----:R-:W1:Y:S01]  /*0820*/  S2UR UR12, SR_CgaCtaId ;  /* 0x00000000000c79c3 */ /* 0x002e620000008800 */
[----:B------:R-:W-:Y:S01]  /*0830*/  UMOV UR11, 0x400 ;  /* 0x00000400000b7882 */ /* 0x000fe20000000000 */
[----:B---3--:R-:W-:Y:S01]  /*0840*/  IMAD.U32 R15, RZ, RZ, UR10 ;  /* 0x0000000aff0f7e24 */ /* 0x008fe2000f8e00ff */
[----:B--2---:R-:W2:Y:S03]  /*0850*/  LDCU UR17, c[0x0][0x388] ;  /* 0x00007100ff1177ac */ /* 0x004ea60008000800 */
[----:B------:R-:W-:-:S04]  /*0860*/  IMAD R15, R15, 0x60, R2 ;  /* 0x000000600f0f7824 */ /* 0x000fc800078e0202 */
[C---:B------:R-:W-:Y:S01]  /*0870*/  VIADD R0, R15.reuse, 0x20 ;  /* 0x000000200f007836 */ /* 0x040fe20000000000 */
[----:B0-----:R-:W-:Y:S01]  /*0880*/  IADD3 R10, PT, PT, R15, 0x40, RZ ;  /* 0x000000400f0a7810 */ /* 0x001fe20007ffe0ff */
[----:B-1----:R-:W-:-:S09]  /*0890*/  ULEA UR11, UR12, UR11, 0x18 ;  /* 0x0000000b0c0b7291 */ /* 0x002fd2000f8ec0ff */
[----:B----4-:R-:W0:Y:S02]  /*08a0*/  LDS.64 R8, [UR11] ;  /* 0x0000000bff087984 */ /* 0x010e240008000a00 */
[----:B------:R-:W1:Y:S02]  /*08b0*/  LDCU UR11, c[0x0][0x388] ;  /* 0x00007100ff0b77ac */ /* 0x000e640008000800 */
[----:B-1----:R-:W-:-:S06]  /*08c0*/  UIMAD UR11, UR11, 0x3, URZ ;  /* 0x000000030b0b78a4 */ /* 0x002fcc000f8e02ff */
[C---:B------:R-:W-:Y:S02]  /*08d0*/  ISETP.GE.AND P0, PT, R15.reuse, UR11, PT ;  /* 0x0000000b0f007c0c */ /* 0x040fe4000bf06270 */
[----:B------:R-:W-:Y:S02]  /*08e0*/  ISETP.GE.AND P1, PT, R0, UR11, PT ;  /* 0x0000000b00007c0c */ /* 0x000fe4000bf26270 */
[----:B------:R-:W-:Y:S01]  /*08f0*/  ISETP.GE.AND P2, PT, R10, UR11, PT ;  /* 0x0000000b0a007c0c */ /* 0x000fe2000bf46270 */
[----:B0-----:R-:W-:-:S08]  /*0900*/  IMAD.WIDE.U32 R14, R15, 0x8, R8 ;  /* 0x000000080f0e7825 */ /* 0x001fd000078e0008 */
[----:B------:R-:W3:Y:S04]  /*0910*/  @!P0 LDG.E.64 R10, desc[UR22][R14.64] ;  /* 0x000000160e0a8981 */ /* 0x000ee8000c1e1b00 */
[----:B------:R-:W4:Y:S04]  /*0920*/  @!P1 LDG.E.64 R8, desc[UR22][R14.64+0x100] ;  /* 0x000100160e089981 */ /* 0x000f28000c1e1b00 */
[----:B------:R-:W5:Y:S01]  /*0930*/  @!P2 LDG.E.64 R12, desc[UR22][R14.64+0x200] ;  /* 0x000200160e0ca981 */ /* 0x000f62000c1e1b00 */
[----:B------:R-:W-:Y:S01]  /*0940*/  IMAD R17, R2, -0x10, R23 ;  /* 0xfffffff002117824 */ /* 0x000fe200078e0217 */
[----:B------:R-:W-:-:S02]  /*0950*/  USHF.L.U32 UR11, UR10, 0x5, URZ ;  /* 0x000000050a0b7899 */ /* 0x000fc400080006ff */
[----:B------:R-:W-:Y:S02]  /*0960*/  ULEA UR18, UR5, 0x20, 0x5 ;  /* 0x0000002005127891 */ /* 0x000fe4000f8e28ff */
[----:B------:R-:W-:Y:S02]  /*0970*/  UIADD3 UR16, UPT, UPT, UR11, 0x20, URZ ;  /* 0x000000200b107890 */ /* 0x000fe4000fffe0ff */
[----:B------:R-:W-:Y:S02]  /*0980*/  UIMAD UR12, UR5, -0x20, UR30 ;  /* 0xffffffe0050c78a4 */ /* 0x000fe4000f8e021e */
[----:B------:R-:W-:Y:S02]  /*0990*/  UISETP.GT.AND UP1, UPT, UR18, UR15, UPT ;  /* 0x0000000f1200728c */ /* 0x000fe4000bf24270 */
[----:B--2---:R-:W-:Y:S02]  /*09a0*/  UIADD3 UR11, UPT, UPT, -UR11, UR17, URZ ;  /* 0x000000110b0b7290 */ /* 0x004fe4000fffe1ff */
[----:B------:R-:W-:-:S02]  /*09b0*/  UISETP.GE.AND UP0, UPT, UR16, UR17, UPT ;  /* 0x000000111000728c */ /* 0x000fc4000bf06270 */
[----:B------:R-:W-:Y:S02]  /*09c0*/  USEL UR25, UR12, 0x20, UP1 ;  /* 0x000000200c197887 */ /* 0x000fe40008800000 */
[----:B------:R-:W-:Y:S02]  /*09d0*/  USEL UR21, UR11, 0x20, UP0 ;  /* 0x000000200b157887 */ /* 0x000fe40008000000 */
[----:B------:R-:W-:Y:S01]  /*09e0*/  UISETP.GE.AND UP0, UPT, UR25, 0x1, UPT ;  /* 0x000000011900788c */ /* 0x000fe2000bf06270 */
[----:B---3--:R0:W-:Y:S04]  /*09f0*/  @!P0 STS.64 [R17], R10 ;  /* 0x0000000a11008388 */ /* 0x0081e80000000a00 */
[----:B----4-:R0:W-:Y:S04]  /*0a00*/  @!P1 STS.64 [R17+0x100], R8 ;  /* 0x0001000811009388 */ /* 0x0101e80000000a00 */
[----:B-----5:R0:W-:Y:S01]  /*0a10*/  @!P2 STS.64 [R17+0x200], R12 ;  /* 0x0002000c1100a388 */ /* 0x0201e20000000a00 */
[----:B------:R-:W-:Y:S06]  /*0a20*/  BAR.SYNC.DEFER_BLOCKING 0x0 ;  /* 0x0000000000007b1d */ /* 0x000fec0000010000 */
[----:B------:R-:W-:Y:S05]  /*0a30*/  BRA.U !UP0, `(.L_x_2) ;  /* 0x0000001108887547 */ /* 0x000fea000b800000 */
[----:B------:R-:W-:-:S05]  /*0a40*/  UMOV UR11, URZ ;  /* 0x000000ff000b7c82 */ /* 0x000fca0008000000 */
.L_x_24:
[----:B-1----:R-:W1:Y:S01]  /*0a50*/  S2UR UR16, SR_CgaCtaId ;  /* 0x00000000001079c3 */ /* 0x002e620000008800 */
[----:B------:R-:W-:Y:S01]  /*0a60*/  UMOV UR12, 0x400 ;  /* 0x00000400000c7882 */ /* 0x000fe20000000000 */
[----:B0-234-:R-:W-:Y:S01]  /*0a70*/  LDS.64 R8, [R23] ;  /* 0x0000000017087984 */ /* 0x01dfe20000000a00 */
[----:B------:R-:W-:Y:S01]  /*0a80*/  UIADD3 UR12, UPT, UPT, UR12, 0x628, URZ ;  /* 0x000006280c0c7890 */ /* 0x000fe2000fffe0ff */
[----:B------:R-:W-:Y:S01]  /*0a90*/  BSSY.RECONVERGENT B0, `(.L_x_3) ;  /* 0x0000023000007945 */ /* 0x000fe20003800200 */
[----:B------:R-:W-:Y:S02]  /*0aa0*/  UISETP.GE.AND UP1, UPT, UR21, 0x1, UPT ;  /* 0x000000011500788c */ /* 0x000fe4000bf26270 */
[----:B-1----:R-:W-:-:S04]  /*0ab0*/  ULEA UR12, UR16, UR12, 0x18 ;  /* 0x0000000c100c7291 */ /* 0x002fc8000f8ec0ff */
[----:B------:R-:W-:Y:S02]  /*0ac0*/  UIMAD UR12, UR11, 0x18, UR12 ;  /* 0x000000180b0c78a4 */ /* 0x000fe4000f8e020c */
[----:B------:R-:W-:-:S04]  /*0ad0*/  UIADD3 UR11, UPT, UPT, UR11, 0x1, URZ ;  /* 0x000000010b0b7890 */ /* 0x000fc8000fffe0ff */
[----:B------:R-:W-:-:S03]  /*0ae0*/  UISETP.NE.AND UP0, UPT, UR11, UR25, UPT ;  /* 0x000000190b00728c */ /* 0x000fc6000bf05270 */
[----:B------:R-:W0:Y:S02]  /*0af0*/  LDS.64 R10, [UR12] ;  /* 0x0000000cff0a7984 */ /* 0x000e240008000a00 */
[----:B0-----:R-:W-:-:S07]  /*0b00*/  DADD R8, R8, -R10 ;  /* 0x0000000008087229 */ /* 0x001fce000000080a */
[----:B------:R-:W-:Y:S04]  /*0b10*/  STS.64 [R22], R8 ;  /* 0x0000000816007388 */ /* 0x000fe80000000a00 */
[----:B------:R-:W-:Y:S04]  /*0b20*/  LDS.64 R10, [R23+0x8] ;  /* 0x00000800170a7984 */ /* 0x000fe80000000a00 */
[----:B------:R-:W0:Y:S02]  /*0b30*/  LDS.64 R12, [UR12+0x8] ;  /* 0x0000080cff0c7984 */ /* 0x000e240008000a00 */
[----:B0-----:R-:W-:-:S07]  /*0b40*/  DADD R14, R10, -R12 ;  /* 0x000000000a0e7229 */ /* 0x001fce000000080c */
[----:B------:R-:W-:Y:S01]  /*0b50*/  STS.64 [R22+0x8], R14 ;  /* 0x0000080e16007388 */ /* 0x000fe20000000a00 */
[----:B------:R-:W-:-:S03]  /*0b60*/  DMUL R16, R14, R14 ;  /* 0x0000000e0e107228 */ /* 0x000fc60000000000 */
[----:B------:R-:W-:Y:S04]  /*0b70*/  LDS.64 R12, [R23+0x10] ;  /* 0x00001000170c7984 */ /* 0x000fe80000000a00 */
[----:B------:R-:W0:Y:S01]  /*0b80*/  LDS.64 R10, [UR12+0x10] ;  /* 0x0000100cff0a7984 */ /* 0x000e220008000a00 */
[----:B------:R-:W-:Y:S02]  /*0b90*/  DFMA R16, R8, R8, R16 ;  /* 0x000000080810722b */ /* 0x000fe40000000010 */
[----:B0-----:R-:W-:-:S07]  /*0ba0*/  DADD R10, R12, -R10 ;  /* 0x000000000c0a7229 */ /* 0x001fce000000080a */
[----:B------:R0:W-:Y:S01]  /*0bb0*/  STS.64 [R22+0x10], R10 ;  /* 0x0000100a16007388 */ /* 0x0001e20000000a00 */
[----:B------:R-:W-:-:S10]  /*0bc0*/  DFMA R16, R10, R10, R16 ;  /* 0x0000000a0a10722b */ /* 0x000fd40000000010 */
[----:B------:R-:W1:Y:S02]  /*0bd0*/  F2F.F32.F64 R17, R16 ;  /* 0x0000001000117310 */ /* 0x000e640000301000 */
[----:B-1----:R-:W-:-:S06]  /*0be0*/  VIADD R0, R17, 0xf3000000 ;  /* 0xf300000011007836 */ /* 0x002fcc0000000000 */
[----:B------:R0:W1:Y:S01]  /*0bf0*/  MUFU.RSQ R12, R17 ;  /* 0x00000011000c7308 */ /* 0x0000620000001400 */
[----:B------:R-:W-:-:S13]  /*0c00*/  ISETP.GT.U32.AND P0, PT, R0, 0x727fffff, PT ;  /* 0x727fffff0000780c */ /* 0x000fda0003f04070 */
[----:B0-----:R-:W-:Y:S05]  /*0c10*/  @!P0 BRA `(.L_x_4) ;  /* 0x0000000000188947 */ /* 0x001fea0003800000 */
[----:B------:R-:W-:Y:S01]  /*0c20*/  BSSY.RECONVERGENT B1, `(.L_x_5) ;  /* 0x0000003000017945 */ /* 0x000fe20003800200 */
[----:B------:R-:W-:-:S07]  /*0c30*/  MOV R13, 0xc50 ;  /* 0x00000c50000d7802 */ /* 0x000fce0000000f00 */
[----:B-1----:R-:W-:Y:S05]  /*0c40*/  CALL.REL.NOINC `($__internal_1_$__cuda_sm20_sqrt_rn_f32_slowpath) ;  /* 0x0000001800b07944 */ /* 0x002fea0003c00000 */
[----:B------:R-:W-:Y:S05]  /*0c50*/  BSYNC.RECONVERGENT B1 ;  /* 0x0000000000017941 */ /* 0x000fea0003800200 */
.L_x_5:
[----:B------:R-:W-:Y:S01]  /*0c60*/  IMAD.MOV.U32 R8, RZ, RZ, R0 ;  /* 0x000000ffff087224 */ /* 0x000fe200078e0000 */
[----:B------:R-:W-:Y:S06]  /*0c70*/  BRA `(.L_x_6) ;  /* 0x0000000000107947 */ /* 0x000fec0003800000 */
.L_x_4:
[----:B-1----:R-:W-:Y:S01]  /*0c80*/  FMUL.FTZ R8, R17, R12 ;  /* 0x0000000c11087220 */ /* 0x002fe20000410000 */
[----:B------:R-:W-:-:S03]  /*0c90*/  FMUL.FTZ R0, R12, 0.5 ;  /* 0x3f0000000c007820 */ /* 0x000fc60000410000 */
[----:B------:R-:W-:-:S04]  /*0ca0*/  FFMA R9, -R8, R8, R17 ;  /* 0x0000000808097223 */ /* 0x000fc80000000111 */
[----:B------:R-:W-:-:S07]  /*0cb0*/  FFMA R8, R9, R0, R8 ;  /* 0x0000000009087223 */ /* 0x000fce0000000008 */
.L_x_6:
[----:B------:R-:W-:Y:S05]  /*0cc0*/  BSYNC.RECONVERGENT B0 ;  /* 0x0000000000007941 */ /* 0x000fea0003800200 */
.L_x_3:
[----:B------:R-:W0:Y:S02]  /*0cd0*/  F2F.F64.F32 R8, R8 ;  /* 0x0000000800087310 */ /* 0x000e240000201800 */
[----:B0-----:R0:W-:Y:S01]  /*0ce0*/  STS.64 [R24], R8 ;  /* 0x0000000818007388 */ /* 0x0011e20000000a00 */
[----:B------:R-:W-:Y:S05]  /*0cf0*/  BRA.U !UP1, `(.L_x_7) ;  /* 0x0000000d09d47547 */ /* 0x000fea000b800000 */
[----:B------:R-:W1:Y:S01]  /*0d00*/  S2UR UR18, SR_CgaCtaId ;  /* 0x00000000001279c3 */ /* 0x000e620000008800 */
[----:B------:R-:W-:Y:S01]  /*0d10*/  UMOV UR12, 0x400 ;  /* 0x00000400000c7882 */ /* 0x000fe20000000000 */
[----:B------:R-:W-:Y:S02]  /*0d20*/  USHF.L.U32 UR28, UR10, 0x5, URZ ;  /* 0x000000050a1c7899 */ /* 0x000fe400080006ff */
[----:B------:R-:W-:Y:S02]  /*0d30*/  UIADD3 UR16, UPT, UPT, UR12, 0xda8, URZ ;  /* 0x00000da80c107890 */ /* 0x000fe4000fffe0ff */
[----:B------:R-:W-:Y:S02]  /*0d40*/  UIADD3 UR17, UPT, UPT, UR12, 0x328, URZ ;  /* 0x000003280c117890 */ /* 0x000fe4000fffe0ff */
[----:B------:R-:W-:Y:S01]  /*0d50*/  UIADD3 UR12, UPT, UPT, UR12, 0xca8, URZ ;  /* 0x00000ca80c0c7890 */ /* 0x000fe2000fffe0ff */
[----:B------:R-:W2:Y:S01]  /*0d60*/  LDCU UR29, c[0x0][0x3b0] ;  /* 0x00007600ff1d77ac */ /* 0x000ea20008000800 */
[----:B------:R-:W3:Y:S01]  /*0d70*/  LDCU.64 UR26, c[0x0][0x3a0] ;  /* 0x00007400ff1a77ac */ /* 0x000ee20008000a00 */
[----:B-1----:R-:W-:-:S02]  /*0d80*/  ULEA UR16, UR18, UR16, 0x18 ;  /* 0x0000001012107291 */ /* 0x002fc4000f8ec0ff */
[----:B------:R-:W-:Y:S02]  /*0d90*/  ULEA UR17, UR18, UR17, 0x18 ;  /* 0x0000001112117291 */ /* 0x000fe4000f8ec0ff */
[----:B------:R-:W-:Y:S02]  /*0da0*/  ULEA UR18, UR18, UR12, 0x18 ;  /* 0x0000000c12127291 */ /* 0x000fe4000f8ec0ff */
[----:B------:R-:W-:Y:S02]  /*0db0*/  UIADD3 UR16, UPT, UPT, UR16, 0x8, URZ ;  /* 0x0000000810107890 */ /* 0x000fe4000fffe0ff */
[----:B------:R-:W-:Y:S01]  /*0dc0*/  UIADD3 UR17, UPT, UPT, UR17, 0x8, URZ ;  /* 0x0000000811117890 */ /* 0x000fe2000fffe0ff */
[----:B--23--:R-:W-:-:S11]  /*0dd0*/  UMOV UR12, URZ ;  /* 0x000000ff000c7c82 */ /* 0x00cfd60008000000 */
.L_x_23:
[----:B------:R-:W-:Y:S01]  /*0de0*/  BAR.SYNC.DEFER_BLOCKING 0x0 ;  /* 0x0000000000007b1d */ /* 0x000fe20000010000 */
[----:B------:R-:W-:-:S04]  /*0df0*/  UIADD3 UR12, UPT, UPT, UR12, 0x1, URZ ;  /* 0x000000010c0c7890 */ /* 0x000fc8000fffe0ff */
[----:B------:R-:W-:Y:S01]  /*0e00*/  UISETP.GE.AND UP1, UPT, UR12, UR21, UPT ;  /* 0x000000150c00728c */ /* 0x000fe2000bf26270 */
[----:B01234-:R-:W0:Y:S02]  /*0e10*/  LDS.64 R8, [UR18] ;  /* 0x00000012ff087984 */ /* 0x01fe240008000a00 */
[----:B0-----:R-:W-:-:S14]  /*0e20*/  DSETP.GEU.AND P0, PT, R8, UR26, PT ;  /* 0x0000001a08007e2a */ /* 0x001fdc000bf0e000 */
[----:B------:R-:W-:Y:S05]  /*0e30*/  @P0 BRA `(.L_x_8) ;  /* 0x0000000c00700947 */ /* 0x000fea0003800000 */
[----:B------:R-:W-:Y:S01]  /*0e40*/  UIADD3 UR19, UPT, UPT, UR9, UR29, URZ ;  /* 0x0000001d09137290 */ /* 0x000fe2000fffe0ff */
[----:B------:R-:W-:Y:S03]  /*0e50*/  BSSY.RECONVERGENT B0, `(.L_x_9) ;  /* 0x00000b5000007945 */ /* 0x000fe60003800200 */
[----:B------:R-:W-:-:S09]  /*0e60*/  UISETP.GT.AND UP2, UPT, UR19, 0x20, UPT ;  /* 0x000000201300788c */ /* 0x000fd2000bf44270 */
[----:B------:R-:W-:Y:S05]  /*0e70*/  BRA.U UP2, `(.L_x_10) ;  /* 0x0000000102cc7547 */ /* 0x000fea000b800000 */
[----:B------:R-:W-:-:S13]  /*0e80*/  ISETP.GE.AND P0, PT, R2, UR29, PT ;  /* 0x0000001d02007c0c */ /* 0x000fda000bf06270 */
[----:B------:R-:W-:Y:S05]  /*0e90*/  @P0 BRA `(.L_x_11) ;  /* 0x0000000800c00947 */ /* 0x000fea0003800000 */
[----:B------:R-:W-:Y:S01]  /*0ea0*/  LDS.64 R28, [UR17+-0x8] ;  /* 0xfffff811ff1c7984 */ /* 0x000fe20008000a00 */
[----:B------:R-:W-:Y:S01]  /*0eb0*/  IMAD.U32 R0, RZ, RZ, UR9 ;  /* 0x00000009ff007e24 */ /* 0x000fe2000f8e00ff */
[----:B------:R-:W0:Y:S01]  /*0ec0*/  MUFU.RCP64H R13, R9 ;  /* 0x00000009000d7308 */ /* 0x000e220000001800 */
[----:B------:R-:W-:Y:S01]  /*0ed0*/  MOV R12, 0x1 ;  /* 0x00000001000c7802 */ /* 0x000fe20000000f00 */
[----:B------:R-:W1:Y:S01]  /*0ee0*/  LDS.64 R20, [UR16+-0x8] ;  /* 0xfffff810ff147984 */ /* 0x000e620008000a00 */
[----:B------:R-:W-:Y:S01]  /*0ef0*/  IMAD R0, R0, 0x18, R7 ;  /* 0x0000001800007824 */ /* 0x000fe200078e0207 */
[----:B------:R-:W-:Y:S02]  /*0f00*/  BSSY.RECONVERGENT B1, `(.L_x_12) ;  /* 0x0000026000017945 */ /* 0x000fe40003800200 */
[----:B------:R-:W2:Y:S01]  /*0f10*/  LDS.64 R14, [R6] ;  /* 0x00000000060e7984 */ /* 0x000ea20000000a00 */
[----:B-1----:R-:W-:-:S08]  /*0f20*/  DADD R28, R28, -R20 ;  /* 0x000000001c1c7229 */ /* 0x002fd00000000814 */
[----:B--2---:R-:W-:-:S07]  /*0f30*/  DFMA R28, R8, R14, R28 ;  /* 0x0000000e081c722b */ /* 0x004fce000000001c */
[----:B------:R-:W-:Y:S04]  /*0f40*/  STS.64 [R0], R28 ;  /* 0x0000001c00007388 */ /* 0x000fe80000000a00 */
[----:B------:R-:W-:Y:S04]  /*0f50*/  LDS.64 R26, [UR17] ;  /* 0x00000011ff1a7984 */ /* 0x000fe80008000a00 */
[----:B------:R-:W1:Y:S04]  /*0f60*/  LDS.64 R16, [UR16] ;  /* 0x00000010ff107984 */ /* 0x000e680008000a00 */
[----:B------:R-:W2:Y:S01]  /*0f70*/  LDS.64 R10, [R6+0x8] ;  /* 0x00000800060a7984 */ /* 0x000ea20000000a00 */
[----:B-1----:R-:W-:-:S08]  /*0f80*/  DADD R26, R26, -R16 ;  /* 0x000000001a1a7229 */ /* 0x002fd00000000810 */
[-C--:B--2---:R-:W-:Y:S02]  /*0f90*/  DFMA R26, R8, R10.reuse, R26 ;  /* 0x0000000a081a722b */ /* 0x084fe4000000001a */
[----:B------:R-:W-:-:S05]  /*0fa0*/  DMUL R10, R16, R10 ;  /* 0x0000000a100a7228 */ /* 0x000fca0000000000 */
[----:B------:R-:W-:Y:S03]  /*0fb0*/  STS.64 [R0+0x8], R26 ;  /* 0x0000081a00007388 */ /* 0x000fe60000000a00 */
[----:B------:R-:W-:Y:S01]  /*0fc0*/  DFMA R10, R20, R14, R10 ;  /* 0x0000000e140a722b */ /* 0x000fe2000000000a */
[----:B------:R-:W-:Y:S01]  /*0fd0*/  LDS.64 R18, [UR16+0x8] ;  /* 0x00000810ff127984 */ /* 0x000fe20008000a00 */
[----:B0-----:R-:W-:-:S03]  /*0fe0*/  DFMA R14, -R8, R12, 1 ;  /* 0x3ff00000080e742b */ /* 0x001fc6000000010c */
[----:B------:R-:W0:Y:S04]  /*0ff0*/  LDS.64 R16, [R6+0x10] ;  /* 0x0000100006107984 */ /* 0x000e280000000a00 */
[----:B------:R-:W1:Y:S01]  /*1000*/  LDS.64 R20, [UR17+0x8] ;  /* 0x00000811ff147984 */ /* 0x000e620008000a00 */
[----:B------:R-:W-:-:S08]  /*1010*/  DFMA R14, R14, R14, R14 ;  /* 0x0000000e0e0e722b */ /* 0x000fd0000000000e */
[----:B------:R-:W-:-:S08]  /*1020*/  DFMA R14, R12, R14, R12 ;  /* 0x0000000e0c0e722b */ /* 0x000fd0000000000c */
[----:B------:R-:W-:-:S08]  /*1030*/  DFMA R12, -R8, R14, 1 ;  /* 0x3ff00000080c742b */ /* 0x000fd0000000010e */
[----:B------:R-:W-:Y:S02]  /*1040*/  DFMA R12, R14, R12, R14 ;  /* 0x0000000c0e0c722b */ /* 0x000fe4000000000e */
[----:B0-----:R-:W-:Y:S02]  /*1050*/  DFMA R10, R18, R16, R10 ;  /* 0x00000010120a722b */ /* 0x001fe4000000000a */
[----:B-1----:R-:W-:-:S06]  /*1060*/  DADD R20, R20, -R18 ;  /* 0x0000000014147229 */ /* 0x002fcc0000000812 */
[----:B------:R-:W-:Y:S02]  /*1070*/  DMUL R14, R10, R12 ;  /* 0x0000000c0a0e7228 */ /* 0x000fe40000000000 */
[----:B------:R-:W-:Y:S01]  /*1080*/  FSETP.GEU.AND P1, PT, |R11|, 6.5827683646048100446e-37, PT ;  /* 0x036000000b00780b */ /* 0x000fe20003f2e200 */
[----:B------:R-:W-:-:S05]  /*1090*/  DFMA R20, R8, R16, R20 ;  /* 0x000000100814722b */ /* 0x000fca0000000014 */
[----:B------:R-:W-:Y:S02]  /*10a0*/  DFMA R18, -R8, R14, R10 ;  /* 0x0000000e0812722b */ /* 0x000fe4000000010a */
[----:B------:R0:W-:Y:S06]  /*10b0*/  STS.64 [R0+0x10], R20 ;  /* 0x0000101400007388 */ /* 0x0001ec0000000a00 */
[----:B------:R-:W-:-:S10]  /*10c0*/  DFMA R12, R12, R18, R14 ;  /* 0x000000120c0c722b */ /* 0x000fd4000000000e */
[----:B------:R-:W-:-:S05]  /*10d0*/  FFMA R14, RZ, R9, R13 ;  /* 0x00000009ff0e7223 */ /* 0x000fca000000000d */
[----:B------:R-:W-:-:S13]  /*10e0*/  FSETP.GT.AND P0, PT, |R14|, 1.469367938527859385e-39, PT ;  /* 0x001000000e00780b */ /* 0x000fda0003f04200 */
[----:B0-----:R-:W-:Y:S05]  /*10f0*/  @P0 BRA P1, `(.L_x_13) ;  /* 0x0000000000180947 */ /* 0x001fea0000800000 */
[----:B------:R-:W-:Y:S01]  /*1100*/  IMAD.MOV.U32 R12, RZ, RZ, R10 ;  /* 0x000000ffff0c7224 */ /* 0x000fe200078e000a */
[----:B------:R-:W-:Y:S01]  /*1110*/  MOV R17, R8 ;  /* 0x0000000800117202 */ /* 0x000fe20000000f00 */
[----:B------:R-:W-:Y:S01]  /*1120*/  IMAD.MOV.U32 R13, RZ, RZ, R11 ;  /* 0x000000ffff0d7224 */ /* 0x000fe200078e000b */
[----:B------:R-:W-:Y:S01]  /*1130*/  MOV R0, 0x1160 ;  /* 0x0000116000007802 */ /* 0x000fe20000000f00 */
[----:B------:R-:W-:-:S07]  /*1140*/  IMAD.MOV.U32 R14, RZ, RZ, R9 ;  /* 0x000000ffff0e7224 */ /* 0x000fce00078e0009 */
[----:B------:R-:W-:Y:S05]  /*1150*/  CALL.REL.NOINC `($__internal_0_$__cuda_sm20_div_rn_f64_full) ;  /* 0x0000000c00e87944 */ /* 0x000fea0003c00000 */
.L_x_13:
[----:B------:R-:W-:Y:S05]  /*1160*/  BSYNC.RECONVERGENT B1 ;  /* 0x0000000000017941 */ /* 0x000fea0003800200 */
.L_x_12:
[----:B------:R-:W-:-:S05]  /*1170*/  IMAD.U32 R0, RZ, RZ, UR9 ;  /* 0x00000009ff007e24 */ /* 0x000fca000f8e00ff */
[----:B------:R-:W-:-:S05]  /*1180*/  LEA R9, R0, R3, 0x3 ;  /* 0x0000000300097211 */ /* 0x000fca00078e18ff */
[----:B------:R0:W-:Y:S01]  /*1190*/  STS.64 [R9], R12 ;  /* 0x0000000c09007388 */ /* 0x0001e20000000a00 */
[----:B------:R-:W-:Y:S05]  /*11a0*/  BRA `(.L_x_11) ;  /* 0x0000000400fc7947 */ /* 0x000fea0003800000 */
.L_x_10:
[----:B------:R-:W-:Y:S01]  /*11b0*/  UIADD3 UR19, UPT, UPT, -UR9, 0x20, URZ ;  /* 0x0000002009137890 */ /* 0x000fe2000fffe1ff */
[----:B------:R-:W-:Y:S05]  /*11c0*/  BSSY.RECONVERGENT B1, `(.L_x_14) ;  /* 0x0000033000017945 */ /* 0x000fea0003800200 */
[----:B------:R-:W-:-:S13]  /*11d0*/  ISETP.GE.AND P0, PT, R2, UR19, PT ;  /* 0x0000001302007c0c */ /* 0x000fda000bf06270 */
[----:B------:R-:W-:Y:S05]  /*11e0*/  @P0 BRA `(.L_x_15) ;  /* 0x0000000000c00947 */ /* 0x000fea0003800000 */
[----:B------:R-:W-:Y:S01]  /*11f0*/  LDS.64 R28, [UR17+-0x8] ;  /* 0xfffff811ff1c7984 */ /* 0x000fe20008000a00 */
[----:B------:R-:W-:Y:S01]  /*1200*/  IMAD.U32 R0, RZ, RZ, UR9 ;  /* 0x00000009ff007e24 */ /* 0x000fe2000f8e00ff */
[----:B------:R-:W0:Y:S01]  /*1210*/  MUFU.RCP64H R15, R9 ;  /* 0x00000009000f7308 */ /* 0x000e220000001800 */
[----:B------:R-:W-:Y:S01]  /*1220*/  IMAD.MOV.U32 R14, RZ, RZ, 0x1 ;  /* 0x00000001ff0e7424 */ /* 0x000fe200078e00ff */
        /* <DEDUP_REMOVED lines=34> */
[----:B------:R-:W-:Y:S01]  /*1450*/  MOV R12, R10 ;  /* 0x0000000a000c7202 */ /* 0x000fe20000000f00 */
[----:B------:R-:W-:Y:S01]  /*1460*/  IMAD.MOV.U32 R13, RZ, RZ, R11 ;  /* 0x000000ffff0d7224 */ /* 0x000fe200078e000b */
[----:B------:R-:W-:Y:S01]  /*1470*/  MOV R14, R9 ;  /* 0x00000009000e7202 */ /* 0x000fe20000000f00 */
[----:B------:R-:W-:Y:S01]  /*1480*/  IMAD.MOV.U32 R17, RZ, RZ, R8 ;  /* 0x000000ffff117224 */ /* 0x000fe200078e0008 */
[----:B------:R-:W-:-:S07]  /*1490*/  MOV R0, 0x14b0 ;  /* 0x000014b000007802 */ /* 0x000fce0000000f00 */
[----:B------:R-:W-:Y:S05]  /*14a0*/  CALL.REL.NOINC `($__internal_0_$__cuda_sm20_div_rn_f64_full) ;  /* 0x0000000c00147944 */ /* 0x000fea0003c00000 */
.L_x_17:
[----:B------:R-:W-:Y:S05]  /*14b0*/  BSYNC.RECONVERGENT B2 ;  /* 0x0000000000027941 */ /* 0x000fea0003800200 */
.L_x_16:
[----:B------:R-:W-:-:S04]  /*14c0*/  IMAD.U32 R0, RZ, RZ, UR9 ;  /* 0x00000009ff007e24 */ /* 0x000fc8000f8e00ff */
[----:B------:R-:W-:-:S05]  /*14d0*/  IMAD R9, R0, 0x8, R3 ;  /* 0x0000000800097824 */ /* 0x000fca00078e0203 */
[----:B------:R0:W-:Y:S02]  /*14e0*/  STS.64 [R9], R12 ;  /* 0x0000000c09007388 */ /* 0x0001e40000000a00 */
.L_x_15:
[----:B------:R-:W-:Y:S05]  /*14f0*/  BSYNC.RECONVERGENT B1 ;  /* 0x0000000000017941 */ /* 0x000fea0003800200 */
.L_x_14:
[----:B------:R-:W1:Y:S08]  /*1500*/  S2UR UR24, SR_CgaCtaId ;  /* 0x00000000001879c3 */ /* 0x000e700000008800 */
[----:B------:R-:W-:Y:S01]  /*1510*/  BAR.SYNC.DEFER_BLOCKING 0x0 ;  /* 0x0000000000007b1d */ /* 0x000fe20000010000 */
[----:B------:R-:W-:Y:S01]  /*1520*/  MOV R21, UR7 ;  /* 0x0000000700157c02 */ /* 0x000fe20008000f00 */
[----:B------:R-:W-:Y:S01]  /*1530*/  UIADD3 UR19, UPT, UPT, -UR19, UR29, URZ ;  /* 0x0000001d13137290 */ /* 0x000fe2000fffe1ff */
[----:B------:R-:W-:-:S03]  /*1540*/  IMAD.U32 R0, RZ, RZ, UR7 ;  /* 0x00000007ff007e24 */ /* 0x000fc6000f8e00ff */
[----:B------:R-:W-:Y:S01]  /*1550*/  UMOV UR20, 0x400 ;  /* 0x0000040000147882 */ /* 0x000fe20000000000 */
[----:B------:R-:W-:Y:S01]  /*1560*/  IMAD R21, R21, 0x60, R2 ;  /* 0x0000006015157824 */ /* 0x000fe200078e0202 */
[----:B------:R-:W-:-:S03]  /*1570*/  ISETP.GE.AND P0, PT, R2, UR19, PT ;  /* 0x0000001302007c0c */ /* 0x000fc6000bf06270 */
[----:B------:R-:W-:Y:S01]  /*1580*/  IMAD R27, R0, -0x40, R21 ;  /* 0xffffffc0001b7824 */ /* 0x000fe200078e0215 */
[----:B-1----:R-:W-:Y:S01]  /*1590*/  ULEA UR20, UR24, UR20, 0x18 ;  /* 0x0000001418147291 */ /* 0x002fe2000f8ec0ff */
[----:B------:R-:W-:Y:S04]  /*15a0*/  LDS.64 R18, [R25] ;  /* 0x0000000019127984 */ /* 0x000fe80000000a00 */
[----:B0-----:R-:W-:Y:S04]  /*15b0*/  LDS.64 R12, [R25+0x100] ;  /* 0x00010000190c7984 */ /* 0x001fe80000000a00 */
[----:B------:R-:W0:Y:S04]  /*15c0*/  LDS.64 R16, [UR20+0x8] ;  /* 0x00000814ff107984 */ /* 0x000e280008000a00 */
[----:B------:R-:W1:Y:S01]  /*15d0*/  LDS.64 R14, [UR20+0x18] ;  /* 0x00001814ff0e7984 */ /* 0x000e620008000a00 */
[----:B------:R-:W-:-:S03]  /*15e0*/  USHF.L.U32 UR20, UR7, 0x1, URZ ;  /* 0x0000000107147899 */ /* 0x000fc600080006ff */
[----:B------:R-:W2:Y:S01]  /*15f0*/  LDS.64 R10, [R25+0x200] ;  /* 0x00020000190a7984 */ /* 0x000ea20000000a00 */
[----:B------:R-:W-:-:S03]  /*1600*/  UIMAD UR7, UR7, 0x3, -UR20 ;  /* 0x00000003070778a4 */ /* 0x000fc6000f8e0a14 */
[----:B------:R-:W3:Y:S01]  /*1610*/  LDS.64 R8, [R3] ;  /* 0x0000000003087984 */ /* 0x000ee20000000a00 */
[----:B------:R-:W-:Y:S01]  /*1620*/  UIADD3 UR7, UPT, UPT, UR7, 0x1, URZ ;  /* 0x0000000107077890 */ /* 0x000fe2000fffe0ff */
[----:B0-----:R-:W-:-:S04]  /*1630*/  IMAD.WIDE R16, R21, 0x8, R16 ;  /* 0x0000000815107825 */ /* 0x001fc800078e0210 */
[----:B-1----:R-:W-:Y:S01]  /*1640*/  IMAD.WIDE R14, R27, 0x8, R14 ;  /* 0x000000081b0e7825 */ /* 0x002fe200078e020e */
[----:B------:R1:W-:Y:S04]  /*1650*/  STG.E.64 desc[UR22][R16.64], R18 ;  /* 0x0000001210007986 */ /* 0x0003e8000c101b16 */
[----:B------:R1:W-:Y:S04]  /*1660*/  STG.E.64 desc[UR22][R16.64+0x100], R12 ;  /* 0x0001000c10007986 */ /* 0x0003e8000c101b16 */
[----:B--2---:R1:W-:Y:S04]  /*1670*/  STG.E.64 desc[UR22][R16.64+0x200], R10 ;  /* 0x0002000a10007986 */ /* 0x0043e8000c101b16 */
[----:B---3--:R1:W-:Y:S01]  /*1680*/  STG.E.64 desc[UR22][R14.64], R8 ;  /* 0x000000080e007986 */ /* 0x0083e2000c101b16 */
[----:B------:R-:W-:Y:S06]  /*1690*/  BAR.SYNC.DEFER_BLOCKING 0x0 ;  /* 0x0000000000007b1d */ /* 0x000fec0000010000 */
[----:B------:R-:W-:Y:S05]  /*16a0*/  @P0 BRA `(.L_x_11) ;  /* 0x0000000000bc0947 */ /* 0x000fea0003800000 */
[----:B-1----:R-:W-:Y:S01]  /*16b0*/  IMAD.U32 R11, RZ, RZ, UR9 ;  /* 0x00000009ff0b7e24 */ /* 0x002fe2000f8e00ff */
[----:B------:R-:W-:Y:S01]  /*16c0*/  LDS.64 R8, [UR17+-0x8] ;  /* 0xfffff811ff087984 */ /* 0x000fe20008000a00 */
[----:B------:R-:W-:Y:S02]  /*16d0*/  BSSY.RECONVERGENT B1, `(.L_x_18) ;  /* 0x000002b000017945 */ /* 0x000fe40003800200 */
[----:B------:R-:W-:Y:S01]  /*16e0*/  IMAD R0, R11, -0x18, R6 ;  /* 0xffffffe80b007824 */ /* 0x000fe200078e0206 */
[----:B------:R-:W0:Y:S04]  /*16f0*/  LDS.64 R26, [UR16+-0x8] ;  /* 0xfffff810ff1a7984 */ /* 0x000e280008000a00 */
[----:B------:R-:W-:Y:S04]  /*1700*/  LDS.64 R10, [UR18] ;  /* 0x00000012ff0a7984 */ /* 0x000fe80008000a00 */
[----:B------:R-:W1:Y:S01]  /*1710*/  LDS.64 R20, [R0+0x300] ;  /* 0x0003000000147984 */ /* 0x000e620000000a00 */
[----:B0-----:R-:W-:-:S08]  /*1720*/  DADD R8, R8, -R26 ;  /* 0x0000000008087229 */ /* 0x001fd0000000081a */
[----:B-1----:R-:W-:-:S07]  /*1730*/  DFMA R8, R10, R20, R8 ;  /* 0x000000140a08722b */ /* 0x002fce0000000008 */
[----:B------:R0:W-:Y:S04]  /*1740*/  STS.64 [R7], R8 ;  /* 0x0000000807007388 */ /* 0x0001e80000000a00 */
[----:B------:R-:W-:Y:S04]  /*1750*/  LDS.64 R28, [UR17] ;  /* 0x00000011ff1c7984 */ /* 0x000fe80008000a00 */
[----:B------:R-:W1:Y:S04]  /*1760*/  LDS.64 R14, [UR16] ;  /* 0x00000010ff0e7984 */ /* 0x000e680008000a00 */
[----:B------:R-:W2:Y:S01]  /*1770*/  LDS.64 R12, [R0+0x308] ;  /* 0x00030800000c7984 */ /* 0x000ea20000000a00 */
[----:B0-----:R-:W0:Y:S01]  /*1780*/  MUFU.RCP64H R9, R11 ;  /* 0x0000000b00097308 */ /* 0x001e220000001800 */
[----:B------:R-:W-:Y:S01]  /*1790*/  MOV R8, 0x1 ;  /* 0x0000000100087802 */ /* 0x000fe20000000f00 */
[----:B-1----:R-:W-:-:S08]  /*17a0*/  DADD R28, R28, -R14 ;  /* 0x000000001c1c7229 */ /* 0x002fd0000000080e */
[-C--:B--2---:R-:W-:Y:S02]  /*17b0*/  DFMA R28, R10, R12.reuse, R28 ;  /* 0x0000000c0a1c722b */ /* 0x084fe4000000001c */
[----:B------:R-:W-:Y:S02]  /*17c0*/  DMUL R12, R14, R12 ;  /* 0x0000000c0e0c7228 */ /* 0x000fe40000000000 */
[----:B0-----:R-:W-:-:S03]  /*17d0*/  DFMA R14, -R10, R8, 1 ;  /* 0x3ff000000a0e742b */ /* 0x001fc60000000108 */
[----:B------:R-:W-:Y:S03]  /*17e0*/  STS.64 [R7+0x8], R28 ;  /* 0x0000081c07007388 */ /* 0x000fe60000000a00 */
[----:B------:R-:W-:Y:S01]  /*17f0*/  DFMA R12, R26, R20, R12 ;  /* 0x000000141a0c722b */ /* 0x000fe2000000000c */
[----:B------:R-:W-:Y:S01]  /*1800*/  LDS.64 R16, [R0+0x310] ;  /* 0x0003100000107984 */ /* 0x000fe20000000a00 */
[----:B------:R-:W-:-:S03]  /*1810*/  DFMA R14, R14, R14, R14 ;  /* 0x0000000e0e0e722b */ /* 0x000fc6000000000e */
[----:B------:R-:W0:Y:S04]  /*1820*/  LDS.64 R18, [UR16+0x8] ;  /* 0x00000810ff127984 */ /* 0x000e280008000a00 */
[----:B------:R-:W1:Y:S01]  /*1830*/  LDS.64 R20, [UR17+0x8] ;  /* 0x00000811ff147984 */ /* 0x000e620008000a00 */
        /* <DEDUP_REMOVED lines=15> */
[----:B------:R-:W-:Y:S01]  /*1930*/  MOV R0, 0x1960 ;  /* 0x0000196000007802 */ /* 0x000fe20000000f00 */
[----:B------:R-:W-:-:S07]  /*1940*/  IMAD.MOV.U32 R14, RZ, RZ, R11 ;  /* 0x000000ffff0e7224 */ /* 0x000fce00078e000b */
[----:B------:R-:W-:Y:S05]  /*1950*/  CALL.REL.NOINC `($__internal_0_$__cuda_sm20_div_rn_f64_full) ;  /* 0x0000000400e87944 */ /* 0x000fea0003c00000 */
[----:B------:R-:W-:Y:S01]  /*1960*/  MOV R8, R12 ;  /* 0x0000000c00087202 */ /* 0x000fe20000000f00 */
[----:B------:R-:W-:-:S07]  /*1970*/  IMAD.MOV.U32 R9, RZ, RZ, R13 ;  /* 0x000000ffff097224 */ /* 0x000fce00078e000d */
.L_x_19:
[----:B------:R-:W-:Y:S05]  /*1980*/  BSYNC.RECONVERGENT B1 ;  /* 0x0000000000017941 */ /* 0x000fea0003800200 */
.L_x_18:
[----:B------:R2:W-:Y:S02]  /*1990*/  STS.64 [R3], R8 ;  /* 0x0000000803007388 */ /* 0x0005e40000000a00 */
.L_x_11:
[----:B------:R-:W-:Y:S05]  /*19a0*/  BSYNC.RECONVERGENT B0 ;  /* 0x0000000000007941 */ /* 0x000fea0003800200 */
.L_x_9:
[----:B------:R-:W-:Y:S01]  /*19b0*/  UISETP.NE.AND UP2, UPT, UR8, 0x20, UPT ;  /* 0x000000200800788c */ /* 0x000fe2000bf45270 */
[----:B------:R-:W-:-:S08]  /*19c0*/  ISETP.NE.AND P0, PT, R2, RZ, PT ;  /* 0x000000ff0200720c */ /* 0x000fd00003f05270 */
[----:B------:R-:W-:Y:S05]  /*19d0*/  BRA.U UP2, `(.L_x_20) ;  /* 0x00000001023c7547 */ /* 0x000fea000b800000 */
[----:B------:R-:W3:Y:S01]  /*19e0*/  S2UR UR9, SR_CgaCtaId ;  /* 0x00000000000979c3 */ /* 0x000ee20000008800 */
[----:B------:R-:W-:Y:S01]  /*19f0*/  UMOV UR8, 0x400 ;  /* 0x0000040000087882 */ /* 0x000fe20000000000 */
[----:B-1----:R-:W-:Y:S01]  /*1a00*/  LDS R15, [R4] ;  /* 0x00000000040f7984 */ /* 0x002fe20000000800 */
[----:B------:R-:W-:Y:S01]  /*1a10*/  IMAD.U32 R17, RZ, RZ, UR4 ;  /* 0x00000004ff117e24 */ /* 0x000fe2000f8e00ff */
[----:B------:R-:W-:Y:S02]  /*1a20*/  UIADD3 UR4, UPT, UPT, UR4, 0x1, URZ ;  /* 0x0000000104047890 */ /* 0x000fe4000fffe0ff */
[----:B0-2---:R-:W-:Y:S02]  /*1a30*/  LDS.64 R8, [R5] ;  /* 0x0000000005087984 */ /* 0x005fe40000000a00 */
[----:B------:R-:W-:Y:S01]  /*1a40*/  LEA R17, R17, R2, 0x5 ;  /* 0x0000000211117211 */ /* 0x000fe200078e28ff */
[----:B---3--:R-:W-:-:S09]  /*1a50*/  ULEA UR8, UR9, UR8, 0x18 ;  /* 0x0000000809087291 */ /* 0x008fd2000f8ec0ff */
[----:B------:R-:W0:Y:S04]  /*1a60*/  LDS.64 R12, [UR8+0x20] ;  /* 0x00002008ff0c7984 */ /* 0x000e280008000a00 */
[----:B------:R-:W1:Y:S01]  /*1a70*/  LDS.64 R10, [UR8+0x10] ;  /* 0x00001008ff0a7984 */ /* 0x000e620008000a00 */
[----:B------:R-:W-:Y:S01]  /*1a80*/  UMOV UR8, URZ ;  /* 0x000000ff00087c82 */ /* 0x000fe20008000000 */
[----:B0-----:R-:W-:-:S04]  /*1a90*/  IMAD.WIDE R12, R17, 0x4, R12 ;  /* 0x00000004110c7825 */ /* 0x001fc800078e020c */
[----:B-1----:R-:W-:Y:S01]  /*1aa0*/  IMAD.WIDE R10, R17, 0x8, R10 ;  /* 0x00000008110a7825 */ /* 0x002fe200078e020a */
[----:B------:R3:W-:Y:S04]  /*1ab0*/  STG.E desc[UR22][R12.64], R15 ;  /* 0x0000000f0c007986 */ /* 0x0007e8000c101916 */
[----:B------:R3:W-:Y:S02]  /*1ac0*/  STG.E.64 desc[UR22][R10.64], R8 ;  /* 0x000000080a007986 */ /* 0x0007e4000c101b16 */
.L_x_20:
[----:B------:R-:W-:Y:S04]  /*1ad0*/  BSSY.RECONVERGENT B0, `(.L_x_21) ;  /* 0x000000e000007945 */ /* 0x000fe80003800200 */
[----:B------:R-:W-:Y:S05]  /*1ae0*/  @P0 BRA `(.L_x_22) ;  /* 0x0000000000300947 */ /* 0x000fea0003800000 */
[----:B------:R-:W4:Y:S01]  /*1af0*/  S2UR UR24, SR_CgaCtaId ;  /* 0x00000000001879c3 */ /* 0x000f220000008800 */
[----:B------:R-:W-:Y:S01]  /*1b00*/  UMOV UR20, 0x400 ;  /* 0x0000040000147882 */ /* 0x000fe20000000000 */
[----:B------:R-:W-:Y:S01]  /*1b10*/  IMAD.U32 R0, RZ, RZ, UR28 ;  /* 0x0000001cff007e24 */ /* 0x000fe2000f8e00ff */
[----:B------:R-:W-:Y:S02]  /*1b20*/  UIADD3 UR9, UPT, UPT, UR20, 0x928, URZ ;  /* 0x0000092814097890 */ /* 0x000fe4000fffe0ff */
[----:B------:R-:W-:Y:S02]  /*1b30*/  UIADD3 UR20, UPT, UPT, UR20, 0x10a8, URZ ;  /* 0x000010a814147890 */ /* 0x000fe4000fffe0ff */
[----:B----4-:R-:W-:-:S04]  /*1b40*/  ULEA UR9, UR24, UR9, 0x18 ;  /* 0x0000000918097291 */ /* 0x010fc8000f8ec0ff */
[----:B------:R-:W-:-:S09]  /*1b50*/  ULEA UR9, UR8, UR9, 0x2 ;  /* 0x0000000908097291 */ /* 0x000fd2000f8e10ff */
[----:B------:R-:W-:Y:S01]  /*1b60*/  STS [UR9], R0 ;  /* 0x00000000ff007988 */ /* 0x000fe20008000809 */
[----:B------:R-:W-:-:S03]  /*1b70*/  ULEA UR9, UR24, UR20, 0x18 ;  /* 0x0000001418097291 */ /* 0x000fc6000f8ec0ff */
[----:B0123--:R-:W0:Y:S01]  /*1b80*/  LDS.64 R8, [UR18] ;  /* 0x00000012ff087984 */ /* 0x00fe220008000a00 */
[----:B------:R-:W-:-:S09]  /*1b90*/  ULEA UR9, UR8, UR9, 0x3 ;  /* 0x0000000908097291 */ /* 0x000fd2000f8e18ff */
[----:B0-----:R4:W-:Y:S03]  /*1ba0*/  STS.64 [UR9], R8 ;  /* 0x00000008ff007988 */ /* 0x0019e60008000a09 */
.L_x_22:
[----:B------:R-:W-:Y:S05]  /*1bb0*/  BSYNC.RECONVERGENT B0 ;  /* 0x0000000000007941 */ /* 0x000fea0003800200 */
.L_x_21:
[----:B------:R-:W-:Y:S01]  /*1bc0*/  BAR.SYNC.DEFER_BLOCKING 0x0 ;  /* 0x0000000000007b1d */ /* 0x000fe20000010000 */
[----:B------:R-:W-:Y:S02]  /*1bd0*/  UIADD3 UR6, UPT, UPT, UR6, 0x1, URZ ;  /* 0x0000000106067890 */ /* 0x000fe4000fffe0ff */
[----:B------:R-:W-:-:S03]  /*1be0*/  UIADD3 UR8, UPT, UPT, UR8, 0x1, URZ ;  /* 0x0000000108087890 */ /* 0x000fc6000fffe0ff */
[----:B------:R-:W-:-:S09]  /*1bf0*/  UMOV UR9, UR19 ;  /* 0x0000001300097c82 */ /* 0x000fd20008000000 */
.L_x_8:
[----:B------:R-:W-:Y:S02]  /*1c00*/  UIADD3 UR16, UPT, UPT, UR16, 0x18, URZ ;  /* 0x0000001810107890 */ /* 0x000fe4000fffe0ff */
[----:B------:R-:W-:Y:S02]  /*1c10*/  UIADD3 UR17, UPT, UPT, UR17, 0x18, URZ ;  /* 0x0000001811117890 */ /* 0x000fe4000fffe0ff */
[----:B------:R-:W-:Y:S02]  /*1c20*/  UIADD3 UR28, UPT, UPT, UR28, 0x1, URZ ;  /* 0x000000011c1c7890 */ /* 0x000fe4000fffe0ff */
[----:B------:R-:W-:Y:S01]  /*1c30*/  UIADD3 UR18, UPT, UPT, UR18, 0x8, URZ ;  /* 0x0000000812127890 */ /* 0x000fe2000fffe0ff */
[----:B------:R-:W-:Y:S11]  /*1c40*/  BRA.U !UP1, `(.L_x_23) ;  /* 0xfffffff109647547 */ /* 0x000ff6000b83ffff */
.L_x_7:
[----:B------:R-:W-:Y:S05]  /*1c50*/  BRA.U UP0, `(.L_x_24) ;  /* 0xffffffed007c7547 */ /* 0x000fea000b83ffff */
.L_x_2:
[----:B------:R-:W-:-:S04]  /*1c60*/  USHF.L.U32 UR11, UR10, 0x1, URZ ;  /* 0x000000010a0b7899 */ /* 0x000fc800080006ff */
[----:B------:R-:W-:-:S04]  /*1c70*/  UIMAD UR10, UR10, 0x3, -UR11 ;  /* 0x000000030a0a78a4 */ /* 0x000fc8000f8e0a0b */
[----:B------:R-:W-:-:S04]  /*1c80*/  UIADD3 UR10, UPT, UPT, UR10, 0x1, URZ ;  /* 0x000000010a0a7890 */ /* 0x000fc8000fffe0ff */
[----:B------:R-:W-:-:S09]  /*1c90*/  UISETP.NE.AND UP0, UPT, UR10, UR14, UPT ;  /* 0x0000000e0a00728c */ /* 0x000fd2000bf05270 */
[----:B------:R-:W-:Y:S05]  /*1ca0*/  BRA.U UP0, `(.L_x_25) ;  /* 0xffffffe900dc7547 */ /* 0x000fea000b83ffff */
.L_x_1:
[----:B------:R-:W-:-:S04]  /*1cb0*/  USHF.L.U32 UR10, UR5, 0x1, URZ ;  /* 0x00000001050a7899 */ /* 0x000fc800080006ff */
[----:B------:R-:W-:-:S04]  /*1cc0*/  UIMAD UR5, UR5, 0x3, -UR10 ;  /* 0x00000003050578a4 */ /* 0x000fc8000f8e0a0a */
[----:B------:R-:W-:-:S04]  /*1cd0*/  UIADD3 UR5, UPT, UPT, UR5, 0x1, URZ ;  /* 0x0000000105057890 */ /* 0x000fc8000fffe0ff */
[----:B------:R-:W-:-:S09]  /*1ce0*/  UISETP.NE.AND UP0, UPT, UR5, UR13, UPT ;  /* 0x0000000d0500728c */ /* 0x000fd2000bf05270 */
[----:B------:R-:W-:Y:S05]  /*1cf0*/  BRA.U UP0, `(.L_x_26) ;  /* 0xffffffe900487547 */ /* 0x000fea000b83ffff */
[----:B------:R-:W-:-:S12]  /*1d00*/  USHF.L.U32 UR4, UR4, 0x5, URZ ;  /* 0x0000000504047899 */ /* 0x000fd800080006ff */
.L_x_0:
[----:B------:R-:W5:Y:S01]  /*1d10*/  S2R R0, SR_CgaCtaId ;  /* 0x0000000000007919 */ /* 0x000f620000008800 */
[----:B------:R-:W-:Y:S01]  /*1d20*/  UIMAD UR5, UR9, 0x3, URZ ;  /* 0x00000003090578a4 */ /* 0x000fe2000f8e02ff */
[C---:B------:R-:W-:Y:S01]  /*1d30*/  VIADD R7, R2.reuse, 0x20 ;  /* 0x0000002002077836 */ /* 0x040fe20000000000 */
[C---:B------:R-:W-:Y:S01]  /*1d40*/  IADD3 R6, PT, PT, R2.reuse, 0x40, RZ ;  /* 0x0000004002067810 */ /* 0x040fe20007ffe0ff */
[----:B------:R-:W-:Y:S01]  /*1d50*/  IMAD.U32 R25, RZ, RZ, UR7 ;  /* 0x00000007ff197e24 */ /* 0x000fe2000f8e00ff */
[C---:B------:R-:W-:Y:S01]  /*1d60*/  ISETP.GE.AND P3, PT, R2.reuse, UR9, PT ;  /* 0x0000000902007c0c */ /* 0x040fe2000bf66270 */
[----:B------:R-:W-:Y:S01]  /*1d70*/  IMAD.U32 R29, RZ, RZ, UR7 ;  /* 0x00000007ff1d7e24 */ /* 0x000fe2000f8e00ff */
[----:B------:R-:W-:Y:S01]  /*1d80*/  ISETP.GE.AND P0, PT, R2, UR5, PT ;  /* 0x0000000502007c0c */ /* 0x000fe2000bf06270 */
[----:B------:R-:W-:Y:S01]  /*1d90*/  BSSY.RECONVERGENT B0, `(.L_x_27) ;  /* 0x000002f000007945 */ /* 0x000fe20003800200 */
[----:B------:R-:W-:Y:S02]  /*1da0*/  ISETP.GE.AND P1, PT, R7, UR5, PT ;  /* 0x0000000507007c0c */ /* 0x000fe4000bf26270 */
[----:B------:R-:W-:-:S02]  /*1db0*/  ISETP.GE.AND P2, PT, R6, UR5, PT ;  /* 0x0000000506007c0c */ /* 0x000fc4000bf46270 */
[----:B------:R-:W-:Y:S02]  /*1dc0*/  MOV R23, 0x400 ;  /* 0x0000040000177802 */ /* 0x000fe40000000f00 */
[----:B------:R-:W-:Y:S02]  /*1dd0*/  MOV R27, UR7 ;  /* 0x00000007001b7c02 */ /* 0x000fe40008000f00 */
[C---:B------:R-:W-:Y:S01]  /*1de0*/  ISETP.GE.AND P4, PT, R2.reuse, UR8, PT ;  /* 0x0000000802007c0c */ /* 0x040fe2000bf86270 */
[----:B------:R-:W-:Y:S01]  /*1df0*/  VIADD R7, R23, 0x9a8 ;  /* 0x000009a817077836 */ /* 0x000fe20000000000 */
[----:B-1----:R2:W-:Y:S01]  /*1e00*/  @!P3 LDS.64 R18, [R3] ;  /* 0x000000000312b984 */ /* 0x0025e20000000a00 */
[--C-:B------:R-:W-:Y:S01]  /*1e10*/  @!P0 IMAD R25, R25, 0x60, R2.reuse ;  /* 0x0000006019198824 */ /* 0x100fe200078e0202 */
[----:B------:R-:W-:Y:S01]  /*1e20*/  ISETP.NE.AND P5, PT, R2, RZ, PT ;  /* 0x000000ff0200720c */ /* 0x000fe20003fa5270 */
[--C-:B------:R-:W-:Y:S02]  /*1e30*/  @!P1 IMAD R27, R27, 0x60, R2.reuse ;  /* 0x000000601b1b9824 */ /* 0x100fe400078e0202 */
[----:B0-----:R-:W-:-:S03]  /*1e40*/  @!P2 IMAD R24, R29, 0x60, R2 ;  /* 0x000000601d18a824 */ /* 0x001fc600078e0202 */
[----:B------:R-:W-:Y:S01]  /*1e50*/  @!P1 IADD3 R27, PT, PT, R27, 0x20, RZ ;  /* 0x000000201b1b9810 */ /* 0x000fe20007ffe0ff */
[----:B--2---:R-:W-:Y:S01]  /*1e60*/  @!P3 IMAD R3, R29, 0x20, R2 ;  /* 0x000000201d03b824 */ /* 0x004fe200078e0202 */
[CC--:B-----5:R-:W-:Y:S02]  /*1e70*/  @!P0 LEA R20, R0.reuse, R23.reuse, 0x18 ;  /* 0x0000001700148211 */ /* 0x0e0fe400078ec0ff */
[C---:B------:R-:W-:Y:S02]  /*1e80*/  @!P1 LEA R16, R0.reuse, R23, 0x18 ;  /* 0x0000001700109211 */ /* 0x040fe400078ec0ff */
[C---:B------:R-:W-:Y:S02]  /*1e90*/  LEA R7, R0.reuse, R7, 0x18 ;  /* 0x0000000700077211 */ /* 0x040fe400078ec0ff */
[CC--:B------:R-:W-:Y:S01]  /*1ea0*/  @!P2 LEA R14, R0.reuse, R23.reuse, 0x18 ;  /* 0x00000017000ea211 */ /* 0x0c0fe200078ec0ff */
[----:B------:R-:W0:Y:S01]  /*1eb0*/  @!P0 LDS.64 R20, [R20+0x8] ;  /* 0x0000080014148984 */ /* 0x000e220000000a00 */
[----:B---34-:R-:W-:Y:S01]  /*1ec0*/  @!P3 LEA R8, R0, R23, 0x18 ;  /* 0x000000170008b211 */ /* 0x018fe200078ec0ff */
[----:B------:R-:W-:-:S02]  /*1ed0*/  IMAD R22, R2, 0x8, R7 ;  /* 0x0000000802167824 */ /* 0x000fc400078e0207 */
[----:B------:R-:W1:Y:S04]  /*1ee0*/  @!P1 LDS.64 R16, [R16+0x8] ;  /* 0x0000080010109984 */ /* 0x000e680000000a00 */
[----:B------:R-:W2:Y:S04]  /*1ef0*/  @!P2 LDS.64 R14, [R14+0x8] ;  /* 0x000008000e0ea984 */ /* 0x000ea80000000a00 */
[----:B------:R-:W3:Y:S04]  /*1f00*/  @!P3 LDS.64 R8, [R8+0x18] ;  /* 0x000018000808b984 */ /* 0x000ee80000000a00 */
[----:B------:R-:W4:Y:S04]  /*1f10*/  @!P0 LDS.64 R12, [R22] ;  /* 0x00000000160c8984 */ /* 0x000f280000000a00 */
[----:B------:R-:W5:Y:S04]  /*1f20*/  @!P1 LDS.64 R10, [R22+0x100] ;  /* 0x00010000160a9984 */ /* 0x000f680000000a00 */
[----:B------:R-:W5:Y:S01]  /*1f30*/  @!P2 LDS.64 R6, [R22+0x200] ;  /* 0x000200001606a984 */ /* 0x000f620000000a00 */
[----:B0-----:R-:W-:-:S04]  /*1f40*/  @!P0 IMAD.WIDE R20, R25, 0x8, R20 ;  /* 0x0000000819148825 */ /* 0x001fc800078e0214 */
[----:B------:R-:W-:Y:S02]  /*1f50*/  @!P2 VIADD R25, R24, 0x40 ;  /* 0x000000401819a836 */ /* 0x000fe40000000000 */
[----:B-1----:R-:W-:-:S04]  /*1f60*/  @!P1 IMAD.WIDE R16, R27, 0x8, R16 ;  /* 0x000000081b109825 */ /* 0x002fc800078e0210 */
[----:B--2---:R-:W-:-:S04]  /*1f70*/  @!P2 IMAD.WIDE R14, R25, 0x8, R14 ;  /* 0x00000008190ea825 */ /* 0x004fc800078e020e */
[----:B---3--:R-:W-:Y:S01]  /*1f80*/  @!P3 IMAD.WIDE R8, R3, 0x8, R8 ;  /* 0x000000080308b825 */ /* 0x008fe200078e0208 */
[----:B----4-:R0:W-:Y:S04]  /*1f90*/  @!P0 STG.E.64 desc[UR22][R20.64], R12 ;  /* 0x0000000c14008986 */ /* 0x0101e8000c101b16 */
[----:B-----5:R0:W-:Y:S04]  /*1fa0*/  @!P1 STG.E.64 desc[UR22][R16.64], R10 ;  /* 0x0000000a10009986 */ /* 0x0201e8000c101b16 */
[----:B------:R0:W-:Y:S04]  /*1fb0*/  @!P2 STG.E.64 desc[UR22][R14.64], R6 ;  /* 0x000000060e00a986 */ /* 0x0001e8000c101b16 */
[----:B------:R0:W-:Y:S01]  /*1fc0*/  @!P3 STG.E.64 desc[UR22][R8.64], R18 ;  /* 0x000000120800b986 */ /* 0x0001e2000c101b16 */
[----:B------:R-:W-:Y:S05]  /*1fd0*/  @P4 BRA `(.L_x_28) ;  /* 0x0000000000284947 */ /* 0x000fea0003800000 */
[----:B------:R-:W-:Y:S01]  /*1fe0*/  LEA R0, R0, R23, 0x18 ;  /* 0x0000001700007211 */ /* 0x000fe200078ec0ff */
[----:B0-----:R-:W-:Y:S01]  /*1ff0*/  LDS R13, [R4] ;  /* 0x00000000040d7984 */ /* 0x001fe20000000800 */
[----:B------:R-:W-:-:S03]  /*2000*/  IADD3 R3, PT, PT, R2, UR4, RZ ;  /* 0x0000000402037c10 */ /* 0x000fc6000fffe0ff */
[----:B------:R-:W0:Y:S04]  /*2010*/  LDS.64 R6, [R0+0x20] ;  /* 0x0000200000067984 */ /* 0x000e280000000a00 */
[----:B------:R-:W1:Y:S04]  /*2020*/  LDS.64 R10, [R0+0x10] ;  /* 0x00001000000a7984 */ /* 0x000e680000000a00 */
[----:B------:R-:W2:Y:S01]  /*2030*/  LDS.64 R8, [R5] ;  /* 0x0000000005087984 */ /* 0x000ea20000000a00 */
[----:B0-----:R-:W-:-:S04]  /*2040*/  IMAD.WIDE R6, R3, 0x4, R6 ;  /* 0x0000000403067825 */ /* 0x001fc800078e0206 */
[----:B-1----:R-:W-:Y:S01]  /*2050*/  IMAD.WIDE R2, R3, 0x8, R10 ;  /* 0x0000000803027825 */ /* 0x002fe200078e020a */
[----:B------:R1:W-:Y:S04]  /*2060*/  STG.E desc[UR22][R6.64], R13 ;  /* 0x0000000d06007986 */ /* 0x0003e8000c101916 */
[----:B--2---:R1:W-:Y:S02]  /*2070*/  STG.E.64 desc[UR22][R2.64], R8 ;  /* 0x0000000802007986 */ /* 0x0043e4000c101b16 */
.L_x_28:
[----:B------:R-:W-:Y:S05]  /*2080*/  BSYNC.RECONVERGENT B0 ;  /* 0x0000000000007941 */ /* 0x000fea0003800200 */
.L_x_27:
[----:B------:R-:W-:Y:S05]  /*2090*/  @P5 EXIT ;  /* 0x000000000000594d */ /* 0x000fea0003800000 */
[----:B------:R-:W2:Y:S01]  /*20a0*/  S2R R5, SR_CTAID.X ;  /* 0x0000000000057919 */ /* 0x000ea20000002500 */
[----:B-1----:R-:W2:Y:S01]  /*20b0*/  LDC.64 R2, c[0x0][0x3d8] ;  /* 0x0000f600ff027b82 */ /* 0x002ea20000000a00 */
[----:B0-----:R-:W-:Y:S02]  /*20c0*/  IMAD.U32 R7, RZ, RZ, UR6 ;  /* 0x00000006ff077e24 */ /* 0x001fe4000f8e00ff */
[----:B--2---:R-:W-:-:S05]  /*20d0*/  IMAD.WIDE.U32 R2, R5, 0x4, R2 ;  /* 0x0000000405027825 */ /* 0x004fca00078e0002 */
[----:B------:R-:W-:Y:S01]  /*20e0*/  STG.E desc[UR22][R2.64], R7 ;  /* 0x0000000702007986 */ /* 0x000fe2000c101916 */
[----:B------:R-:W-:Y:S05]  /*20f0*/  EXIT ;  /* 0x000000000000794d */ /* 0x000fea0003800000 */
        .weak           $__internal_0_$__cuda_sm20_div_rn_f64_full
        .type           $__internal_0_$__cuda_sm20_div_rn_f64_full,@function
        .size           $__internal_0_$__cuda_sm20_div_rn_f64_full,($__internal_1_$__cuda_sm20_sqrt_rn_f32_slowpath - $__internal_0_$__cuda_sm20_div_rn_f64_full)
$__internal_0_$__cuda_sm20_div_rn_f64_full:
[----:B------:R-:W-:Y:S01]  /*2100*/  MOV R9, R13 ;  /* 0x0000000d00097202 */ /* 0x000fe20000000f00 */
[----:B------:R-:W-:Y:S01]  /*2110*/  IMAD.MOV.U32 R8, RZ, RZ, R12 ;  /* 0x000000ffff087224 */ /* 0x000fe200078e000c */
[C---:B------:R-:W-:Y:S01]  /*2120*/  FSETP.GEU.AND P0, PT, |R14|.reuse, 1.469367938527859385e-39, PT ;  /* 0x001000000e00780b */ /* 0x040fe20003f0e200 */
[----:B------:R-:W-:Y:S01]  /*2130*/  IMAD.MOV.U32 R12, RZ, RZ, R17 ;  /* 0x000000ffff0c7224 */ /* 0x000fe200078e0011 */
[C---:B------:R-:W-:Y:S01]  /*2140*/  FSETP.GEU.AND P2, PT, |R9|.reuse, 1.469367938527859385e-39, PT ;  /* 0x001000000900780b */ /* 0x040fe20003f4e200 */
[----:B------:R-:W-:Y:S01]  /*2150*/  IMAD.MOV.U32 R13, RZ, RZ, R14 ;  /* 0x000000ffff0d7224 */ /* 0x000fe200078e000e */
[----:B------:R-:W-:Y:S01]  /*2160*/  LOP3.LUT R10, R14, 0x800fffff, RZ, 0xc0, !PT ;  /* 0x800fffff0e0a7812 */ /* 0x000fe200078ec0ff */
[----:B------:R-:W-:Y:S01]  /*2170*/  IMAD.MOV.U32 R27, RZ, RZ, 0x1ca00000 ;  /* 0x1ca00000ff1b7424 */ /* 0x000fe200078e00ff */
[----:B------:R-:W-:Y:S01]  /*2180*/  LOP3.LUT R26, R9, 0x7ff00000, RZ, 0xc0, !PT ;  /* 0x7ff00000091a7812 */ /* 0x000fe200078ec0ff */
[----:B------:R-:W-:Y:S01]  /*2190*/  IMAD.MOV.U32 R16, RZ, RZ, 0x1 ;  /* 0x00000001ff107424 */ /* 0x000fe200078e00ff */
[----:B------:R-:W-:Y:S01]  /*21a0*/  LOP3.LUT R11, R10, 0x3ff00000, RZ, 0xfc, !PT ;  /* 0x3ff000000a0b7812 */ /* 0x000fe200078efcff */
[----:B------:R-:W-:Y:S01]  /*21b0*/  BSSY.RECONVERGENT B3, `(.L_x_29) ;  /* 0x0000050000037945 */ /* 0x000fe20003800200 */
[----:B------:R-:W-:-:S02]  /*21c0*/  MOV R10, R17 ;  /* 0x00000011000a7202 */ /* 0x000fc40000000f00 */
[----:B------:R-:W-:Y:S01]  /*21d0*/  LOP3.LUT R29, R14, 0x7ff00000, RZ, 0xc0, !PT ;  /* 0x7ff000000e1d7812 */ /* 0x000fe200078ec0ff */
[----:B------:R-:W-:Y:S01]  /*21e0*/  @!P0 DMUL R10, R12, 8.98846567431157953865e+307 ;  /* 0x7fe000000c0a8828 */ /* 0x000fe20000000000 */
[----:B------:R-:W-:Y:S01]  /*21f0*/  IMAD.MOV.U32 R14, RZ, RZ, R8 ;  /* 0x000000ffff0e7224 */ /* 0x000fe200078e0008 */
[----:B------:R-:W-:Y:S02]  /*2200*/  @!P2 LOP3.LUT R15, R13, 0x7ff00000, RZ, 0xc0, !PT ;  /* 0x7ff000000d0fa812 */ /* 0x000fe400078ec0ff */
[C---:B------:R-:W-:Y:S02]  /*2210*/  ISETP.GE.U32.AND P1, PT, R26.reuse, R29, PT ;  /* 0x0000001d1a00720c */ /* 0x040fe40003f26070 */
[----:B------:R-:W-:Y:S01]  /*2220*/  @!P2 ISETP.GE.U32.AND P3, PT, R26, R15, PT ;  /* 0x0000000f1a00a20c */ /* 0x000fe20003f66070 */
[----:B------:R-:W0:Y:S01]  /*2230*/  MUFU.RCP64H R17, R11 ;  /* 0x0000000b00117308 */ /* 0x000e220000001800 */
[C---:B------:R-:W-:Y:S02]  /*2240*/  SEL R15, R27.reuse, 0x63400000, !P1 ;  /* 0x634000001b0f7807 */ /* 0x040fe40004800000 */
[----:B------:R-:W-:-:S02]  /*2250*/  @!P2 SEL R19, R27, 0x63400000, !P3 ;  /* 0x634000001b13a807 */ /* 0x000fc40005800000 */
[--C-:B------:R-:W-:Y:S02]  /*2260*/  LOP3.LUT R15, R15, 0x800fffff, R9.reuse, 0xf8, !PT ;  /* 0x800fffff0f0f7812 */ /* 0x100fe400078ef809 */
[----:B------:R-:W-:Y:S02]  /*2270*/  @!P2 LOP3.LUT R19, R19, 0x80000000, R9, 0xf8, !PT ;  /* 0x800000001313a812 */ /* 0x000fe400078ef809 */
[----:B------:R-:W-:Y:S02]  /*2280*/  @!P2 MOV R18, RZ ;  /* 0x000000ff0012a202 */ /* 0x000fe40000000f00 */
[----:B------:R-:W-:Y:S02]  /*2290*/  @!P2 LOP3.LUT R19, R19, 0x100000, RZ, 0xfc, !PT ;  /* 0x001000001313a812 */ /* 0x000fe400078efcff */
[----:B------:R-:W-:-:S04]  /*22a0*/  @!P0 LOP3.LUT R29, R11, 0x7ff00000, RZ, 0xc0, !PT ;  /* 0x7ff000000b1d8812 */ /* 0x000fc800078ec0ff */
[----:B------:R-:W-:Y:S02]  /*22b0*/  @!P2 DFMA R14, R14, 2, -R18 ;  /* 0x400000000e0ea82b */ /* 0x000fe40000000812 */
[----:B0-----:R-:W-:-:S08]  /*22c0*/  DFMA R18, R16, -R10, 1 ;  /* 0x3ff000001012742b */ /* 0x001fd0000000080a */
[----:B------:R-:W-:-:S08]  /*22d0*/  DFMA R18, R18, R18, R18 ;  /* 0x000000121212722b */ /* 0x000fd00000000012 */
[----:B------:R-:W-:-:S08]  /*22e0*/  DFMA R18, R16, R18, R16 ;  /* 0x000000121012722b */ /* 0x000fd00000000010 */
[----:B------:R-:W-:-:S08]  /*22f0*/  DFMA R16, R18, -R10, 1 ;  /* 0x3ff000001210742b */ /* 0x000fd0000000080a */
[----:B------:R-:W-:-:S08]  /*2300*/  DFMA R16, R18, R16, R18 ;  /* 0x000000101210722b */ /* 0x000fd00000000012 */
[----:B------:R-:W-:-:S08]  /*2310*/  DMUL R18, R16, R14 ;  /* 0x0000000e10127228 */ /* 0x000fd00000000000 */
[----:B------:R-:W-:-:S08]  /*2320*/  DFMA R20, R18, -R10, R14 ;  /* 0x8000000a1214722b */ /* 0x000fd0000000000e */
[----:B------:R-:W-:Y:S01]  /*2330*/  DFMA R20, R16, R20, R18 ;  /* 0x000000141014722b */ /* 0x000fe20000000012 */
[----:B------:R-:W-:Y:S01]  /*2340*/  IMAD.MOV.U32 R18, RZ, RZ, R26 ;  /* 0x000000ffff127224 */ /* 0x000fe200078e001a */
[----:B------:R-:W-:-:S04]  /*2350*/  @!P2 LOP3.LUT R18, R15, 0x7ff00000, RZ, 0xc0, !PT ;  /* 0x7ff000000f12a812 */ /* 0x000fc800078ec0ff */
[----:B------:R-:W-:-:S04]  /*2360*/  IADD3 R16, PT, PT, R18, -0x1, RZ ;  /* 0xffffffff12107810 */ /* 0x000fc80007ffe0ff */
[----:B------:R-:W-:Y:S01]  /*2370*/  ISETP.GT.U32.AND P0, PT, R16, 0x7feffffe, PT ;  /* 0x7feffffe1000780c */ /* 0x000fe20003f04070 */
[----:B------:R-:W-:-:S05]  /*2380*/  VIADD R16, R29, 0xffffffff ;  /* 0xffffffff1d107836 */ /* 0x000fca0000000000 */
[----:B------:R-:W-:-:S13]  /*2390*/  ISETP.GT.U32.OR P0, PT, R16, 0x7feffffe, P0 ;  /* 0x7feffffe1000780c */ /* 0x000fda0000704470 */
[----:B------:R-:W-:Y:S05]  /*23a0*/  @P0 BRA `(.L_x_30) ;  /* 0x00000000006c0947 */ /* 0x000fea0003800000 */
[----:B------:R-:W-:-:S04]  /*23b0*/  LOP3.LUT R9, R13, 0x7ff00000, RZ, 0xc0, !PT ;  /* 0x7ff000000d097812 */ /* 0x000fc800078ec0ff */
[CC--:B------:R-:W-:Y:S02]  /*23c0*/  VIADDMNMX R8, R26.reuse, -R9.reuse, 0xb9600000, !PT ;  /* 0xb96000001a087446 */ /* 0x0c0fe40007800909 */
[----:B------:R-:W-:Y:S02]  /*23d0*/  ISETP.GE.U32.AND P0, PT, R26, R9, PT ;  /* 0x000000091a00720c */ /* 0x000fe40003f06070 */
[----:B------:R-:W-:Y:S02]  /*23e0*/  VIMNMX R8, PT, PT, R8, 0x46a00000, PT ;  /* 0x46a0000008087848 */ /* 0x000fe40003fe0100 */
[----:B------:R-:W-:-:S05]  /*23f0*/  SEL R27, R27, 0x63400000, !P0 ;  /* 0x634000001b1b7807 */ /* 0x000fca0004000000 */
[----:B------:R-:W-:Y:S02]  /*2400*/  IMAD.IADD R18, R8, 0x1, -R27 ;  /* 0x0000000108127824 */ /* 0x000fe400078e0a1b */
[----:B------:R-:W-:-:S03]  /*2410*/  IMAD.MOV.U32 R8, RZ, RZ, RZ ;  /* 0x000000ffff087224 */ /* 0x000fc600078e00ff */
[----:B------:R-:W-:-:S06]  /*2420*/  IADD3 R9, PT, PT, R18, 0x7fe00000, RZ ;  /* 0x7fe0000012097810 */ /* 0x000fcc0007ffe0ff */
[----:B------:R-:W-:-:S10]  /*2430*/  DMUL R16, R20, R8 ;  /* 0x0000000814107228 */ /* 0x000fd40000000000 */
[----:B------:R-:W-:-:S13]  /*2440*/  FSETP.GTU.AND P0, PT, |R17|, 1.469367938527859385e-39, PT ;  /* 0x001000001100780b */ /* 0x000fda0003f0c200 */
[----:B------:R-:W-:Y:S05]  /*2450*/  @P0 BRA `(.L_x_31) ;  /* 0x0000000000940947 */ /* 0x000fea0003800000 */
[----:B------:R-:W-:-:S06]  /*2460*/  DFMA R10, R20, -R10, R14 ;  /* 0x8000000a140a722b */ /* 0x000fcc000000000e */
[----:B------:R-:W-:-:S04]  /*2470*/  IMAD.MOV.U32 R10, RZ, RZ, RZ ;  /* 0x000000ffff0a7224 */ /* 0x000fc800078e00ff */
[C---:B------:R-:W-:Y:S02]  /*2480*/  FSETP.NEU.AND P0, PT, R11.reuse, RZ, PT ;  /* 0x000000ff0b00720b */ /* 0x040fe40003f0d000 */
[----:B------:R-:W-:-:S04]  /*2490*/  LOP3.LUT R13, R11, 0x80000000, R13, 0x48, !PT ;  /* 0x800000000b0d7812 */ /* 0x000fc800078e480d */
[----:B------:R-:W-:-:S07]  /*24a0*/  LOP3.LUT R11, R13, R9, RZ, 0xfc, !PT ;  /* 0x000000090d0b7212 */ /* 0x000fce00078efcff */
[----:B------:R-:W-:Y:S05]  /*24b0*/  @!P0 BRA `(.L_x_31) ;  /* 0x00000000007c8947 */ /* 0x000fea0003800000 */
[----:B------:R-:W-:Y:S01]  /*24c0*/  IADD3 R9, PT, PT, -R18, RZ, RZ ;  /* 0x000000ff12097210 */ /* 0x000fe20007ffe1ff */
[----:B------:R-:W-:Y:S01]  /*24d0*/  IMAD.MOV.U32 R8, RZ, RZ, RZ ;  /* 0x000000ffff087224 */ /* 0x000fe200078e00ff */
[----:B------:R-:W-:-:S05]  /*24e0*/  DMUL.RP R10, R20, R10 ;  /* 0x0000000a140a7228 */ /* 0x000fca0000008000 */
[----:B------:R-:W-:-:S05]  /*24f0*/  DFMA R8, R16, -R8, R20 ;  /* 0x800000081008722b */ /* 0x000fca0000000014 */
[----:B------:R-:W-:Y:S02]  /*2500*/  LOP3.LUT R13, R11, R13, RZ, 0x3c, !PT ;  /* 0x0000000d0b0d7212 */ /* 0x000fe400078e3cff */
[----:B------:R-:W-:-:S04]  /*2510*/  IADD3 R8, PT, PT, -R18, -0x43300000, RZ ;  /* 0xbcd0000012087810 */ /* 0x000fc80007ffe1ff */
[----:B------:R-:W-:-:S04]  /*2520*/  FSETP.NEU.AND P0, PT, |R9|, R8, PT ;  /* 0x000000080900720b */ /* 0x000fc80003f0d200 */
[----:B------:R-:W-:Y:S02]  /*2530*/  FSEL R16, R10, R16, !P0 ;  /* 0x000000100a107208 */ /* 0x000fe40004000000 */
[----:B------:R-:W-:Y:S01]  /*2540*/  FSEL R17, R13, R17, !P0 ;  /* 0x000000110d117208 */ /* 0x000fe20004000000 */
[----:B------:R-:W-:Y:S06]  /*2550*/  BRA `(.L_x_31) ;  /* 0x0000000000547947 */ /* 0x000fec0003800000 */
.L_x_30:
[----:B------:R-:W-:-:S14]  /*2560*/  DSETP.NAN.AND P0, PT, R8, R8, PT ;  /* 0x000000080800722a */ /* 0x000fdc0003f08000 */
[----:B------:R-:W-:Y:S05]  /*2570*/  @P0 BRA `(.L_x_32) ;  /* 0x0000000000440947 */ /* 0x000fea0003800000 */
[----:B------:R-:W-:-:S14]  /*2580*/  DSETP.NAN.AND P0, PT, R12, R12, PT ;  /* 0x0000000c0c00722a */ /* 0x000fdc0003f08000 */
[----:B------:R-:W-:Y:S05]  /*2590*/  @P0 BRA `(.L_x_33) ;  /* 0x0000000000300947 */ /* 0x000fea0003800000 */
[----:B------:R-:W-:Y:S01]  /*25a0*/  ISETP.NE.AND P0, PT, R18, R29, PT ;  /* 0x0000001d1200720c */ /* 0x000fe20003f05270 */
[----:B------:R-:W-:Y:S01]  /*25b0*/  IMAD.MOV.U32 R16, RZ, RZ, 0x0 ;  /* 0x00000000ff107424 */ /* 0x000fe200078e00ff */
[----:B------:R-:W-:-:S11]  /*25c0*/  MOV R17, 0xfff80000 ;  /* 0xfff8000000117802 */ /* 0x000fd60000000f00 */
[----:B------:R-:W-:Y:S05]  /*25d0*/  @!P0 BRA `(.L_x_31) ;  /* 0x0000000000348947 */ /* 0x000fea0003800000 */
[----:B------:R-:W-:Y:S02]  /*25e0*/  ISETP.NE.AND P0, PT, R18, 0x7ff00000, PT ;  /* 0x7ff000001200780c */ /* 0x000fe40003f05270 */
[----:B------:R-:W-:Y:S02]  /*25f0*/  LOP3.LUT R17, R9, 0x80000000, R13, 0x48, !PT ;  /* 0x8000000009117812 */ /* 0x000fe400078e480d */
[----:B------:R-:W-:-:S13]  /*2600*/  ISETP.EQ.OR P0, PT, R29, RZ, !P0 ;  /* 0x000000ff1d00720c */ /* 0x000fda0004702670 */
[----:B------:R-:W-:Y:S01]  /*2610*/  @P0 LOP3.LUT R8, R17, 0x7ff00000, RZ, 0xfc, !PT ;  /* 0x7ff0000011080812 */ /* 0x000fe200078efcff */
[----:B------:R-:W-:Y:S02]  /*2620*/  @!P0 IMAD.MOV.U32 R16, RZ, RZ, RZ ;  /* 0x000000ffff108224 */ /* 0x000fe400078e00ff */
[----:B------:R-:W-:Y:S01]  /*2630*/  @P0 IMAD.MOV.U32 R16, RZ, RZ, RZ ;  /* 0x000000ffff100224 */ /* 0x000fe200078e00ff */
[----:B------:R-:W-:Y:S01]  /*2640*/  @P0 MOV R17, R8 ;  /* 0x0000000800110202 */ /* 0x000fe20000000f00 */
[----:B------:R-:W-:Y:S06]  /*2650*/  BRA `(.L_x_31) ;  /* 0x0000000000147947 */ /* 0x000fec0003800000 */
.L_x_33:
[----:B------:R-:W-:Y:S01]  /*2660*/  LOP3.LUT R17, R13, 0x80000, RZ, 0xfc, !PT ;  /* 0x000800000d117812 */ /* 0x000fe200078efcff */
[----:B------:R-:W-:Y:S01]  /*2670*/  IMAD.MOV.U32 R16, RZ, RZ, R12 ;  /* 0x000000ffff107224 */ /* 0x000fe200078e000c */
[----:B------:R-:W-:Y:S06]  /*2680*/  BRA `(.L_x_31) ;  /* 0x0000000000087947 */ /* 0x000fec0003800000 */
.L_x_32:
[----:B------:R-:W-:Y:S01]  /*2690*/  LOP3.LUT R17, R9, 0x80000, RZ, 0xfc, !PT ;  /* 0x0008000009117812 */ /* 0x000fe200078efcff */
[----:B------:R-:W-:-:S07]  /*26a0*/  IMAD.MOV.U32 R16, RZ, RZ, R8 ;  /* 0x000000ffff107224 */ /* 0x000fce00078e0008 */
.L_x_31:
[----:B------:R-:W-:Y:S05]  /*26b0*/  BSYNC.RECONVERGENT B3 ;  /* 0x0000000000037941 */ /* 0x000fea0003800200 */
.L_x_29:
[----:B------:R-:W-:Y:S02]  /*26c0*/  HFMA2 R9, -RZ, RZ, 0, 0 ;  /* 0x00000000ff097431 */ /* 0x000fe400000001ff */
[----:B------:R-:W-:Y:S01]  /*26d0*/  IMAD.MOV.U32 R8, RZ, RZ, R0 ;  /* 0x000000ffff087224 */ /* 0x000fe200078e0000 */
[----:B------:R-:W-:Y:S01]  /*26e0*/  MOV R12, R16 ;  /* 0x00000010000c7202 */ /* 0x000fe20000000f00 */
[----:B------:R-:W-:Y:S02]  /*26f0*/  IMAD.MOV.U32 R13, RZ, RZ, R17 ;  /* 0x000000ffff0d7224 */ /* 0x000fe400078e0011 */
[----:B------:R-:W-:Y:S05]  /*2700*/  RET.REL.NODEC R8 `(_Z26find_core_electrons_kernelIdLi32EEvPPT_iS1_iiS0_S1_iPPiS2_S2_S2_S3_) ;  /* 0xffffffd8083c7950 */ /* 0x000fea0003c3ffff */
        .weak           $__internal_1_$__cuda_sm20_sqrt_rn_f32_slowpath
        .type           $__internal_1_$__cuda_sm20_sqrt_rn_f32_slowpath,@function
        .size           $__internal_1_$__cuda_sm20_sqrt_rn_f32_slowpath,(.L_x_417 - $__internal_1_$__cuda_sm20_sqrt_rn_f32_slowpath)
$__internal_1_$__cuda_sm20_sqrt_rn_f32_slowpath:
[----:B------:R-:W-:-:S13]  /*2710*/  LOP3.LUT P0, RZ, R17, 0x7fffffff, RZ, 0xc0, !PT ;  /* 0x7fffffff11ff7812 */ /* 0x000fda000780c0ff */
[----:B------:R-:W-:Y:S01]  /*2720*/  @!P0 IMAD.MOV.U32 R8, RZ, RZ, R17 ;  /* 0x000000ffff088224 */ /* 0x000fe200078e0011 */
[----:B------:R-:W-:Y:S06]  /*2730*/  @!P0 BRA `(.L_x_34) ;  /* 0x0000000000448947 */ /* 0x000fec0003800000 */
[----:B------:R-:W-:Y:S01]  /*2740*/  FSETP.GEU.FTZ.AND P0, PT, R17, RZ, PT ;  /* 0x000000ff1100720b */ /* 0x000fe20003f1e000 */
[----:B------:R-:W-:-:S12]  /*2750*/  IMAD.MOV.U32 R0, RZ, RZ, R17 ;  /* 0x000000ffff007224 */ /* 0x000fd800078e0011 */
[----:B------:R-:W-:Y:S01]  /*2760*/  @!P0 MOV R8, 0x7fffffff ;  /* 0x7fffffff00088802 */ /* 0x000fe20000000f00 */
[----:B------:R-:W-:Y:S06]  /*2770*/  @!P0 BRA `(.L_x_34) ;  /* 0x0000000000348947 */ /* 0x000fec0003800000 */
[----:B------:R-:W-:-:S13]  /*2780*/  FSETP.GTU.FTZ.AND P0, PT, |R0|, +INF , PT ;  /* 0x7f8000000000780b */ /* 0x000fda0003f1c200 */
[----:B------:R-:W-:Y:S01]  /*2790*/  @P0 FADD.FTZ R8, R0, 1 ;  /* 0x3f80000000080421 */ /* 0x000fe20000010000 */
[----:B------:R-:W-:Y:S06]  /*27a0*/  @P0 BRA `(.L_x_34) ;  /* 0x0000000000280947 */ /* 0x000fec0003800000 */
[----:B------:R-:W-:-:S13]  /*27b0*/  FSETP.NEU.FTZ.AND P0, PT, |R0|, +INF , PT ;  /* 0x7f8000000000780b */ /* 0x000fda0003f1d200 */
[----:B------:R-:W-:-:S04]  /*27c0*/  @P0 FFMA R9, R0, 1.84467440737095516160e+19, RZ ;  /* 0x5f80000000090823 */ /* 0x000fc800000000ff */
[----:B------:R-:W0:Y:S02]  /*27d0*/  @P0 MUFU.RSQ R8, R9 ;  /* 0x0000000900080308 */ /* 0x000e240000001400 */
[----:B0-----:R-:W-:Y:S01]  /*27e0*/  @P0 FMUL.FTZ R10, R9, R8 ;  /* 0x00000008090a0220 */ /* 0x001fe20000410000 */
[----:B------:R-:W-:Y:S01]  /*27f0*/  @P0 FMUL.FTZ R12, R8, 0.5 ;  /* 0x3f000000080c0820 */ /* 0x000fe20000410000 */
[----:B------:R-:W-:Y:S02]  /*2800*/  @!P0 IMAD.MOV.U32 R8, RZ, RZ, R0 ;  /* 0x000000ffff088224 */ /* 0x000fe400078e0000 */
[----:B------:R-:W-:-:S04]  /*2810*/  @P0 FADD.FTZ R11, -R10, -RZ ;  /* 0x800000ff0a0b0221 */ /* 0x000fc80000010100 */
[----:B------:R-:W-:-:S04]  /*2820*/  @P0 FFMA R11, R10, R11, R9 ;  /* 0x0000000b0a0b0223 */ /* 0x000fc80000000009 */
[----:B------:R-:W-:-:S04]  /*2830*/  @P0 FFMA R11, R11, R12, R10 ;  /* 0x0000000c0b0b0223 */ /* 0x000fc8000000000a */
[----:B------:R-:W-:-:S07]  /*2840*/  @P0 FMUL.FTZ R8, R11, 2.3283064365386962891e-10 ;  /* 0x2f8000000b080820 */ /* 0x000fce0000410000 */
.L_x_34:
[----:B------:R-:W-:Y:S01]  /*2850*/  IMAD.MOV.U32 R0, RZ, RZ, R8 ;  /* 0x000000ffff007224 */ /* 0x000fe200078e0008 */
[----:B------:R-:W-:Y:S01]  /*2860*/  MOV R8, R13 ;  /* 0x0000000d00087202 */ /* 0x000fe20000000f00 */
[----:B------:R-:W-:-:S04]  /*2870*/  IMAD.MOV.U32 R9, RZ, RZ, 0x0 ;  /* 0x00000000ff097424 */ /* 0x000fc800078e00ff */
[----:B------:R-:W-:Y:S05]  /*2880*/  RET.REL.NODEC R8 `(_Z26find_core_electrons_kernelIdLi32EEvPPT_iS1_iiS0_S1_iPPiS2_S2_S2_S3_) ;  /* 0xffffffd408dc7950 */ /* 0x000fea0003c3ffff */
.L_x_35:
[----:B------:R-:W-:-:S00]  /*2890*/  BRA `(.L_x_35) ;  /* 0xfffffffc00fc7947 */ /* 0x000fc0000383ffff */
[----:B------:R-:W-:-:S00]  /*28a0*/  NOP ;  /* 0x0000000000007918 */ /* 0x000fc00000000000 */
        /* <DEDUP_REMOVED lines=13> */
.L_x_417:


//--------------------- .text._Z26find_core_electrons_kernelIfLi32EEvPPT_iS1_iiS0_S1_iPPiS2_S2_S2_S3_ --------------------------
	.section	.text._Z26find_core_electrons_kernelIfLi32EEvPPT_iS1_iiS0_S1_iPPiS2_S2_S2_S3_,"ax",@progbits
	.align	128
        .global         _Z26find_core_electrons_kernelIfLi32EEvPPT_iS1_iiS0_S1_iPPiS2_S2_S2_S3_
        .type           _Z26find_core_electrons_kernelIfLi32EEvPPT_iS1_iiS0_S1_iPPiS2_S2_S2_S3_,@function
        .size           _Z26find_core_electrons_kernelIfLi32EEvPPT_iS1_iiS0_S1_iPPiS2_S2_S2_S3_,(.L_x_419 - _Z26find_core_electrons_kernelIfLi32EEvPPT_iS1_iiS0_S1_iPPiS2_S2_S2_S3_)
        .other          _Z26find_core_electrons_kernelIfLi32EEvPPT_iS1_iiS0_S1_iPPiS2_S2_S2_S3_,@"STO_CUDA_ENTRY STV_DEFAULT"
_Z26find_core_electrons_kernelIfLi32EEvPPT_iS1_iiS0_S1_iPPiS2_S2_S2_S3_:
.text._Z26find_core_electrons_kernelIfLi32EEvPPT_iS1_iiS0_S1_iPPiS2_S2_S2_S3_:
        /* <DEDUP_REMOVED lines=9> */
[C---:B------:R-:W-:Y:S01]  /*0090*/  VIADD R3, R0.reuse, 0x40 ;  /* 0x0000004000037836 */ /* 0x040fe20000000000 */
[C---:B------:R-:W-:Y:S01]  /*00a0*/  IADD3 R2, PT, PT, R0.reuse, 0x20, RZ ;  /* 0x0000002000027810 */ /* 0x040fe20007ffe0ff */
[----:B----4-:R-:W-:-:S02]  /*00b0*/  IMAD.WIDE.U32 R16, R0, 0x4, R16 ;  /* 0x0000000400107825 */ /* 0x010fc400078e0010 */
[----:B------:R-:W-:Y:S02]  /*00c0*/  ISETP.GE.AND P0, PT, R0, UR4, PT ;  /* 0x0000000400007c0c */ /* 0x000fe4000bf06270 */
[----:B------:R-:W-:Y:S02]  /*00d0*/  ISETP.GE.AND P1, PT, R2, UR4, PT ;  /* 0x0000000402007c0c */ /* 0x000fe4000bf26270 */
[----:B------:R-:W-:Y:S01]  /*00e0*/  ISETP.GE.AND P2, PT, R3, UR4, PT ;  /* 0x0000000403007c0c */ /* 0x000fe2000bf46270 */
[----:B------:R-:W0:Y:S03]  /*00f0*/  LDCU.64 UR4, c[0x0][0x398] ;  /* 0x00007300ff0477ac */ /* 0x000e260008000a00 */
[----:B------:R-:W2:Y:S01]  /*0100*/  @!P3 S2R R9, SR_CTAID.X ;  /* 0x000000000009b919 */ /* 0x000ea20000002500 */
[----:B------:R-:W1:Y:S04]  /*0110*/  @!P3 LDC.64 R12, c[0x0][0x3b8] ;  /* 0x0000ee00ff0cbb82 */ /* 0x000e680000000a00 */
[----:B---3--:R-:W3:Y:S04]  /*0120*/  @!P0 LDG.E R3, desc[UR18][R16.64] ;  /* 0x0000001210038981 */ /* 0x008ee8000c1e1900 */
[----:B------:R-:W4:Y:S01]  /*0130*/  @!P1 LDG.E R2, desc[UR18][R16.64+0x80] ;  /* 0x0000801210029981 */ /* 0x000f22000c1e1900 */
[----:B------:R-:W0:Y:S03]  /*0140*/  @!P3 LDC.64 R4, c[0x0][0x3d0] ;  /* 0x0000f400ff04bb82 */ /* 0x000e260000000a00 */
[----:B------:R0:W4:Y:S05]  /*0150*/  @!P2 LDG.E R8, desc[UR18][R16.64+0x100] ;  /* 0x000100121008a981 */ /* 0x00012a000c1e1900 */
[----:B------:R-:W0:Y:S01]  /*0160*/  @!P3 LDC.64 R18, c[0x0][0x380] ;  /* 0x0000e000ff12bb82 */ /* 0x000e220000000a00 */
[----:B--2---:R-:W-:-:S04]  /*0170*/  @!P3 IMAD.WIDE.U32 R20, R9, 0x8, R6 ;  /* 0x000000080914b825 */ /* 0x004fc800078e0006 */
[----:B-1----:R-:W-:-:S04]  /*0180*/  @!P3 IMAD.WIDE.U32 R12, R9, 0x8, R12 ;  /* 0x00000008090cb825 */ /* 0x002fc800078e000c */
[C---:B-----5:R-:W-:Y:S02]  /*0190*/  @!P3 IMAD.WIDE.U32 R14, R9.reuse, 0x8, R10 ;  /* 0x00000008090eb825 */ /* 0x060fe400078e000a */
[----:B------:R-:W2:Y:S02]  /*01a0*/  @!P3 LDG.E.64 R12, desc[UR18][R12.64] ;  /* 0x000000120c0cb981 */ /* 0x000ea4000c1e1b00 */
[C---:B0-----:R-:W-:Y:S02]  /*01b0*/  @!P3 IMAD.WIDE.U32 R6, R9.reuse, 0x8, R4 ;  /* 0x000000080906b825 */ /* 0x041fe400078e0004 */
[----:B------:R-:W5:Y:S02]  /*01c0*/  @!P3 LDG.E.64 R14, desc[UR18][R14.64] ;  /* 0x000000120e0eb981 */ /* 0x000f64000c1e1b00 */
[----:B------:R-:W-:Y:S02]  /*01d0*/  @!P3 IMAD.WIDE.U32 R18, R9, 0x8, R18 ;  /* 0x000000080912b825 */ /* 0x000fe400078e0012 */
[----:B------:R-:W5:Y:S04]  /*01e0*/  @!P3 LDG.E.64 R4, desc[UR18][R20.64] ;  /* 0x000000121404b981 */ /* 0x000f68000c1e1b00 */
[----:B------:R0:W5:Y:S04]  /*01f0*/  @!P3 LDG.E.64 R10, desc[UR18][R18.64] ;  /* 0x00000012120ab981 */ /* 0x000168000c1e1b00 */
[----:B------:R-:W5:Y:S01]  /*0200*/  @!P3 LDG.E.64 R6, desc[UR18][R6.64] ;  /* 0x000000120606b981 */ /* 0x000f62000c1e1b00 */
[----:B------:R-:W1:Y:S01]  /*0210*/  S2R R9, SR_CgaCtaId ;  /* 0x0000000000097919 */ /* 0x000e620000008800 */
[----:B------:R-:W-:Y:S01]  /*0220*/  MOV R16, 0x400 ;  /* 0x0000040000107802 */ /* 0x000fe20000000f00 */
[----:B------:R-:W-:-:S03]  /*0230*/  UIADD3 UR4, UPT, UPT, UR5, -UR4, URZ ;  /* 0x8000000405047290 */ /* 0x000fc6000fffe0ff */
[----:B------:R-:W-:Y:S01]  /*0240*/  IADD3 R22, PT, PT, R16, 0x28, RZ ;  /* 0x0000002810167810 */ /* 0x000fe20007ffe0ff */
[----:B------:R-:W-:-:S04]  /*0250*/  UIADD3 UR4, UPT, UPT, UR4, 0x1, URZ ;  /* 0x0000000104047890 */ /* 0x000fc8000fffe0ff */
[----:B------:R-:W-:Y:S02]  /*0260*/  USHF.R.S32.HI UR5, URZ, 0x1f, UR4 ;  /* 0x0000001fff057899 */ /* 0x000fe40008011404 */
[----:B------:R-:W-:Y:S02]  /*0270*/  ULOP3.LUT UP0, URZ, UR4, 0x1f, URZ, 0xc0, !UPT ;  /* 0x0000001f04ff7892 */ /* 0x000fe4000f80c0ff */
[----:B------:R-:W-:-:S04]  /*0280*/  ULEA.HI UR6, UR5, UR4, URZ, 0x5 ;  /* 0x0000000405067291 */ /* 0x000fc8000f8f28ff */
[----:B------:R-:W-:Y:S01]  /*0290*/  USHF.R.S32.HI UR7, URZ, 0x5, UR6 ;  /* 0x00000005ff077899 */ /* 0x000fe20008011406 */
[C---:B-1----:R-:W-:Y:S02]  /*02a0*/  LEA R17, R9.reuse, R22, 0x18 ;  /* 0x0000001609117211 */ /* 0x042fe400078ec0ff */
[----:B0-----:R-:W-:-:S03]  /*02b0*/  @!P3 LEA R19, R9, R16, 0x18 ;  /* 0x000000100913b211 */ /* 0x001fc600078ec0ff */
[----:B------:R-:W-:Y:S01]  /*02c0*/  IMAD R17, R0, 0x4, R17 ;  /* 0x0000000400117824 */ /* 0x000fe200078e0211 */
[----:B------:R-:W-:Y:S02]  /*02d0*/  ULEA.HI.SX32 UR10, UR6, 0x1, 0x1b ;  /* 0x00000001060a7891 */ /* 0x000fe4000f8fdaff */
[----:B------:R-:W-:-:S04]  /*02e0*/  @!UP0 UIADD3 UR10, UPT, UPT, UR7, URZ, URZ ;  /* 0x000000ff070a8290 */ /* 0x000fc8000fffe0ff */
[----:B------:R-:W-:Y:S01]  /*02f0*/  UISETP.GE.AND UP0, UPT, UR10, 0x1, UPT ;  /* 0x000000010a00788c */ /* 0x000fe2000bf06270 */
[----:B------:R-:W-:Y:S01]  /*0300*/  UMOV UR4, URZ ;  /* 0x000000ff00047c82 */ /* 0x000fe20008000000 */
[----:B------:R-:W-:Y:S01]  /*0310*/  UMOV UR5, URZ ;  /* 0x000000ff00057c82 */ /* 0x000fe20008000000 */
[----:B------:R-:W-:Y:S01]  /*0320*/  UMOV UR6, URZ ;  /* 0x000000ff00067c82 */ /* 0x000fe20008000000 */
[----:B------:R-:W-:Y:S01]  /*0330*/  UMOV UR7, URZ ;  /* 0x000000ff00077c82 */ /* 0x000fe20008000000 */
[----:B---3--:R-:W-:Y:S04]  /*0340*/  @!P0 STS [R17], R3 ;  /* 0x0000000311008388 */ /* 0x008fe80000000800 */
[----:B----4-:R0:W-:Y:S04]  /*0350*/  @!P1 STS [R17+0x80], R2 ;  /* 0x0000800211009388 */ /* 0x0101e80000000800 */
[----:B------:R1:W-:Y:S01]  /*0360*/  @!P2 STS [R17+0x100], R8 ;  /* 0x000100081100a388 */ /* 0x0003e20000000800 */
[C---:B0-----:R-:W-:Y:S01]  /*0370*/  IADD3 R2, PT, PT, R16.reuse, 0x928, RZ ;  /* 0x0000092810027810 */ /* 0x041fe20007ffe0ff */
[----:B-1----:R-:W-:-:S03]  /*0380*/  VIADD R8, R16, 0x4a8 ;  /* 0x000004a810087836 */ /* 0x002fc60000000000 */
[----:B------:R-:W-:Y:S01]  /*0390*/  LEA R3, R9, R2, 0x18 ;  /* 0x0000000209037211 */ /* 0x000fe200078ec0ff */
[----:B--2---:R-:W-:Y:S04]  /*03a0*/  @!P3 STS.64 [R19+0x20], R12 ;  /* 0x0000200c1300b388 */ /* 0x004fe80000000a00 */
[----:B-----5:R-:W-:Y:S04]  /*03b0*/  @!P3 STS.64 [R19+0x8], R14 ;  /* 0x0000080e1300b388 */ /* 0x020fe80000000a00 */
[----:B------:R0:W-:Y:S04]  /*03c0*/  @!P3 STS.64 [R19], R10 ;  /* 0x0000000a1300b388 */ /* 0x0001e80000000a00 */
[----:B------:R1:W-:Y:S01]  /*03d0*/  @!P3 STS.128 [R19+0x10], R4 ;  /* 0x000010041300b388 */ /* 0x0003e20000000c00 */
[----:B------:R-:W-:-:S02]  /*03e0*/  LEA R2, R0, R3, 0x2 ;  /* 0x0000000300027211 */ /* 0x000fc400078e10ff */
[----:B0-----:R-:W-:-:S04]  /*03f0*/  IADD3 R10, PT, PT, R16, 0x8a8, RZ ;  /* 0x000008a8100a7810 */ /* 0x001fc80007ffe0ff */
[C---:B------:R-:W-:Y:S02]  /*0400*/  LEA R11, R9.reuse, R10, 0x18 ;  /* 0x0000000a090b7211 */ /* 0x040fe400078ec0ff */
[----:B-1----:R-:W-:Y:S01]  /*0410*/  LEA R7, R9, R8, 0x18 ;  /* 0x0000000809077211 */ /* 0x002fe200078ec0ff */
[----:B------:R-:W-:Y:S01]  /*0420*/  IMAD.MOV.U32 R5, RZ, RZ, RZ ;  /* 0x000000ffff057224 */ /* 0x000fe200078e00ff */
[----:B------:R-:W-:-:S03]  /*0430*/  LEA R4, R0, R11, 0x2 ;  /* 0x0000000b00047211 */ /* 0x000fc600078e10ff */
[----:B------:R-:W-:Y:S01]  /*0440*/  IMAD R3, R0, 0x4, R7 ;  /* 0x0000000400037824 */ /* 0x000fe200078e0207 */
[----:B------:R-:W-:Y:S06]  /*0450*/  BAR.SYNC.DEFER_BLOCKING 0x0 ;  /* 0x0000000000007b1d */ /* 0x000fec0000010000 */
[----:B------:R-:W-:Y:S05]  /*0460*/  BRA.U !UP0, `(.L_x_36) ;  /* 0x0000001508a07547 */ /* 0x000fea000b800000 */
[----:B------:R-:W0:Y:S01]  /*0470*/  LDCU UR5, c[0x0][0x388] ;  /* 0x00007100ff0577ac */ /* 0x000e220008000800 */
[C---:B------:R-:W-:Y:S01]  /*0480*/  VIADD R6, R16.reuse, 0x1a8 ;  /* 0x000001a810067836 */ /* 0x040fe20000000000 */
[C---:B------:R-:W-:Y:S01]  /*0490*/  IADD3 R8, PT, PT, R16.reuse, 0x6a8, RZ ;  /* 0x000006a810087810 */ /* 0x040fe20007ffe0ff */
[----:B------:R-:W-:Y:S02]  /*04a0*/  VIADD R16, R16, 0x528 ;  /* 0x0000052810107836 */ /* 0x000fe40000000000 */
[----:B------:R-:W-:Y:S01]  /*04b0*/  HFMA2 R11, -RZ, RZ, 0, 0 ;  /* 0x00000000ff0b7431 */ /* 0x000fe200000001ff */
[C---:B------:R-:W-:Y:S01]  /*04c0*/  LEA R5, R0.reuse, R17, 0x3 ;  /* 0x0000001100057211 */ /* 0x040fe200078e18ff */
[----:B------:R-:W-:Y:S01]  /*04d0*/  IMAD.MOV.U32 R7, RZ, RZ, RZ ;  /* 0x000000ffff077224 */ /* 0x000fe200078e00ff */
[C---:B------:R-:W-:Y:S01]  /*04e0*/  LEA R13, R9.reuse, R6, 0x18 ;  /* 0x00000006090d7211 */ /* 0x040fe200078ec0ff */
[----:B------:R-:W-:Y:S01]  /*04f0*/  UMOV UR7, URZ ;  /* 0x000000ff00077c82 */ /* 0x000fe20008000000 */
[C---:B------:R-:W-:Y:S01]  /*0500*/  LEA R15, R9.reuse, R8, 0x18 ;  /* 0x00000008090f7211 */ /* 0x040fe200078ec0ff */
[----:B------:R-:W-:Y:S01]  /*0510*/  UMOV UR6, URZ ;  /* 0x000000ff00067c82 */ /* 0x000fe20008000000 */
[----:B------:R-:W-:Y:S01]  /*0520*/  LEA R9, R9, R16, 0x18 ;  /* 0x0000001009097211 */ /* 0x000fe200078ec0ff */
[----:B------:R-:W-:-:S02]  /*0530*/  IMAD R13, R0, 0xc, R13 ;  /* 0x0000000c000d7824 */ /* 0x000fc400078e020d */
[C---:B------:R-:W-:Y:S02]  /*0540*/  IMAD R6, R0.reuse, 0x4, R15 ;  /* 0x0000000400067824 */ /* 0x040fe400078e020f */
[C---:B------:R-:W-:Y:S01]  /*0550*/  IMAD R9, R0.reuse, 0xc, R9 ;  /* 0x0000000c00097824 */ /* 0x040fe200078e0209 */
[----:B0-----:R-:W-:Y:S02]  /*0560*/  USHF.R.S32.HI UR4, URZ, 0x1f, UR5 ;  /* 0x0000001fff047899 */ /* 0x001fe40008011405 */
[----:B------:R-:W-:Y:S01]  /*0570*/  ULOP3.LUT UP0, URZ, UR5, 0x1f, URZ, 0xc0, !UPT ;  /* 0x0000001f05ff7892 */ /* 0x000fe2000f80c0ff */
[----:B------:R-:W-:Y:S01]  /*0580*/  IMAD R8, R0, -0x8, R9 ;  /* 0xfffffff800087824 */ /* 0x000fe200078e0209 */
[----:B------:R-:W-:-:S04]  /*0590*/  ULEA.HI UR4, UR4, UR5, URZ, 0x5 ;  /* 0x0000000504047291 */ /* 0x000fc8000f8f28ff */
[----:B------:R-:W-:Y:S02]  /*05a0*/  USHF.R.S32.HI UR5, URZ, 0x5, UR4 ;  /* 0x00000005ff057899 */ /* 0x000fe40008011404 */
[----:B------:R-:W-:-:S03]  /*05b0*/  ULEA.HI.SX32 UR16, UR4, 0x1, 0x1b ;  /* 0x0000000104107891 */ /* 0x000fc6000f8fdaff */
[----:B------:R-:W-:Y:S01]  /*05c0*/  @!UP0 UIADD3 UR16, UPT, UPT, UR5, URZ, URZ ;  /* 0x000000ff05108290 */ /* 0x000fe2000fffe0ff */
[----:B------:R-:W-:Y:S02]  /*05d0*/  UMOV UR4, URZ ;  /* 0x000000ff00047c82 */ /* 0x000fe40008000000 */
[----:B------:R-:W-:-:S09]  /*05e0*/  UMOV UR5, URZ ;  /* 0x000000ff00057c82 */ /* 0x000fd20008000000 */
.L_x_61:
[----:B0-2---:R-:W0:Y:S01]  /*05f0*/  LDC.64 R16, c[0x0][0x398] ;  /* 0x0000e600ff107b82 */ /* 0x005e220000000a00 */
[----:B------:R-:W-:-:S04]  /*0600*/  IMAD R21, R7, 0x60, R0 ;  /* 0x0000006007157824 */ /* 0x000fc800078e0200 */
[----:B------:R-:W-:-:S03]  /*0610*/  VIADD R19, R21, 0x40 ;  /* 0x0000004015137836 */ /* 0x000fc60000000000 */
[----:B------:R-:W1:Y:S08]  /*0620*/  LDC R23, c[0x0][0x398] ;  /* 0x0000e600ff177b82 */ /* 0x000e700000000800 */
[----:B------:R-:W2:Y:S01]  /*0630*/  LDC.64 R14, c[0x0][0x390] ;  /* 0x0000e400ff0e7b82 */ /* 0x000ea20000000a00 */
[----:B0-----:R-:W-:Y:S01]  /*0640*/  IADD3 R10, PT, PT, R17, -R16, RZ ;  /* 0x80000010110a7210 */ /* 0x001fe20007ffe0ff */
[----:B------:R-:W-:-:S04]  /*0650*/  IMAD.MOV.U32 R17, RZ, RZ, 0x3 ;  /* 0x00000003ff117424 */ /* 0x000fc800078e00ff */
[----:B------:R-:W-:Y:S01]  /*0660*/  IMAD R16, R10, R17, 0x3 ;  /* 0x000000030a107424 */ /* 0x000fe200078e0211 */
[----:B------:R-:W-:Y:S01]  /*0670*/  IADD3 R17, PT, PT, R21, 0x20, RZ ;  /* 0x0000002015117810 */ /* 0x000fe20007ffe0ff */
[----:B-1----:R-:W-:-:S03]  /*0680*/  IMAD R12, R23, 0x3, R0 ;  /* 0x00000003170c7824 */ /* 0x002fc600078e0200 */
[-C--:B------:R-:W-:Y:S02]  /*0690*/  ISETP.GE.AND P0, PT, R21, R16.reuse, PT ;  /* 0x000000101500720c */ /* 0x080fe40003f06270 */
[-C--:B------:R-:W-:Y:S01]  /*06a0*/  ISETP.GE.AND P1, PT, R17, R16.reuse, PT ;  /* 0x000000101100720c */ /* 0x080fe20003f26270 */
[----:B------:R-:W-:Y:S01]  /*06b0*/  IMAD R17, R7, 0x60, R12 ;  /* 0x0000006007117824 */ /* 0x000fe200078e020c */
[----:B------:R-:W-:-:S03]  /*06c0*/  ISETP.GE.AND P2, PT, R19, R16, PT ;  /* 0x000000101300720c */ /* 0x000fc60003f46270 */
[----:B--2---:R-:W-:-:S06]  /*06d0*/  IMAD.WIDE R14, R17, 0x4, R14 ;  /* 0x00000004110e7825 */ /* 0x004fcc00078e020e */
[----:B------:R-:W2:Y:S04]  /*06e0*/  @!P0 LDG.E R17, desc[UR18][R14.64] ;  /* 0x000000120e118981 */ /* 0x000ea8000c1e1900 */
[----:B------:R-:W3:Y:S04]  /*06f0*/  @!P1 LDG.E R19, desc[UR18][R14.64+0x80] ;  /* 0x000080120e139981 */ /* 0x000ee8000c1e1900 */
[----:B------:R-:W4:Y:S01]  /*0700*/  @!P2 LDG.E R21, desc[UR18][R14.64+0x100] ;  /* 0x000100120e15a981 */ /* 0x000f22000c1e1900 */
[----:B------:R-:W0:Y:S01]  /*0710*/  S2UR UR9, SR_CgaCtaId ;  /* 0x00000000000979c3 */ /* 0x000e220000008800 */
[----:B------:R-:W-:Y:S01]  /*0720*/  UMOV UR8, 0x400 ;  /* 0x0000040000087882 */ /* 0x000fe20000000000 */
[----:B------:R-:W-:-:S02]  /*0730*/  UISETP.GE.AND UP0, UPT, UR16, 0x1, UPT ;  /* 0x000000011000788c */ /* 0x000fc4000bf06270 */
[----:B------:R-:W-:-:S04]  /*0740*/  UIADD3 UR8, UPT, UPT, UR8, 0x328, URZ ;  /* 0x0000032808087890 */ /* 0x000fc8000fffe0ff */
[----:B0-----:R-:W-:-:S06]  /*0750*/  ULEA UR8, UR9, UR8, 0x18 ;  /* 0x0000000809087291 */ /* 0x001fcc000f8ec0ff */
[----:B------:R-:W-:-:S05]  /*0760*/  LEA R12, R0, UR8, 0x2 ;  /* 0x00000008000c7c11 */ /* 0x000fca000f8e10ff */
[----:B--2---:R0:W-:Y:S04]  /*0770*/  @!P0 STS [R12], R17 ;  /* 0x000000110c008388 */ /* 0x0041e80000000800 */
[----:B---3--:R0:W-:Y:S04]  /*0780*/  @!P1 STS [R12+0x80], R19 ;  /* 0x000080130c009388 */ /* 0x0081e80000000800 */
[----:B----4-:R0:W-:Y:S01]  /*0790*/  @!P2 STS [R12+0x100], R21 ;  /* 0x000100150c00a388 */ /* 0x0101e20000000800 */
[----:B------:R-:W-:Y:S05]  /*07a0*/  BRA.U !UP0, `(.L_x_37) ;  /* 0x0000001108b87547 */ /* 0x000fea000b800000 */
[----:B0-----:R-:W-:Y:S01]  /*07b0*/  IADD3 R12, PT, PT, R10, 0x1, RZ ;  /* 0x000000010a0c7810 */ /* 0x001fe20007ffe0ff */
[----:B------:R-:W-:-:S07]  /*07c0*/  IMAD.MOV.U32 R19, RZ, RZ, RZ ;  /* 0x000000ffff137224 */ /* 0x000fce00078e00ff */
.L_x_60:
[----:B0-----:R-:W0:Y:S01]  /*07d0*/  S2UR UR9, SR_CgaCtaId ;  /* 0x00000000000979c3 */ /* 0x001e220000008800 */
[----:B------:R-:W-:Y:S01]  /*07e0*/  UMOV UR8, 0x400 ;  /* 0x0000040000087882 */ /* 0x000fe20000000000 */
[----:B--2---:R-:W-:-:S04]  /*07f0*/  IMAD R17, R19, 0x60, R0 ;  /* 0x0000006013117824 */ /* 0x004fc800078e0200 */
[C---:B------:R-:W-:Y:S01]  /*0800*/  VIADD R18, R17.reuse, 0x40 ;  /* 0x0000004011127836 */ /* 0x040fe20000000000 */
[----:B------:R-:W-:Y:S01]  /*0810*/  IADD3 R16, PT, PT, R17, 0x20, RZ ;  /* 0x0000002011107810 */ /* 0x000fe20007ffe0ff */
[----:B0-----:R-:W-:-:S09]  /*0820*/  ULEA UR8, UR9, UR8, 0x18 ;  /* 0x0000000809087291 */ /* 0x001fd2000f8ec0ff */
[----:B------:R-:W0:Y:S02]  /*0830*/  LDS.64 R14, [UR8] ;  /* 0x00000008ff0e7984 */ /* 0x000e240008000a00 */
[----:B------:R-:W1:Y:S02]  /*0840*/  LDCU UR8, c[0x0][0x388] ;  /* 0x00007100ff0877ac */ /* 0x000e640008000800 */
[----:B-1----:R-:W-:-:S06]  /*0850*/  UIMAD UR8, UR8, 0x3, URZ ;  /* 0x00000003080878a4 */ /* 0x002fcc000f8e02ff */
[C---:B------:R-:W-:Y:S02]  /*0860*/  ISETP.GE.AND P0, PT, R17.reuse, UR8, PT ;  /* 0x0000000811007c0c */ /* 0x040fe4000bf06270 */
[----:B------:R-:W-:Y:S02]  /*0870*/  ISETP.GE.AND P1, PT, R16, UR8, PT ;  /* 0x0000000810007c0c */ /* 0x000fe4000bf26270 */
[----:B------:R-:W-:Y:S01]  /*0880*/  ISETP.GE.AND P2, PT, R18, UR8, PT ;  /* 0x0000000812007c0c */ /* 0x000fe2000bf46270 */
[----:B0-----:R-:W-:Y:S01]  /*0890*/  IMAD.WIDE.U32 R14, R17, 0x4, R14 ;  /* 0x00000004110e7825 */ /* 0x001fe200078e000e */
[----:B------:R-:W-:Y:S01]  /*08a0*/  LEA R25, R7, 0x20, 0x5 ;  /* 0x0000002007197811 */ /* 0x000fe200078e28ff */
[----:B------:R-:W0:Y:S06]  /*08b0*/  LDCU UR8, c[0x0][0x388] ;  /* 0x00007100ff0877ac */ /* 0x000e2c0008000800 */
[----:B------:R-:W2:Y:S04]  /*08c0*/  @!P0 LDG.E R17, desc[UR18][R14.64] ;  /* 0x000000120e118981 */ /* 0x000ea8000c1e1900 */
[----:B------:R-:W3:Y:S04]  /*08d0*/  @!P1 LDG.E R21, desc[UR18][R14.64+0x80] ;  /* 0x000080120e159981 */ /* 0x000ee8000c1e1900 */
[----:B------:R1:W4:Y:S01]  /*08e0*/  @!P2 LDG.E R23, desc[UR18][R14.64+0x100] ;  /* 0x000100120e17a981 */ /* 0x000322000c1e1900 */
[----:B------:R-:W-:Y:S01]  /*08f0*/  IMAD R16, R0, -0x8, R13 ;  /* 0xfffffff800107824 */ /* 0x000fe200078e020d */
[----:B------:R-:W-:Y:S01]  /*0900*/  SHF.L.U32 R20, R19, 0x5, RZ ;  /* 0x0000000513147819 */ /* 0x000fe200000006ff */
[----:B------:R-:W-:-:S04]  /*0910*/  IMAD R18, R7, -0x20, R12 ;  /* 0xffffffe007127824 */ /* 0x000fc800078e020c */
[C---:B-1----:R-:W-:Y:S01]  /*0920*/  VIADD R14, R20.reuse, 0x20 ;  /* 0x00000020140e7836 */ /* 0x042fe20000000000 */
[----:B0-----:R-:W-:Y:S01]  /*0930*/  IADD3 R20, PT, PT, -R20, UR8, RZ ;  /* 0x0000000814147c10 */ /* 0x001fe2000fffe1ff */
[----:B--2---:R0:W-:Y:S01]  /*0940*/  @!P0 STS [R16], R17 ;  /* 0x0000001110008388 */ /* 0x0041e20000000800 */
[----:B------:R-:W-:-:S03]  /*0950*/  ISETP.GT.AND P0, PT, R25, R10, PT ;  /* 0x0000000a1900720c */ /* 0x000fc60003f04270 */
[----:B---3--:R0:W-:Y:S01]  /*0960*/  @!P1 STS [R16+0x80], R21 ;  /* 0x0000801510009388 */ /* 0x0081e20000000800 */
[----:B------:R-:W-:Y:S02]  /*0970*/  SEL R18, R18, 0x20, P0 ;  /* 0x0000002012127807 */ /* 0x000fe40000000000 */
[----:B------:R-:W-:Y:S01]  /*0980*/  ISETP.GE.AND P0, PT, R14, UR8, PT ;  /* 0x000000080e007c0c */ /* 0x000fe2000bf06270 */
[----:B----4-:R0:W-:Y:S01]  /*0990*/  @!P2 STS [R16+0x100], R23 ;  /* 0x000100171000a388 */ /* 0x0101e20000000800 */
[----:B------:R-:W-:Y:S01]  /*09a0*/  BAR.SYNC.DEFER_BLOCKING 0x0 ;  /* 0x0000000000007b1d */ /* 0x000fe20000010000 */
[----:B------:R-:W-:Y:S02]  /*09b0*/  ISETP.GE.AND P1, PT, R18, 0x1, PT ;  /* 0x000000011200780c */ /* 0x000fe40003f26270 */
[----:B------:R-:W-:-:S11]  /*09c0*/  SEL R20, R20, 0x20, P0 ;  /* 0x0000002014147807 */ /* 0x000fd60000000000 */
[----:B0-----:R-:W-:Y:S05]  /*09d0*/  @!P1 BRA `(.L_x_38) ;  /* 0x0000001000189947 */ /* 0x001fea0003800000 */
[----:B------:R-:W-:-:S05]  /*09e0*/  UMOV UR8, URZ ;  /* 0x000000ff00087c82 */ /* 0x000fca0008000000 */
.L_x_59:
[----:B0-----:R-:W0:Y:S01]  /*09f0*/  S2UR UR11, SR_CgaCtaId ;  /* 0x00000000000b79c3 */ /* 0x001e220000008800 */
[----:B------:R-:W-:Y:S01]  /*0a00*/  UMOV UR9, 0x400 ;  /* 0x0000040000097882 */ /* 0x000fe20000000000 */
[----:B-1-34-:R-:W-:Y:S01]  /*0a10*/  LDS R14, [R13] ;  /* 0x000000000d0e7984 */ /* 0x01afe20000000800 */
[----:B------:R-:W-:Y:S01]  /*0a20*/  UIADD3 UR9, UPT, UPT, UR9, 0x328, URZ ;  /* 0x0000032809097890 */ /* 0x000fe2000fffe0ff */
[----:B------:R-:W-:Y:S01]  /*0a30*/  MOV R16, 0x400 ;  /* 0x0000040000107802 */ /* 0x000fe20000000f00 */
[----:B------:R-:W-:Y:S01]  /*0a40*/  BSSY.RECONVERGENT B0, `(.L_x_39) ;  /* 0x0000024000007945 */ /* 0x000fe20003800200 */
[----:B--2---:R-:W1:Y:S01]  /*0a50*/  S2R R17, SR_CgaCtaId ;  /* 0x0000000000117919 */ /* 0x004e620000008800 */
[----:B------:R-:W-:Y:S02]  /*0a60*/  ISETP.GE.AND P0, PT, R20, 0x1, PT ;  /* 0x000000011400780c */ /* 0x000fe40003f06270 */
[----:B------:R-:W-:Y:S01]  /*0a70*/  IADD3 R16, PT, PT, R16, 0x728, RZ ;  /* 0x0000072810107810 */ /* 0x000fe20007ffe0ff */
[----:B0-----:R-:W-:-:S04]  /*0a80*/  ULEA UR9, UR11, UR9, 0x18 ;  /* 0x000000090b097291 */ /* 0x001fc8000f8ec0ff */
[----:B------:R-:W-:Y:S02]  /*0a90*/  UIMAD UR9, UR8, 0xc, UR9 ;  /* 0x0000000c080978a4 */ /* 0x000fe4000f8e0209 */
[----:B------:R-:W-:-:S06]  /*0aa0*/  UIADD3 UR8, UPT, UPT, UR8, 0x1, URZ ;  /* 0x0000000108087890 */ /* 0x000fcc000fffe0ff */
[----:B------:R-:W-:Y:S01]  /*0ab0*/  ISETP.NE.AND P1, PT, R18, UR8, PT ;  /* 0x0000000812007c0c */ /* 0x000fe2000bf25270 */
[----:B------:R-:W0:Y:S01]  /*0ac0*/  LDS R15, [UR9] ;  /* 0x00000009ff0f7984 */ /* 0x000e220008000800 */
[----:B-1----:R-:W-:-:S05]  /*0ad0*/  LEA R17, R17, R16, 0x18 ;  /* 0x0000001011117211 */ /* 0x002fca00078ec0ff */
[----:B------:R-:W-:Y:S02]  /*0ae0*/  IMAD R23, R0, 0xc, R17 ;  /* 0x0000000c00177824 */ /* 0x000fe400078e0211 */
[----:B0-----:R-:W-:-:S05]  /*0af0*/  FADD R14, R14, -R15 ;  /* 0x8000000f0e0e7221 */ /* 0x001fca0000000000 */
[----:B------:R-:W-:Y:S04]  /*0b00*/  STS [R23], R14 ;  /* 0x0000000e17007388 */ /* 0x000fe80000000800 */
[----:B------:R-:W-:Y:S04]  /*0b10*/  LDS R15, [R13+0x4] ;  /* 0x000004000d0f7984 */ /* 0x000fe80000000800 */
[----:B------:R-:W0:Y:S02]  /*0b20*/  LDS R16, [UR9+0x4] ;  /* 0x00000409ff107984 */ /* 0x000e240008000800 */
[----:B0-----:R-:W-:-:S04]  /*0b30*/  FADD R15, R15, -R16 ;  /* 0x800000100f0f7221 */ /* 0x001fc80000000000 */
[----:B------:R-:W-:Y:S01]  /*0b40*/  FMUL R21, R15, R15 ;  /* 0x0000000f0f157220 */ /* 0x000fe20000400000 */
[----:B------:R-:W-:Y:S03]  /*0b50*/  STS [R23+0x4], R15 ;  /* 0x0000040f17007388 */ /* 0x000fe60000000800 */
[----:B------:R-:W-:Y:S01]  /*0b60*/  FFMA R21, R14, R14, R21 ;  /* 0x0000000e0e157223 */ /* 0x000fe20000000015 */
[----:B------:R-:W-:Y:S04]  /*0b70*/  LDS R16, [R13+0x8] ;  /* 0x000008000d107984 */ /* 0x000fe80000000800 */
[----:B------:R-:W0:Y:S02]  /*0b80*/  LDS R17, [UR9+0x8] ;  /* 0x00000809ff117984 */ /* 0x000e240008000800 */
[----:B0-----:R-:W-:-:S04]  /*0b90*/  FADD R16, R16, -R17 ;  /* 0x8000001110107221 */ /* 0x001fc80000000000 */
[----:B------:R-:W-:Y:S01]  /*0ba0*/  FFMA R22, R16, R16, R21 ;  /* 0x0000001010167223 */ /* 0x000fe20000000015 */
[----:B------:R0:W-:Y:S03]  /*0bb0*/  STS [R23+0x8], R16 ;  /* 0x0000081017007388 */ /* 0x0001e60000000800 */
[----:B------:R-:W-:Y:S01]  /*0bc0*/  VIADD R14, R22, 0xf3000000 ;  /* 0xf3000000160e7836 */ /* 0x000fe20000000000 */
[----:B------:R0:W1:Y:S04]  /*0bd0*/  MUFU.RSQ R17, R22 ;  /* 0x0000001600117308 */ /* 0x0000680000001400 */
[----:B------:R-:W-:-:S13]  /*0be0*/  ISETP.GT.U32.AND P2, PT, R14, 0x727fffff, PT ;  /* 0x727fffff0e00780c */ /* 0x000fda0003f44070 */
[----:B01----:R-:W-:Y:S05]  /*0bf0*/  @!P2 BRA `(.L_x_40) ;  /* 0x000000000010a947 */ /* 0x003fea0003800000 */
[----:B------:R-:W-:-:S07]  /*0c00*/  MOV R24, 0xc20 ;  /* 0x00000c2000187802 */ /* 0x000fce0000000f00 */
[----:B------:R-:W-:Y:S05]  /*0c10*/  CALL.REL.NOINC `($__internal_2_$__cuda_sm20_sqrt_rn_f32_slowpath) ;  /* 0x0000001000b07944 */ /* 0x000fea0003c00000 */
[----:B------:R-:W-:Y:S01]  /*0c20*/  MOV R15, R16 ;  /* 0x00000010000f7202 */ /* 0x000fe20000000f00 */
[----:B------:R-:W-:Y:S06]  /*0c30*/  BRA `(.L_x_41) ;  /* 0x0000000000107947 */ /* 0x000fec0003800000 */
.L_x_40:
[----:B------:R-:W-:Y:S01]  /*0c40*/  FMUL.FTZ R15, R22, R17 ;  /* 0x00000011160f7220 */ /* 0x000fe20000410000 */
[----:B------:R-:W-:-:S03]  /*0c50*/  FMUL.FTZ R16, R17, 0.5 ;  /* 0x3f00000011107820 */ /* 0x000fc60000410000 */
[----:B------:R-:W-:-:S04]  /*0c60*/  FFMA R14, -R15, R15, R22 ;  /* 0x0000000f0f0e7223 */ /* 0x000fc80000000116 */
[----:B------:R-:W-:-:S07]  /*0c70*/  FFMA R15, R14, R16, R15 ;  /* 0x000000100e0f7223 */ /* 0x000fce000000000f */
.L_x_41:
[----:B------:R-:W-:Y:S05]  /*0c80*/  BSYNC.RECONVERGENT B0 ;  /* 0x0000000000007941 */ /* 0x000fea0003800200 */
.L_x_39:
[----:B------:R0:W-:Y:S01]  /*0c90*/  STS [R6], R15 ;  /* 0x0000000f06007388 */ /* 0x0001e20000000800 */
[----:B------:R-:W-:Y:S05]  /*0ca0*/  @!P0 BRA `(.L_x_42) ;  /* 0x0000000c00608947 */ /* 0x000fea0003800000 */
[----:B------:R-:W1:Y:S01]  /*0cb0*/  S2UR UR13, SR_CgaCtaId ;  /* 0x00000000000d79c3 */ /* 0x000e620000008800 */
[----:B------:R-:W-:Y:S01]  /*0cc0*/  UMOV UR9, 0x400 ;  /* 0x0000040000097882 */ /* 0x000fe20000000000 */
[----:B------:R-:W-:Y:S01]  /*0cd0*/  IMAD.SHL.U32 R21, R19, 0x20, RZ ;  /* 0x0000002013157824 */ /* 0x000fe200078e00ff */
[----:B------:R-:W-:Y:S02]  /*0ce0*/  UIADD3 UR11, UPT, UPT, UR9, 0x728, URZ ;  /* 0x00000728090b7890 */ /* 0x000fe4000fffe0ff */
[----:B------:R-:W-:Y:S02]  /*0cf0*/  UIADD3 UR12, UPT, UPT, UR9, 0x1a8, URZ ;  /* 0x000001a8090c7890 */ /* 0x000fe4000fffe0ff */
[----:B------:R-:W-:Y:S01]  /*0d00*/  UIADD3 UR9, UPT, UPT, UR9, 0x6a8, URZ ;  /* 0x000006a809097890 */ /* 0x000fe2000fffe0ff */
[----:B------:R-:W2:Y:S01]  /*0d10*/  LDCU UR21, c[0x0][0x3b0] ;  /* 0x00007600ff1577ac */ /* 0x000ea20008000800 */
[----:B------:R-:W3:Y:S01]  /*0d20*/  LDCU UR20, c[0x0][0x3a0] ;  /* 0x00007400ff1477ac */ /* 0x000ee20008000800 */
[----:B-1----:R-:W-:-:S02]  /*0d30*/  ULEA UR11, UR13, UR11, 0x18 ;  /* 0x0000000b0d0b7291 */ /* 0x002fc4000f8ec0ff */
[----:B------:R-:W-:Y:S02]  /*0d40*/  ULEA UR12, UR13, UR12, 0x18 ;  /* 0x0000000c0d0c7291 */ /* 0x000fe4000f8ec0ff */
[----:B------:R-:W-:Y:S02]  /*0d50*/  ULEA UR13, UR13, UR9, 0x18 ;  /* 0x000000090d0d7291 */ /* 0x000fe4000f8ec0ff */
[----:B------:R-:W-:Y:S02]  /*0d60*/  UIADD3 UR11, UPT, UPT, UR11, 0x4, URZ ;  /* 0x000000040b0b7890 */ /* 0x000fe4000fffe0ff */
[----:B------:R-:W-:Y:S01]  /*0d70*/  UIADD3 UR12, UPT, UPT, UR12, 0x4, URZ ;  /* 0x000000040c0c7890 */ /* 0x000fe2000fffe0ff */
[----:B--23--:R-:W-:-:S11]  /*0d80*/  UMOV UR9, URZ ;  /* 0x000000ff00097c82 */ /* 0x00cfd60008000000 */
.L_x_58:
[----:B------:R-:W-:Y:S01]  /*0d90*/  BAR.SYNC.DEFER_BLOCKING 0x0 ;  /* 0x0000000000007b1d */ /* 0x000fe20000010000 */
[----:B------:R-:W-:-:S06]  /*0da0*/  UIADD3 UR9, UPT, UPT, UR9, 0x1, URZ ;  /* 0x0000000109097890 */ /* 0x000fcc000fffe0ff */
[----:B------:R-:W-:Y:S01]  /*0db0*/  ISETP.LE.AND P2, PT, R20, UR9, PT ;  /* 0x0000000914007c0c */ /* 0x000fe2000bf43270 */
[----:B01-3--:R-:W0:Y:S02]  /*0dc0*/  LDS R15, [UR13] ;  /* 0x0000000dff0f7984 */ /* 0x00be240008000800 */
[----:B0-----:R-:W-:-:S13]  /*0dd0*/  FSETP.GEU.AND P0, PT, R15, UR20, PT ;  /* 0x000000140f007c0b */ /* 0x001fda000bf0e000 */
[----:B--2-4-:R-:W-:Y:S05]  /*0de0*/  @P0 BRA `(.L_x_43) ;  /* 0x0000000800fc0947 */ /* 0x014fea0003800000 */
[----:B------:R-:W-:Y:S01]  /*0df0*/  UIADD3 UR14, UPT, UPT, UR4, UR21, URZ ;  /* 0x00000015040e7290 */ /* 0x000fe2000fffe0ff */
[----:B------:R-:W-:Y:S03]  /*0e00*/  BSSY.RECONVERGENT B0, `(.L_x_44) ;  /* 0x000009a000007945 */ /* 0x000fe60003800200 */
[----:B------:R-:W-:-:S09]  /*0e10*/  UISETP.GT.AND UP0, UPT, UR14, 0x20, UPT ;  /* 0x000000200e00788c */ /* 0x000fd2000bf04270 */
[----:B------:R-:W-:Y:S05]  /*0e20*/  BRA.U UP0, `(.L_x_45) ;  /* 0x0000000100a47547 */ /* 0x000fea000b800000 */
[----:B------:R-:W-:-:S13]  /*0e30*/  ISETP.GE.AND P0, PT, R0, UR21, PT ;  /* 0x0000001500007c0c */ /* 0x000fda000bf06270 */
[----:B------:R-:W-:Y:S05]  /*0e40*/  @P0 BRA `(.L_x_46) ;  /* 0x0000000800540947 */ /* 0x000fea0003800000 */
[----:B------:R-:W-:Y:S01]  /*0e50*/  LDS R17, [UR12+-0x4] ;  /* 0xfffffc0cff117984 */ /* 0x000fe20008000800 */
[----:B------:R-:W-:Y:S01]  /*0e60*/  MOV R24, UR4 ;  /* 0x0000000400187c02 */ /* 0x000fe20008000f00 */
[----:B------:R-:W-:Y:S02]  /*0e70*/  BSSY.RECONVERGENT B1, `(.L_x_47) ;  /* 0x0000020000017945 */ /* 0x000fe40003800200 */
[----:B------:R-:W0:Y:S04]  /*0e80*/  LDS R14, [UR11+-0x4] ;  /* 0xfffffc0bff0e7984 */ /* 0x000e280008000800 */
[----:B------:R-:W1:Y:S01]  /*0e90*/  LDS R16, [R5] ;  /* 0x0000000005107984 */ /* 0x000e620000000800 */
[----:B0-----:R-:W-:Y:S01]  /*0ea0*/  FADD R22, R17, -R14 ;  /* 0x8000000e11167221 */ /* 0x001fe20000000000 */
[----:B------:R-:W-:-:S03]  /*0eb0*/  IMAD R17, R24, 0xc, R9 ;  /* 0x0000000c18117824 */ /* 0x000fc600078e0209 */
[----:B-1----:R-:W-:-:S05]  /*0ec0*/  FFMA R24, R15, R16, R22 ;  /* 0x000000100f187223 */ /* 0x002fca0000000016 */
[----:B------:R0:W-:Y:S04]  /*0ed0*/  STS [R17], R24 ;  /* 0x0000001811007388 */ /* 0x0001e80000000800 */
[----:B------:R-:W-:Y:S04]  /*0ee0*/  LDS R22, [UR12] ;  /* 0x0000000cff167984 */ /* 0x000fe80008000800 */
[----:B------:R-:W1:Y:S01]  /*0ef0*/  LDS R25, [UR11] ;  /* 0x0000000bff197984 */ /* 0x000e620008000800 */
[----:B0-----:R-:W0:Y:S03]  /*0f00*/  MUFU.RCP R24, R15 ;  /* 0x0000000f00187308 */ /* 0x001e260000001000 */
[----:B------:R-:W2:Y:S01]  /*0f10*/  LDS R26, [R5+0x4] ;  /* 0x00000400051a7984 */ /* 0x000ea20000000800 */
[----:B-1----:R-:W-:-:S04]  /*0f20*/  FADD R22, R22, -R25 ;  /* 0x8000001916167221 */ /* 0x002fc80000000000 */
[-C--:B--2---:R-:W-:Y:S01]  /*0f30*/  FFMA R28, R15, R26.reuse, R22 ;  /* 0x0000001a0f1c7223 */ /* 0x084fe20000000016 */
[----:B------:R-:W-:-:S04]  /*0f40*/  FMUL R25, R25, R26 ;  /* 0x0000001a19197220 */ /* 0x000fc80000400000 */
[----:B------:R-:W-:Y:S01]  /*0f50*/  STS [R17+0x4], R28 ;  /* 0x0000041c11007388 */ /* 0x000fe20000000800 */
[----:B------:R-:W-:-:S03]  /*0f60*/  FFMA R25, R14, R16, R25 ;  /* 0x000000100e197223 */ /* 0x000fc60000000019 */
[----:B------:R-:W-:Y:S04]  /*0f70*/  LDS R27, [UR12+0x4] ;  /* 0x0000040cff1b7984 */ /* 0x000fe80008000800 */
[----:B------:R-:W1:Y:S04]  /*0f80*/  LDS R22, [UR11+0x4] ;  /* 0x0000040bff167984 */ /* 0x000e680008000800 */
[----:B------:R-:W2:Y:S01]  /*0f90*/  LDS R23, [R5+0x8] ;  /* 0x0000080005177984 */ /* 0x000ea20000000800 */
[----:B-1----:R-:W-:Y:S01]  /*0fa0*/  FADD R26, R27, -R22 ;  /* 0x800000161b1a7221 */ /* 0x002fe20000000000 */
[----:B0-----:R-:W-:-:S03]  /*0fb0*/  FFMA R27, -R15, R24, 1 ;  /* 0x3f8000000f1b7423 */ /* 0x001fc60000000118 */
[-C--:B--2---:R-:W-:Y:S01]  /*0fc0*/  FFMA R26, R15, R23.reuse, R26 ;  /* 0x000000170f1a7223 */ /* 0x084fe2000000001a */
[----:B------:R-:W-:Y:S01]  /*0fd0*/  FFMA R14, R22, R23, R25 ;  /* 0x00000017160e7223 */ /* 0x000fe20000000019 */
[----:B------:R-:W-:-:S03]  /*0fe0*/  FFMA R27, R24, R27, R24 ;  /* 0x0000001b181b7223 */ /* 0x000fc60000000018 */
[----:B------:R0:W-:Y:S01]  /*0ff0*/  STS [R17+0x8], R26 ;  /* 0x0000081a11007388 */ /* 0x0001e20000000800 */
[----:B------:R-:W1:Y:S01]  /*1000*/  FCHK P0, R14, R15 ;  /* 0x0000000f0e007302 */ /* 0x000e620000000000 */
[----:B------:R-:W-:-:S04]  /*1010*/  FFMA R16, R14, R27, RZ ;  /* 0x0000001b0e107223 */ /* 0x000fc800000000ff */
[----:B------:R-:W-:-:S04]  /*1020*/  FFMA R22, -R15, R16, R14 ;  /* 0x000000100f167223 */ /* 0x000fc8000000010e */
[----:B------:R-:W-:Y:S01]  /*1030*/  FFMA R16, R27, R22, R16 ;  /* 0x000000161b107223 */ /* 0x000fe20000000010 */
[----:B01----:R-:W-:Y:S06]  /*1040*/  @!P0 BRA `(.L_x_48) ;  /* 0x0000000000088947 */ /* 0x003fec0003800000 */
[----:B------:R-:W-:-:S07]  /*1050*/  MOV R22, 0x1070 ;  /* 0x0000107000167802 */ /* 0x000fce0000000f00 */
[----:B------:R-:W-:Y:S05]  /*1060*/  CALL.REL.NOINC `($__internal_3_$__cuda_sm3x_div_rn_noftz_f32_slowpath) ;  /* 0x0000000c00fc7944 */ /* 0x000fea0003c00000 */
.L_x_48:
[----:B------:R-:W-:Y:S05]  /*1070*/  BSYNC.RECONVERGENT B1 ;  /* 0x0000000000017941 */ /* 0x000fea0003800200 */
.L_x_47:
[----:B------:R-:W-:-:S05]  /*1080*/  IMAD.U32 R15, RZ, RZ, UR4 ;  /* 0x00000004ff0f7e24 */ /* 0x000fca000f8e00ff */
[----:B------:R-:W-:-:S05]  /*1090*/  LEA R15, R15, R2, 0x2 ;  /* 0x000000020f0f7211 */ /* 0x000fca00078e10ff */
[----:B------:R0:W-:Y:S01]  /*10a0*/  STS [R15], R16 ;  /* 0x000000100f007388 */ /* 0x0001e20000000800 */
[----:B------:R-:W-:Y:S05]  /*10b0*/  BRA `(.L_x_46) ;  /* 0x0000000400b87947 */ /* 0x000fea0003800000 */
.L_x_45:
[----:B------:R-:W-:Y:S01]  /*10c0*/  UIADD3 UR14, UPT, UPT, -UR4, 0x20, URZ ;  /* 0x00000020040e7890 */ /* 0x000fe2000fffe1ff */
[----:B------:R-:W-:Y:S05]  /*10d0*/  BSSY.RECONVERGENT B1, `(.L_x_49) ;  /* 0x000002b000017945 */ /* 0x000fea0003800200 */
[----:B------:R-:W-:-:S13]  /*10e0*/  ISETP.GE.AND P0, PT, R0, UR14, PT ;  /* 0x0000000e00007c0c */ /* 0x000fda000bf06270 */
[----:B------:R-:W-:Y:S05]  /*10f0*/  @P0 BRA `(.L_x_50) ;  /* 0x0000000000a00947 */ /* 0x000fea0003800000 */
[----:B------:R-:W-:Y:S01]  /*1100*/  LDS R17, [UR12+-0x4] ;  /* 0xfffffc0cff117984 */ /* 0x000fe20008000800 */
[----:B------:R-:W-:Y:S01]  /*1110*/  IMAD.U32 R24, RZ, RZ, UR4 ;  /* 0x00000004ff187e24 */ /* 0x000fe2000f8e00ff */
        /* <DEDUP_REMOVED lines=30> */
[----:B------:R-:W-:Y:S02]  /*1300*/  MOV R14, R22 ;  /* 0x00000016000e7202 */ /* 0x000fe40000000f00 */
[----:B------:R-:W-:-:S07]  /*1310*/  MOV R22, 0x1330 ;  /* 0x0000133000167802 */ /* 0x000fce0000000f00 */
[----:B------:R-:W-:Y:S05]  /*1320*/  CALL.REL.NOINC `($__internal_3_$__cuda_sm3x_div_rn_noftz_f32_slowpath) ;  /* 0x0000000c004c7944 */ /* 0x000fea0003c00000 */
[----:B------:R-:W-:-:S07]  /*1330*/  IMAD.MOV.U32 R14, RZ, RZ, R16 ;  /* 0x000000ffff0e7224 */ /* 0x000fce00078e0010 */
.L_x_52:
[----:B------:R-:W-:Y:S05]  /*1340*/  BSYNC.RECONVERGENT B2 ;  /* 0x0000000000027941 */ /* 0x000fea0003800200 */
.L_x_51:
[----:B------:R-:W-:-:S05]  /*1350*/  MOV R15, UR4 ;  /* 0x00000004000f7c02 */ /* 0x000fca0008000f00 */
[----:B------:R-:W-:-:S05]  /*1360*/  IMAD R15, R15, 0x4, R2 ;  /* 0x000000040f0f7824 */ /* 0x000fca00078e0202 */
[----:B------:R0:W-:Y:S02]  /*1370*/  STS [R15], R14 ;  /* 0x0000000e0f007388 */ /* 0x0001e40000000800 */
.L_x_50:
[----:B------:R-:W-:Y:S05]  /*1380*/  BSYNC.RECONVERGENT B1 ;  /* 0x0000000000017941 */ /* 0x000fea0003800200 */
.L_x_49:
[----:B------:R-:W1:Y:S08]  /*1390*/  S2UR UR17, SR_CgaCtaId ;  /* 0x00000000001179c3 */ /* 0x000e700000008800 */
[----:B------:R-:W-:Y:S01]  /*13a0*/  BAR.SYNC.DEFER_BLOCKING 0x0 ;  /* 0x0000000000007b1d */ /* 0x000fe20000010000 */
[----:B------:R-:W-:Y:S01]  /*13b0*/  MOV R23, UR5 ;  /* 0x0000000500177c02 */ /* 0x000fe20008000f00 */
[----:B------:R-:W-:Y:S01]  /*13c0*/  IMAD.U32 R22, RZ, RZ, UR5 ;  /* 0x00000005ff167e24 */ /* 0x000fe2000f8e00ff */
[----:B------:R-:W-:-:S03]  /*13d0*/  UIADD3 UR14, UPT, UPT, -UR14, UR21, URZ ;  /* 0x000000150e0e7290 */ /* 0x000fc6000fffe1ff */
[----:B------:R-:W-:Y:S01]  /*13e0*/  UMOV UR15, 0x400 ;  /* 0x00000400000f7882 */ /* 0x000fe20000000000 */
[----:B------:R-:W-:Y:S02]  /*13f0*/  IMAD R23, R23, 0x60, R0 ;  /* 0x0000006017177824 */ /* 0x000fe400078e0200 */
[----:B------:R-:W-:Y:S02]  /*1400*/  ISETP.GE.AND P0, PT, R0, UR14, PT ;  /* 0x0000000e00007c0c */ /* 0x000fe4000bf06270 */
[----:B------:R-:W-:Y:S01]  /*1410*/  IMAD R22, R22, -0x40, R23 ;  /* 0xffffffc016167824 */ /* 0x000fe200078e0217 */
[----:B-1----:R-:W-:Y:S01]  /*1420*/  ULEA UR15, UR17, UR15, 0x18 ;  /* 0x0000000f110f7291 */ /* 0x002fe2000f8ec0ff */
[----:B------:R-:W-:Y:S04]  /*1430*/  LDS R25, [R8+0x80] ;  /* 0x0000800008197984 */ /* 0x000fe80000000800 */
[----:B------:R-:W-:Y:S04]  /*1440*/  LDS R27, [R8+0x100] ;  /* 0x00010000081b7984 */ /* 0x000fe80000000800 */
[----:B0-----:R-:W0:Y:S04]  /*1450*/  LDS.64 R14, [UR15+0x8] ;  /* 0x0000080fff0e7984 */ /* 0x001e280008000a00 */
[----:B------:R-:W1:Y:S01]  /*1460*/  LDS.64 R16, [UR15+0x18] ;  /* 0x0000180fff107984 */ /* 0x000e620008000a00 */
[----:B------:R-:W-:-:S03]  /*1470*/  USHF.L.U32 UR15, UR5, 0x1, URZ ;  /* 0x00000001050f7899 */ /* 0x000fc600080006ff */
[----:B------:R-:W-:Y:S01]  /*1480*/  LDS R29, [R2] ;  /* 0x00000000021d7984 */ /* 0x000fe20000000800 */
[----:B------:R-:W-:-:S04]  /*1490*/  UIMAD UR5, UR5, 0x3, -UR15 ;  /* 0x00000003050578a4 */ /* 0x000fc8000f8e0a0f */
[----:B------:R-:W-:Y:S01]  /*14a0*/  UIADD3 UR5, UPT, UPT, UR5, 0x1, URZ ;  /* 0x0000000105057890 */ /* 0x000fe2000fffe0ff */
[----:B0-----:R-:W-:Y:S02]  /*14b0*/  IMAD.WIDE R14, R23, 0x4, R14 ;  /* 0x00000004170e7825 */ /* 0x001fe400078e020e */
[----:B------:R-:W0:Y:S02]  /*14c0*/  LDS R23, [R8] ;  /* 0x0000000008177984 */ /* 0x000e240000000800 */
[----:B-1----:R-:W-:Y:S02]  /*14d0*/  IMAD.WIDE R16, R22, 0x4, R16 ;  /* 0x0000000416107825 */ /* 0x002fe400078e0210 */
[----:B------:R1:W-:Y:S04]  /*14e0*/  STG.E desc[UR18][R14.64+0x80], R25 ;  /* 0x000080190e007986 */ /* 0x0003e8000c101912 */
[----:B------:R1:W-:Y:S04]  /*14f0*/  STG.E desc[UR18][R14.64+0x100], R27 ;  /* 0x0001001b0e007986 */ /* 0x0003e8000c101912 */
[----:B0-----:R1:W-:Y:S04]  /*1500*/  STG.E desc[UR18][R14.64], R23 ;  /* 0x000000170e007986 */ /* 0x0013e8000c101912 */
[----:B------:R1:W-:Y:S01]  /*1510*/  STG.E desc[UR18][R16.64], R29 ;  /* 0x0000001d10007986 */ /* 0x0003e2000c101912 */
[----:B------:R-:W-:Y:S06]  /*1520*/  BAR.SYNC.DEFER_BLOCKING 0x0 ;  /* 0x0000000000007b1d */ /* 0x000fec0000010000 */
[----:B------:R-:W-:Y:S05]  /*1530*/  @P0 BRA `(.L_x_46) ;  /* 0x0000000000980947 */ /* 0x000fea0003800000 */
[----:B-1----:R-:W-:Y:S01]  /*1540*/  MOV R16, UR4 ;  /* 0x0000000400107c02 */ /* 0x002fe20008000f00 */
[----:B------:R-:W-:Y:S01]  /*1550*/  LDS R22, [UR12+-0x4] ;  /* 0xfffffc0cff167984 */ /* 0x000fe20008000800 */
[----:B------:R-:W-:Y:S03]  /*1560*/  BSSY.RECONVERGENT B1, `(.L_x_53) ;  /* 0x0000022000017945 */ /* 0x000fe60003800200 */
[----:B------:R-:W-:Y:S01]  /*1570*/  IMAD R16, R16, -0xc, R5 ;  /* 0xfffffff410107824 */ /* 0x000fe200078e0205 */
[----:B------:R-:W0:Y:S04]  /*1580*/  LDS R17, [UR11+-0x4] ;  /* 0xfffffc0bff117984 */ /* 0x000e280008000800 */
[----:B------:R-:W-:Y:S04]  /*1590*/  LDS R15, [UR13] ;  /* 0x0000000dff0f7984 */ /* 0x000fe80008000800 */
[----:B------:R-:W1:Y:S01]  /*15a0*/  LDS R14, [R16+0x180] ;  /* 0x00018000100e7984 */ /* 0x000e620000000800 */
[----:B0-----:R-:W-:-:S04]  /*15b0*/  FADD R22, R22, -R17 ;  /* 0x8000001116167221 */ /* 0x001fc80000000000 */
[----:B-1----:R-:W-:-:S05]  /*15c0*/  FFMA R28, R15, R14, R22 ;  /* 0x0000000e0f1c7223 */ /* 0x002fca0000000016 */
[----:B------:R-:W-:Y:S04]  /*15d0*/  STS [R9], R28 ;  /* 0x0000001c09007388 */ /* 0x000fe80000000800 */
[----:B------:R-:W-:Y:S04]  /*15e0*/  LDS R24, [UR12] ;  /* 0x0000000cff187984 */ /* 0x000fe80008000800 */
[----:B------:R-:W0:Y:S04]  /*15f0*/  LDS R23, [UR11] ;  /* 0x0000000bff177984 */ /* 0x000e280008000800 */
[----:B------:R-:W1:Y:S01]  /*1600*/  LDS R22, [R16+0x184] ;  /* 0x0001840010167984 */ /* 0x000e620000000800 */
[----:B0-----:R-:W-:-:S04]  /*1610*/  FADD R24, R24, -R23 ;  /* 0x8000001718187221 */ /* 0x001fc80000000000 */
[-C--:B-1----:R-:W-:Y:S01]  /*1620*/  FFMA R27, R15, R22.reuse, R24 ;  /* 0x000000160f1b7223 */ /* 0x082fe20000000018 */
[----:B------:R-:W-:Y:S01]  /*1630*/  FMUL R22, R23, R22 ;  /* 0x0000001617167220 */ /* 0x000fe20000400000 */
[----:B------:R-:W0:Y:S03]  /*1640*/  MUFU.RCP R24, R15 ;  /* 0x0000000f00187308 */ /* 0x000e260000001000 */
[----:B------:R-:W-:Y:S01]  /*1650*/  STS [R9+0x4], R27 ;  /* 0x0000041b09007388 */ /* 0x000fe20000000800 */
[----:B------:R-:W-:-:S03]  /*1660*/  FFMA R14, R17, R14, R22 ;  /* 0x0000000e110e7223 */ /* 0x000fc60000000016 */
[----:B------:R-:W-:Y:S04]  /*1670*/  LDS R29, [UR12+0x4] ;  /* 0x0000040cff1d7984 */ /* 0x000fe80008000800 */
[----:B------:R-:W1:Y:S04]  /*1680*/  LDS R25, [UR11+0x4] ;  /* 0x0000040bff197984 */ /* 0x000e680008000800 */
[----:B------:R-:W2:Y:S01]  /*1690*/  LDS R26, [R16+0x188] ;  /* 0x00018800101a7984 */ /* 0x000ea20000000800 */
[----:B0-----:R-:W-:-:S04]  /*16a0*/  FFMA R17, -R15, R24, 1 ;  /* 0x3f8000000f117423 */ /* 0x001fc80000000118 */
[----:B------:R-:W-:Y:S01]  /*16b0*/  FFMA R17, R24, R17, R24 ;  /* 0x0000001118117223 */ /* 0x000fe20000000018 */
[----:B-1----:R-:W-:-:S04]  /*16c0*/  FADD R28, R29, -R25 ;  /* 0x800000191d1c7221 */ /* 0x002fc80000000000 */
[-C--:B--2---:R-:W-:Y:S01]  /*16d0*/  FFMA R28, R15, R26.reuse, R28 ;  /* 0x0000001a0f1c7223 */ /* 0x084fe2000000001c */
[----:B------:R-:W-:-:S04]  /*16e0*/  FFMA R14, R25, R26, R14 ;  /* 0x0000001a190e7223 */ /* 0x000fc8000000000e */
        /* <DEDUP_REMOVED lines=8> */
[----:B------:R-:W-:-:S07]  /*1770*/  IMAD.MOV.U32 R17, RZ, RZ, R16 ;  /* 0x000000ffff117224 */ /* 0x000fce00078e0010 */
.L_x_54:
[----:B------:R-:W-:Y:S05]  /*1780*/  BSYNC.RECONVERGENT B1 ;  /* 0x0000000000017941 */ /* 0x000fea0003800200 */
.L_x_53:
[----:B------:R2:W-:Y:S02]  /*1790*/  STS [R2], R17 ;  /* 0x0000001102007388 */ /* 0x0005e40000000800 */
.L_x_46:
[----:B------:R-:W-:Y:S05]  /*17a0*/  BSYNC.RECONVERGENT B0 ;  /* 0x0000000000007941 */ /* 0x000fea0003800200 */
.L_x_44:
[----:B------:R-:W-:Y:S01]  /*17b0*/  UISETP.NE.AND UP0, UPT, UR7, 0x20, UPT ;  /* 0x000000200700788c */ /* 0x000fe2000bf05270 */
[----:B------:R-:W-:-:S08]  /*17c0*/  ISETP.NE.AND P0, PT, R0, RZ, PT ;  /* 0x000000ff0000720c */ /* 0x000fd00003f05270 */
[----:B------:R-:W-:Y:S05]  /*17d0*/  BRA.U UP0, `(.L_x_55) ;  /* 0x0000000100387547 */ /* 0x000fea000b800000 */
[----:B------:R-:W3:Y:S01]  /*17e0*/  S2UR UR7, SR_CgaCtaId ;  /* 0x00000000000779c3 */ /* 0x000ee20000008800 */
[----:B------:R-:W-:Y:S01]  /*17f0*/  UMOV UR4, 0x400 ;  /* 0x0000040000047882 */ /* 0x000fe20000000000 */
[----:B-1----:R-:W-:Y:S01]  /*1800*/  LDS R23, [R3] ;  /* 0x0000000003177984 */ /* 0x002fe20000000800 */
[C---:B------:R-:W-:Y:S01]  /*1810*/  LEA R25, R11.reuse, R0, 0x5 ;  /* 0x000000000b197211 */ /* 0x040fe200078e28ff */
[----:B------:R-:W-:Y:S02]  /*1820*/  VIADD R11, R11, 0x1 ;  /* 0x000000010b0b7836 */ /* 0x000fe40000000000 */
[----:B------:R-:W-:Y:S01]  /*1830*/  LDS R27, [R4] ;  /* 0x00000000041b7984 */ /* 0x000fe20000000800 */
[----:B---3--:R-:W-:-:S03]  /*1840*/  ULEA UR4, UR7, UR4, 0x18 ;  /* 0x0000000407047291 */ /* 0x008fc6000f8ec0ff */
[----:B------:R-:W-:-:S06]  /*1850*/  UMOV UR7, URZ ;  /* 0x000000ff00077c82 */ /* 0x000fcc0008000000 */
[----:B0-2---:R-:W0:Y:S04]  /*1860*/  LDS.64 R16, [UR4+0x20] ;  /* 0x00002004ff107984 */ /* 0x005e280008000a00 */
[----:B------:R-:W1:Y:S01]  /*1870*/  LDS.64 R14, [UR4+0x10] ;  /* 0x00001004ff0e7984 */ /* 0x000e620008000a00 */
[----:B0-----:R-:W-:-:S04]  /*1880*/  IMAD.WIDE R16, R25, 0x4, R16 ;  /* 0x0000000419107825 */ /* 0x001fc800078e0210 */
[----:B-1----:R-:W-:Y:S01]  /*1890*/  IMAD.WIDE R14, R25, 0x4, R14 ;  /* 0x00000004190e7825 */ /* 0x002fe200078e020e */
[----:B------:R3:W-:Y:S04]  /*18a0*/  STG.E desc[UR18][R16.64], R23 ;  /* 0x0000001710007986 */ /* 0x0007e8000c101912 */
[----:B------:R3:W-:Y:S02]  /*18b0*/  STG.E desc[UR18][R14.64], R27 ;  /* 0x0000001b0e007986 */ /* 0x0007e4000c101912 */
.L_x_55:
[----:B------:R-:W-:Y:S04]  /*18c0*/  BSSY.RECONVERGENT B0, `(.L_x_56) ;  /* 0x000000d000007945 */ /* 0x000fe80003800200 */
[----:B------:R-:W-:Y:S05]  /*18d0*/  @P0 BRA `(.L_x_57) ;  /* 0x00000000002c0947 */ /* 0x000fea0003800000 */
[----:B------:R-:W4:Y:S01]  /*18e0*/  S2UR UR17, SR_CgaCtaId ;  /* 0x00000000001179c3 */ /* 0x000f220000008800 */
[----:B------:R-:W-:Y:S02]  /*18f0*/  UMOV UR15, 0x400 ;  /* 0x00000400000f7882 */ /* 0x000fe40000000000 */
[----:B------:R-:W-:Y:S02]  /*1900*/  UIADD3 UR4, UPT, UPT, UR15, 0x4a8, URZ ;  /* 0x000004a80f047890 */ /* 0x000fe4000fffe0ff */
[----:B------:R-:W-:Y:S02]  /*1910*/  UIADD3 UR15, UPT, UPT, UR15, 0x8a8, URZ ;  /* 0x000008a80f0f7890 */ /* 0x000fe4000fffe0ff */
[----:B----4-:R-:W-:-:S04]  /*1920*/  ULEA UR4, UR17, UR4, 0x18 ;  /* 0x0000000411047291 */ /* 0x010fc8000f8ec0ff */
[----:B------:R-:W-:-:S09]  /*1930*/  ULEA UR4, UR7, UR4, 0x2 ;  /* 0x0000000407047291 */ /* 0x000fd2000f8e10ff */
[----:B------:R-:W-:Y:S01]  /*1940*/  STS [UR4], R21 ;  /* 0x00000015ff007988 */ /* 0x000fe20008000804 */
[----:B------:R-:W-:-:S03]  /*1950*/  ULEA UR4, UR17, UR15, 0x18 ;  /* 0x0000000f11047291 */ /* 0x000fc6000f8ec0ff */
[----:B-1-3--:R-:W1:Y:S01]  /*1960*/  LDS R14, [UR13] ;  /* 0x0000000dff0e7984 */ /* 0x00ae620008000800 */
[----:B------:R-:W-:-:S09]  /*1970*/  ULEA UR4, UR7, UR4, 0x2 ;  /* 0x0000000407047291 */ /* 0x000fd2000f8e10ff */
[----:B-1----:R4:W-:Y:S03]  /*1980*/  STS [UR4], R14 ;  /* 0x0000000eff007988 */ /* 0x0029e60008000804 */
.L_x_57:
[----:B------:R-:W-:Y:S05]  /*1990*/  BSYNC.RECONVERGENT B0 ;  /* 0x0000000000007941 */ /* 0x000fea0003800200 */
.L_x_56:
[----:B------:R-:W-:Y:S01]  /*19a0*/  BAR.SYNC.DEFER_BLOCKING 0x0 ;  /* 0x0000000000007b1d */ /* 0x000fe20000010000 */
[----:B------:R-:W-:Y:S02]  /*19b0*/  UIADD3 UR6, UPT, UPT, UR6, 0x1, URZ ;  /* 0x0000000106067890 */ /* 0x000fe4000fffe0ff */
[----:B------:R-:W-:-:S03]  /*19c0*/  UIADD3 UR7, UPT, UPT, UR7, 0x1, URZ ;  /* 0x0000000107077890 */ /* 0x000fc6000fffe0ff */
[----:B------:R-:W-:-:S09]  /*19d0*/  UMOV UR4, UR14 ;  /* 0x0000000e00047c82 */ /* 0x000fd20008000000 */
.L_x_43:
[----:B------:R-:W-:Y:S01]  /*19e0*/  UIADD3 UR11, UPT, UPT, UR11, 0xc, URZ ;  /* 0x0000000c0b0b7890 */ /* 0x000fe2000fffe0ff */
[----:B------:R-:W-:Y:S01]  /*19f0*/  IADD3 R21, PT, PT, R21, 0x1, RZ ;  /* 0x0000000115157810 */ /* 0x000fe20007ffe0ff */
[----:B------:R-:W-:Y:S02]  /*1a00*/  UIADD3 UR12, UPT, UPT, UR12, 0xc, URZ ;  /* 0x0000000c0c0c7890 */ /* 0x000fe4000fffe0ff */
[----:B------:R-:W-:Y:S01]  /*1a10*/  UIADD3 UR13, UPT, UPT, UR13, 0x4, URZ ;  /* 0x000000040d0d7890 */ /* 0x000fe2000fffe0ff */
[----:B------:R-:W-:Y:S11]  /*1a20*/  @!P2 BRA `(.L_x_58) ;  /* 0xfffffff000d8a947 */ /* 0x000ff6000383ffff */
.L_x_42:
[----:B------:R-:W-:Y:S05]  /*1a30*/  @P1 BRA `(.L_x_59) ;  /* 0xffffffec00ec1947 */ /* 0x000fea000383ffff */
.L_x_38:
[----:B-1-34-:R-:W-:-:S04]  /*1a40*/  IMAD.SHL.U32 R14, R19, 0x2, RZ ;  /* 0x00000002130e7824 */ /* 0x01afc800078e00ff */
[----:B------:R-:W-:-:S05]  /*1a50*/  IMAD R14, R19, 0x3, -R14 ;  /* 0x00000003130e7824 */ /* 0x000fca00078e0a0e */
[----:B------:R-:W-:-:S04]  /*1a60*/  IADD3 R19, PT, PT, R14, 0x1, RZ ;  /* 0x000000010e137810 */ /* 0x000fc80007ffe0ff */
[----:B------:R-:W-:-:S13]  /*1a70*/  ISETP.NE.AND P0, PT, R19, UR16, PT ;  /* 0x0000001013007c0c */ /* 0x000fda000bf05270 */
[----:B------:R-:W-:Y:S05]  /*1a80*/  @P0 BRA `(.L_x_60) ;  /* 0xffffffec00500947 */ /* 0x000fea000383ffff */
.L_x_37:
[----:B------:R-:W-:-:S04]  /*1a90*/  IMAD.SHL.U32 R10, R7, 0x2, RZ ;  /* 0x00000002070a7824 */ /* 0x000fc800078e00ff */
[----:B------:R-:W-:-:S05]  /*1aa0*/  IMAD R7, R7, 0x3, -R10 ;  /* 0x0000000307077824 */ /* 0x000fca00078e0a0a */
[----:B------:R-:W-:-:S04]  /*1ab0*/  IADD3 R7, PT, PT, R7, 0x1, RZ ;  /* 0x0000000107077810 */ /* 0x000fc80007ffe0ff */
[----:B------:R-:W-:-:S13]  /*1ac0*/  ISETP.NE.AND P0, PT, R7, UR10, PT ;  /* 0x0000000a07007c0c */ /* 0x000fda000bf05270 */
[----:B------:R-:W-:Y:S05]  /*1ad0*/  @P0 BRA `(.L_x_61) ;  /* 0xffffffe800c40947 */ /* 0x000fea000383ffff */
[----:B------:R-:W-:-:S07]  /*1ae0*/  IMAD.SHL.U32 R5, R11, 0x20, RZ ;  /* 0x000000200b057824 */ /* 0x000fce00078e00ff */
.L_x_36:
[----:B------:R-:W1:Y:S01]  /*1af0*/  S2R R14, SR_CgaCtaId ;  /* 0x00000000000e7919 */ /* 0x000e620000008800 */
[----:B------:R-:W-:Y:S01]  /*1b00*/  UIMAD UR8, UR4, 0x3, URZ ;  /* 0x00000003040878a4 */ /* 0x000fe2000f8e02ff */
[C---:B0-----:R-:W-:Y:S01]  /*1b10*/  IADD3 R6, PT, PT, R0.reuse, 0x20, RZ ;  /* 0x0000002000067810 */ /* 0x041fe20007ffe0ff */
[C---:B------:R-:W-:Y:S01]  /*1b20*/  VIADD R7, R0.reuse, 0x40 ;  /* 0x0000004000077836 */ /* 0x040fe20000000000 */
[C---:B------:R-:W-:Y:S01]  /*1b30*/  ISETP.GE.AND P3, PT, R0.reuse, UR4, PT ;  /* 0x0000000400007c0c */ /* 0x040fe2000bf66270 */
[----:B------:R-:W-:Y:S01]  /*1b40*/  IMAD.U32 R23, RZ, RZ, UR5 ;  /* 0x00000005ff177e24 */ /* 0x000fe2000f8e00ff */
[----:B------:R-:W-:Y:S01]  /*1b50*/  MOV R15, 0x400 ;  /* 0x00000400000f7802 */ /* 0x000fe20000000f00 */
[----:B------:R-:W-:Y:S01]  /*1b60*/  BSSY.RECONVERGENT B0, `(.L_x_62) ;  /* 0x0000030000007945 */ /* 0x000fe20003800200 */
[----:B------:R-:W-:Y:S02]  /*1b70*/  ISETP.GE.AND P0, PT, R0, UR8, PT ;  /* 0x0000000800007c0c */ /* 0x000fe4000bf06270 */
[----:B------:R-:W-:-:S02]  /*1b80*/  ISETP.GE.AND P1, PT, R6, UR8, PT ;  /* 0x0000000806007c0c */ /* 0x000fc4000bf26270 */
[----:B------:R-:W-:Y:S02]  /*1b90*/  ISETP.GE.AND P2, PT, R7, UR8, PT ;  /* 0x0000000807007c0c */ /* 0x000fe4000bf46270 */
[----:B------:R-:W-:Y:S02]  /*1ba0*/  IADD3 R7, PT, PT, R15, 0x528, RZ ;  /* 0x000005280f077810 */ /* 0x000fe40007ffe0ff */
[----:B------:R-:W-:Y:S01]  /*1bb0*/  MOV R27, UR5 ;  /* 0x00000005001b7c02 */ /* 0x000fe20008000f00 */
[----:B--2---:R-:W-:Y:S01]  /*1bc0*/  @!P3 LDS R2, [R2] ;  /* 0x000000000202b984 */ /* 0x004fe20000000800 */
[----:B------:R-:W-:Y:S02]  /*1bd0*/  MOV R25, UR5 ;  /* 0x0000000500197c02 */ /* 0x000fe40008000f00 */
[C---:B------:R-:W-:Y:S01]  /*1be0*/  ISETP.GE.AND P4, PT, R0.reuse, UR7, PT ;  /* 0x0000000700007c0c */ /* 0x040fe2000bf86270 */
[--C-:B------:R-:W-:Y:S01]  /*1bf0*/  @!P0 IMAD R23, R23, 0x60, R0.reuse ;  /* 0x0000006017178824 */ /* 0x100fe200078e0200 */
[----:B------:R-:W-:Y:S01]  /*1c00*/  ISETP.NE.AND P5, PT, R0, RZ, PT ;  /* 0x000000ff0000720c */ /* 0x000fe20003fa5270 */
[----:B------:R-:W-:-:S02]  /*1c10*/  @!P1 IMAD R25, R25, 0x60, R0 ;  /* 0x0000006019199824 */ /* 0x000fc400078e0200 */
[--C-:B------:R-:W-:Y:S02]  /*1c20*/  @!P2 IMAD R18, R27, 0x60, R0.reuse ;  /* 0x000000601b12a824 */ /* 0x100fe400078e0200 */
[----:B------:R-:W-:Y:S02]  /*1c30*/  @!P1 VIADD R25, R25, 0x20 ;  /* 0x0000002019199836 */ /* 0x000fe40000000000 */
[----:B------:R-:W-:Y:S01]  /*1c40*/  @!P3 IMAD R27, R27, 0x20, R0 ;  /* 0x000000201b1bb824 */ /* 0x000fe200078e0200 */
[CC--:B-1----:R-:W-:Y:S02]  /*1c50*/  @!P0 LEA R12, R14.reuse, R15.reuse, 0x18 ;  /* 0x0000000f0e0c8211 */ /* 0x0c2fe400078ec0ff */
[C---:B------:R-:W-:Y:S02]  /*1c60*/  @!P1 LEA R10, R14.reuse, R15, 0x18 ;  /* 0x0000000f0e0a9211 */ /* 0x040fe400078ec0ff */
[C---:B------:R-:W-:Y:S02]  /*1c70*/  LEA R7, R14.reuse, R7, 0x18 ;  /* 0x000000070e077211 */ /* 0x040fe400078ec0ff */
[----:B------:R-:W0:Y:S01]  /*1c80*/  @!P0 LDS.64 R12, [R12+0x8] ;  /* 0x000008000c0c8984 */ /* 0x000e220000000a00 */
[----:B------:R-:W-:-:S02]  /*1c90*/  @!P2 LEA R8, R14, R15, 0x18 ;  /* 0x0000000f0e08a211 */ /* 0x000fc400078ec0ff */
[----:B------:R-:W-:Y:S01]  /*1ca0*/  @!P3 LEA R6, R14, R15, 0x18 ;  /* 0x0000000f0e06b211 */ /* 0x000fe200078ec0ff */
[----:B------:R-:W-:Y:S01]  /*1cb0*/  IMAD R16, R0, 0x4, R7 ;  /* 0x0000000400107824 */ /* 0x000fe200078e0207 */
[----:B------:R-:W1:Y:S04]  /*1cc0*/  @!P1 LDS.64 R10, [R10+0x8] ;  /* 0x000008000a0a9984 */ /* 0x000e680000000a00 */
[----:B------:R-:W2:Y:S04]  /*1cd0*/  @!P2 LDS.64 R8, [R8+0x8] ;  /* 0x000008000808a984 */ /* 0x000ea80000000a00 */
[----:B------:R-:W3:Y:S04]  /*1ce0*/  @!P3 LDS.64 R6, [R6+0x18] ;  /* 0x000018000606b984 */ /* 0x000ee80000000a00 */
[----:B------:R-:W4:Y:S04]  /*1cf0*/  @!P0 LDS R19, [R16] ;  /* 0x0000000010138984 */ /* 0x000f280000000800 */
[----:B------:R-:W5:Y:S04]  /*1d00*/  @!P1 LDS R17, [R16+0x80] ;  /* 0x0000800010119984 */ /* 0x000f680000000800 */
[----:B------:R-:W5:Y:S01]  /*1d10*/  @!P2 LDS R21, [R16+0x100] ;  /* 0x000100001015a984 */ /* 0x000f620000000800 */
[----:B0-----:R-:W-:Y:S01]  /*1d20*/  @!P0 IMAD.WIDE R12, R23, 0x4, R12 ;  /* 0x00000004170c8825 */ /* 0x001fe200078e020c */
[----:B------:R-:W-:-:S03]  /*1d30*/  @!P2 IADD3 R23, PT, PT, R18, 0x40, RZ ;  /* 0x000000401217a810 */ /* 0x000fc60007ffe0ff */
[----:B-1----:R-:W-:-:S04]  /*1d40*/  @!P1 IMAD.WIDE R10, R25, 0x4, R10 ;  /* 0x00000004190a9825 */ /* 0x002fc800078e020a */
[----:B--2---:R-:W-:-:S04]  /*1d50*/  @!P2 IMAD.WIDE R8, R23, 0x4, R8 ;  /* 0x000000041708a825 */ /* 0x004fc800078e0208 */
[----:B---3--:R-:W-:Y:S01]  /*1d60*/  @!P3 IMAD.WIDE R6, R27, 0x4, R6 ;  /* 0x000000041b06b825 */ /* 0x008fe200078e0206 */
[----:B----4-:R0:W-:Y:S04]  /*1d70*/  @!P0 STG.E desc[UR18][R12.64], R19 ;  /* 0x000000130c008986 */ /* 0x0101e8000c101912 */
[----:B-----5:R0:W-:Y:S04]  /*1d80*/  @!P1 STG.E desc[UR18][R10.64], R17 ;  /* 0x000000110a009986 */ /* 0x0201e8000c101912 */
[----:B------:R0:W-:Y:S04]  /*1d90*/  @!P2 STG.E desc[UR18][R8.64], R21 ;  /* 0x000000150800a986 */ /* 0x0001e8000c101912 */
[----:B------:R0:W-:Y:S01]  /*1da0*/  @!P3 STG.E desc[UR18][R6.64], R2 ;  /* 0x000000020600b986 */ /* 0x0001e2000c101912 */
[----:B------:R-:W-:Y:S05]  /*1db0*/  @P4 BRA `(.L_x_63) ;  /* 0x0000000000284947 */ /* 0x000fea0003800000 */
[----:B------:R-:W-:Y:S01]  /*1dc0*/  LEA R14, R14, R15, 0x18 ;  /* 0x0000000f0e0e7211 */ /* 0x000fe200078ec0ff */
[----:B------:R-:W-:Y:S01]  /*1dd0*/  LDS R3, [R3] ;  /* 0x0000000003037984 */ /* 0x000fe20000000800 */
[----:B------:R-:W-:-:S03]  /*1de0*/  IADD3 R5, PT, PT, R0, R5, RZ ;  /* 0x0000000500057210 */ /* 0x000fc60007ffe0ff */
[----:B0-----:R-:W0:Y:S04]  /*1df0*/  LDS.64 R6, [R14+0x20] ;  /* 0x000020000e067984 */ /* 0x001e280000000a00 */
[----:B------:R-:W1:Y:S04]  /*1e00*/  LDS.64 R8, [R14+0x10] ;  /* 0x000010000e087984 */ /* 0x000e680000000a00 */
[----:B------:R-:W2:Y:S01]  /*1e10*/  LDS R11, [R4] ;  /* 0x00000000040b7984 */ /* 0x000ea20000000800 */
[----:B0-----:R-:W-:-:S04]  /*1e20*/  IMAD.WIDE R6, R5, 0x4, R6 ;  /* 0x0000000405067825 */ /* 0x001fc800078e0206 */
[----:B-1----:R-:W-:Y:S01]  /*1e30*/  IMAD.WIDE R8, R5, 0x4, R8 ;  /* 0x0000000405087825 */ /* 0x002fe200078e0208 */
[----:B------:R1:W-:Y:S04]  /*1e40*/  STG.E desc[UR18][R6.64], R3 ;  /* 0x0000000306007986 */ /* 0x0003e8000c101912 */
[----:B--2---:R1:W-:Y:S02]  /*1e50*/  STG.E desc[UR18][R8.64], R11 ;  /* 0x0000000b08007986 */ /* 0x0043e4000c101912 */
.L_x_63:
[----:B------:R-:W-:Y:S05]  /*1e60*/  BSYNC.RECONVERGENT B0 ;  /* 0x0000000000007941 */ /* 0x000fea0003800200 */
.L_x_62:
[----:B------:R-:W-:Y:S05]  /*1e70*/  @P5 EXIT ;  /* 0x000000000000594d */ /* 0x000fea0003800000 */
[----:B------:R-:W2:Y:S01]  /*1e80*/  S2R R5, SR_CTAID.X ;  /* 0x0000000000057919 */ /* 0x000ea20000002500 */
[----:B01----:R-:W2:Y:S01]  /*1e90*/  LDC.64 R2, c[0x0][0x3d8] ;  /* 0x0000f600ff027b82 */ /* 0x003ea20000000a00 */
[----:B------:R-:W-:Y:S02]  /*1ea0*/  IMAD.U32 R7, RZ, RZ, UR6 ;  /* 0x00000006ff077e24 */ /* 0x000fe4000f8e00ff */
[----:B--2---:R-:W-:-:S05]  /*1eb0*/  IMAD.WIDE.U32 R2, R5, 0x4, R2 ;  /* 0x0000000405027825 */ /* 0x004fca00078e0002 */
[----:B------:R-:W-:Y:S01]  /*1ec0*/  STG.E desc[UR18][R2.64], R7 ;  /* 0x0000000702007986 */ /* 0x000fe2000c101912 */
[----:B------:R-:W-:Y:S05]  /*1ed0*/  EXIT ;  /* 0x000000000000794d */ /* 0x000fea0003800000 */
        .weak           $__internal_2_$__cuda_sm20_sqrt_rn_f32_slowpath
        .type           $__internal_2_$__cuda_sm20_sqrt_rn_f32_slowpath,@function
        .size           $__internal_2_$__cuda_sm20_sqrt_rn_f32_slowpath,($__internal_3_$__cuda_sm3x_div_rn_noftz_f32_slowpath - $__internal_2_$__cuda_sm20_sqrt_rn_f32_slowpath)
$__internal_2_$__cuda_sm20_sqrt_rn_f32_slowpath:
[----:B------:R-:W-:-:S13]  /*1ee0*/  LOP3.LUT P2, RZ, R22, 0x7fffffff, RZ, 0xc0, !PT ;  /* 0x7fffffff16ff7812 */ /* 0x000fda000784c0ff */
[----:B------:R-:W-:Y:S01]  /*1ef0*/  @!P2 MOV R15, R22 ;  /* 0x00000016000fa202 */ /* 0x000fe20000000f00 */
        /* <DEDUP_REMOVED lines=18> */
.L_x_64:
[----:B------:R-:W-:Y:S01]  /*2020*/  MOV R16, R15 ;  /* 0x0000000f00107202 */ /* 0x000fe20000000f00 */
[----:B------:R-:W-:Y:S02]  /*2030*/  HFMA2 R15, -RZ, RZ, 0, 0 ;  /* 0x00000000ff0f7431 */ /* 0x000fe400000001ff */
[----:B------:R-:W-:-:S04]  /*2040*/  IMAD.MOV.U32 R14, RZ, RZ, R24 ;  /* 0x000000ffff0e7224 */ /* 0x000fc800078e0018 */
[----:B------:R-:W-:Y:S05]  /*2050*/  RET.REL.NODEC R14 `(_Z26find_core_electrons_kernelIfLi32EEvPPT_iS1_iiS0_S1_iPPiS2_S2_S2_S3_) ;  /* 0xffffffdc0ee87950 */ /* 0x000fea0003c3ffff */
        .weak           $__internal_3_$__cuda_sm3x_div_rn_noftz_f32_slowpath
        .type           $__internal_3_$__cuda_sm3x_div_rn_noftz_f32_slowpath,@function
        .size           $__internal_3_$__cuda_sm3x_div_rn_noftz_f32_slowpath,(.L_x_419 - $__internal_3_$__cuda_sm3x_div_rn_noftz_f32_slowpath)
$__internal_3_$__cuda_sm3x_div_rn_noftz_f32_slowpath:
[----:B------:R-:W-:Y:S01]  /*2060*/  SHF.R.U32.HI R17, RZ, 0x17, R15 ;  /* 0x00000017ff117819 */ /* 0x000fe2000001160f */
[----:B------:R-:W-:Y:S01]  /*2070*/  BSSY.RECONVERGENT B3, `(.L_x_65) ;  /* 0x0000062000037945 */ /* 0x000fe20003800200 */
[----:B------:R-:W-:Y:S02]  /*2080*/  SHF.R.U32.HI R24, RZ, 0x17, R14 ;  /* 0x00000017ff187819 */ /* 0x000fe4000001160e */
[----:B------:R-:W-:Y:S02]  /*2090*/  LOP3.LUT R17, R17, 0xff, RZ, 0xc0, !PT ;  /* 0x000000ff11117812 */ /* 0x000fe400078ec0ff */
[----:B------:R-:W-:-:S03]  /*20a0*/  LOP3.LUT R24, R24, 0xff, RZ, 0xc0, !PT ;  /* 0x000000ff18187812 */ /* 0x000fc600078ec0ff */
[----:B------:R-:W-:Y:S01]  /*20b0*/  VIADD R25, R17, 0xffffffff ;  /* 0xffffffff11197836 */ /* 0x000fe20000000000 */
[----:B------:R-:W-:-:S04]  /*20c0*/  IADD3 R23, PT, PT, R24, -0x1, RZ ;  /* 0xffffffff18177810 */ /* 0x000fc80007ffe0ff */
[----:B------:R-:W-:-:S04]  /*20d0*/  ISETP.GT.U32.AND P0, PT, R25, 0xfd, PT ;  /* 0x000000fd1900780c */ /* 0x000fc80003f04070 */
[----:B------:R-:W-:-:S13]  /*20e0*/  ISETP.GT.U32.OR P0, PT, R23, 0xfd, P0 ;  /* 0x000000fd1700780c */ /* 0x000fda0000704470 */
[----:B------:R-:W-:Y:S01]  /*20f0*/  @!P0 MOV R16, RZ ;  /* 0x000000ff00108202 */ /* 0x000fe20000000f00 */
[----:B------:R-:W-:Y:S06]  /*2100*/  @!P0 BRA `(.L_x_66) ;  /* 0x00000000005c8947 */ /* 0x000fec0003800000 */
[----:B------:R-:W-:Y:S02]  /*2110*/  FSETP.GTU.FTZ.AND P0, PT, |R14|, +INF , PT ;  /* 0x7f8000000e00780b */ /* 0x000fe40003f1c200 */
[----:B------:R-:W-:-:S04]  /*2120*/  FSETP.GTU.FTZ.AND P3, PT, |R15|, +INF , PT ;  /* 0x7f8000000f00780b */ /* 0x000fc80003f7c200 */
[----:B------:R-:W-:-:S13]  /*2130*/  PLOP3.LUT P0, PT, P0, P3, PT, 0xf8, 0x8f ;  /* 0x00000000008f781c */ /* 0x000fda0000707f70 */
[----:B------:R-:W-:Y:S05]  /*2140*/  @P0 BRA `(.L_x_67) ;  /* 0x00000004004c0947 */ /* 0x000fea0003800000 */
[----:B------:R-:W-:-:S13]  /*2150*/  LOP3.LUT P0, RZ, R15, 0x7fffffff, R14, 0xc8, !PT ;  /* 0x7fffffff0fff7812 */ /* 0x000fda000780c80e */
[----:B------:R-:W-:Y:S05]  /*2160*/  @!P0 BRA `(.L_x_68) ;  /* 0x00000004003c8947 */ /* 0x000fea0003800000 */
[C---:B------:R-:W-:Y:S02]  /*2170*/  FSETP.NEU.FTZ.AND P3, PT, |R14|.reuse, +INF , PT ;  /* 0x7f8000000e00780b */ /* 0x040fe40003f7d200 */
[----:B------:R-:W-:Y:S02]  /*2180*/  FSETP.NEU.FTZ.AND P4, PT, |R15|, +INF , PT ;  /* 0x7f8000000f00780b */ /* 0x000fe40003f9d200 */
[----:B------:R-:W-:-:S11]  /*2190*/  FSETP.NEU.FTZ.AND P0, PT, |R14|, +INF , PT ;  /* 0x7f8000000e00780b */ /* 0x000fd60003f1d200 */
[----:B------:R-:W-:Y:S05]  /*21a0*/  @!P4 BRA !P3, `(.L_x_68) ;  /* 0x00000004002cc947 */ /* 0x000fea0005800000 */
[----:B------:R-:W-:-:S04]  /*21b0*/  LOP3.LUT P3, RZ, R14, 0x7fffffff, RZ, 0xc0, !PT ;  /* 0x7fffffff0eff7812 */ /* 0x000fc8000786c0ff */
[----:B------:R-:W-:-:S13]  /*21c0*/  PLOP3.LUT P3, PT, P4, P3, PT, 0x2f, 0xf2 ;  /* 0x0000000000f2781c */ /* 0x000fda0002766577 */
[----:B------:R-:W-:Y:S05]  /*21d0*/  @P3 BRA `(.L_x_69) ;  /* 0x0000000400183947 */ /* 0x000fea0003800000 */
[----:B------:R-:W-:-:S04]  /*21e0*/  LOP3.LUT P3, RZ, R15, 0x7fffffff, RZ, 0xc0, !PT ;  /* 0x7fffffff0fff7812 */ /* 0x000fc8000786c0ff */
[----:B------:R-:W-:-:S13]  /*21f0*/  PLOP3.LUT P0, PT, P0, P3, PT, 0x2f, 0xf2 ;  /* 0x0000000000f2781c */ /* 0x000fda0000706577 */
[----:B------:R-:W-:Y:S05]  /*2200*/  @P0 BRA `(.L_x_70) ;  /* 0x0000000400000947 */ /* 0x000fea0003800000 */
[----:B------:R-:W-:Y:S02]  /*2210*/  ISETP.GE.AND P0, PT, R23, RZ, PT ;  /* 0x000000ff1700720c */ /* 0x000fe40003f06270 */
[----:B------:R-:W-:-:S11]  /*2220*/  ISETP.GE.AND P3, PT, R25, RZ, PT ;  /* 0x000000ff1900720c */ /* 0x000fd60003f66270 */
[----:B------:R-:W-:Y:S01]  /*2230*/  @P0 IMAD.MOV.U32 R16, RZ, RZ, RZ ;  /* 0x000000ffff100224 */ /* 0x000fe200078e00ff */
[----:B------:R-:W-:Y:S01]  /*2240*/  @!P0 MOV R16, 0xffffffc0 ;  /* 0xffffffc000108802 */ /* 0x000fe20000000f00 */
[----:B------:R-:W-:Y:S01]  /*2250*/  @!P0 FFMA R14, R14, 1.84467440737095516160e+19, RZ ;  /* 0x5f8000000e0e8823 */ /* 0x000fe200000000ff */
[----:B------:R-:W-:Y:S02]  /*2260*/  @!P3 FFMA R15, R15, 1.84467440737095516160e+19, RZ ;  /* 0x5f8000000f0fb823 */ /* 0x000fe400000000ff */
[----:B------:R-:W-:-:S07]  /*2270*/  @!P3 IADD3 R16, PT, PT, R16, 0x40, RZ ;  /* 0x000000401010b810 */ /* 0x000fce0007ffe0ff */
.L_x_66:
[----:B------:R-:W-:Y:S01]  /*2280*/  LEA R26, R17, 0xc0800000, 0x17 ;  /* 0xc0800000111a7811 */ /* 0x000fe200078eb8ff */
[----:B------:R-:W-:Y:S01]  /*2290*/  BSSY.RECONVERGENT B4, `(.L_x_71) ;  /* 0x0000036000047945 */ /* 0x000fe20003800200 */
[----:B------:R-:W-:-:S03]  /*22a0*/  IADD3 R24, PT, PT, R24, -0x7f, RZ ;  /* 0xffffff8118187810 */ /* 0x000fc60007ffe0ff */
[----:B------:R-:W-:Y:S02]  /*22b0*/  IMAD.IADD R25, R15, 0x1, -R26 ;  /* 0x000000010f197824 */ /* 0x000fe400078e0a1a */
[C---:B------:R-:W-:Y:S02]  /*22c0*/  IMAD R14, R24.reuse, -0x800000, R14 ;  /* 0xff800000180e7824 */ /* 0x040fe400078e020e */
[----:B------:R0:W1:Y:S01]  /*22d0*/  MUFU.RCP R26, R25 ;  /* 0x00000019001a7308 */ /* 0x0000620000001000 */
[----:B------:R-:W-:Y:S01]  /*22e0*/  FADD.FTZ R23, -R25, -RZ ;  /* 0x800000ff19177221 */ /* 0x000fe20000010100 */
[----:B0-----:R-:W-:-:S04]  /*22f0*/  IADD3 R25, PT, PT, R24, 0x7f, -R17 ;  /* 0x0000007f18197810 */ /* 0x001fc80007ffe811 */
[----:B------:R-:W-:Y:S01]  /*2300*/  IADD3 R25, PT, PT, R25, R16, RZ ;  /* 0x0000001019197210 */ /* 0x000fe20007ffe0ff */
[----:B-1----:R-:W-:-:S04]  /*2310*/  FFMA R15, R26, R23, 1 ;  /* 0x3f8000001a0f7423 */ /* 0x002fc80000000017 */
[----:B------:R-:W-:-:S04]  /*2320*/  FFMA R15, R26, R15, R26 ;  /* 0x0000000f1a0f7223 */ /* 0x000fc8000000001a */
[----:B------:R-:W-:-:S04]  /*2330*/  FFMA R26, R14, R15, RZ ;  /* 0x0000000f0e1a7223 */ /* 0x000fc800000000ff */
[----:B------:R-:W-:-:S04]  /*2340*/  FFMA R27, R23, R26, R14 ;  /* 0x0000001a171b7223 */ /* 0x000fc8000000000e */
[----:B------:R-:W-:-:S04]  /*2350*/  FFMA R26, R15, R27, R26 ;  /* 0x0000001b0f1a7223 */ /* 0x000fc8000000001a */
[----:B------:R-:W-:-:S04]  /*2360*/  FFMA R23, R23, R26, R14 ;  /* 0x0000001a17177223 */ /* 0x000fc8000000000e */
[----:B------:R-:W-:-:S05]  /*2370*/  FFMA R14, R15, R23, R26 ;  /* 0x000000170f0e7223 */ /* 0x000fca000000001a */
[----:B------:R-:W-:-:S04]  /*2380*/  SHF.R.U32.HI R17, RZ, 0x17, R14 ;  /* 0x00000017ff117819 */ /* 0x000fc8000001160e */
[----:B------:R-:W-:-:S05]  /*2390*/  LOP3.LUT R17, R17, 0xff, RZ, 0xc0, !PT ;  /* 0x000000ff11117812 */ /* 0x000fca00078ec0ff */
[----:B------:R-:W-:-:S05]  /*23a0*/  IMAD.IADD R17, R17, 0x1, R25 ;  /* 0x0000000111117824 */ /* 0x000fca00078e0219 */
[----:B------:R-:W-:-:S04]  /*23b0*/  IADD3 R16, PT, PT, R17, -0x1, RZ ;  /* 0xffffffff11107810 */ /* 0x000fc80007ffe0ff */
[----:B------:R-:W-:-:S13]  /*23c0*/  ISETP.GE.U32.AND P0, PT, R16, 0xfe, PT ;  /* 0x000000fe1000780c */ /* 0x000fda0003f06070 */
[----:B------:R-:W-:Y:S05]  /*23d0*/  @!P0 BRA `(.L_x_72) ;  /* 0x0000000000808947 */ /* 0x000fea0003800000 */
[----:B------:R-:W-:-:S13]  /*23e0*/  ISETP.GT.AND P0, PT, R17, 0xfe, PT ;  /* 0x000000fe1100780c */ /* 0x000fda0003f04270 */
[----:B------:R-:W-:Y:S05]  /*23f0*/  @P0 BRA `(.L_x_73) ;  /* 0x00000000006c0947 */ /* 0x000fea0003800000 */
[----:B------:R-:W-:-:S13]  /*2400*/  ISETP.GE.AND P0, PT, R17, 0x1, PT ;  /* 0x000000011100780c */ /* 0x000fda0003f06270 */
[----:B------:R-:W-:Y:S05]  /*2410*/  @P0 BRA `(.L_x_74) ;  /* 0x0000000000740947 */ /* 0x000fea0003800000 */
[----:B------:R-:W-:Y:S02]  /*2420*/  ISETP.GE.AND P0, PT, R17, -0x18, PT ;  /* 0xffffffe81100780c */ /* 0x000fe40003f06270 */
[----:B------:R-:W-:-:S11]  /*2430*/  LOP3.LUT R14, R14, 0x80000000, RZ, 0xc0, !PT ;  /* 0x800000000e0e7812 */ /* 0x000fd600078ec0ff */
[----:B------:R-:W-:Y:S05]  /*2440*/  @!P0 BRA `(.L_x_74) ;  /* 0x0000000000688947 */ /* 0x000fea0003800000 */
[-CC-:B------:R-:W-:Y:S01]  /*2450*/  FFMA.RZ R16, R15, R23.reuse, R26.reuse ;  /* 0x000000170f107223 */ /* 0x180fe2000000c01a */
[C---:B------:R-:W-:Y:S02]  /*2460*/  ISETP.NE.AND P4, PT, R17.reuse, RZ, PT ;  /* 0x000000ff1100720c */ /* 0x040fe40003f85270 */
[----:B------:R-:W-:Y:S02]  /*2470*/  ISETP.NE.AND P3, PT, R17, RZ, PT ;  /* 0x000000ff1100720c */ /* 0x000fe40003f65270 */
[----:B------:R-:W-:Y:S01]  /*2480*/  LOP3.LUT R24, R16, 0x7fffff, RZ, 0xc0, !PT ;  /* 0x007fffff10187812 */ /* 0x000fe200078ec0ff */
[CCC-:B------:R-:W-:Y:S01]  /*2490*/  FFMA.RP R16, R15.reuse, R23.reuse, R26.reuse ;  /* 0x000000170f107223 */ /* 0x1c0fe2000000801a */
[----:B------:R-:W-:Y:S01]  /*24a0*/  FFMA.RM R15, R15, R23, R26 ;  /* 0x000000170f0f7223 */ /* 0x000fe2000000401a */
[----:B------:R-:W-:Y:S01]  /*24b0*/  IADD3 R23, PT, PT, R17, 0x20, RZ ;  /* 0x0000002011177810 */ /* 0x000fe20007ffe0ff */
[----:B------:R-:W-:Y:S01]  /*24c0*/  IMAD.MOV R17, RZ, RZ, -R17 ;  /* 0x000000ffff117224 */ /* 0x000fe200078e0a11 */
[----:B------:R-:W-:-:S02]  /*24d0*/  LOP3.LUT R24, R24, 0x800000, RZ, 0xfc, !PT ;  /* 0x0080000018187812 */ /* 0x000fc400078efcff */
[----:B------:R-:W-:Y:S02]  /*24e0*/  FSETP.NEU.FTZ.AND P0, PT, R16, R15, PT ;  /* 0x0000000f1000720b */ /* 0x000fe40003f1d000 */
[----:B------:R-:W-:Y:S02]  /*24f0*/  SHF.L.U32 R23, R24, R23, RZ ;  /* 0x0000001718177219 */ /* 0x000fe400000006ff */
[----:B------:R-:W-:Y:S02]  /*2500*/  SEL R15, R17, RZ, P4 ;  /* 0x000000ff110f7207 */ /* 0x000fe40002000000 */
[----:B------:R-:W-:Y:S02]  /*2510*/  ISETP.NE.AND P3, PT, R23, RZ, P3 ;  /* 0x000000ff1700720c */ /* 0x000fe40001f65270 */
[----:B------:R-:W-:Y:S02]  /*2520*/  SHF.R.U32.HI R15, RZ, R15, R24 ;  /* 0x0000000fff0f7219 */ /* 0x000fe40000011618 */
[----:B------:R-:W-:-:S02]  /*2530*/  PLOP3.LUT P0, PT, P0, P3, PT, 0xf8, 0x8f ;  /* 0x00000000008f781c */ /* 0x000fc40000707f70 */
[----:B------:R-:W-:Y:S02]  /*2540*/  SHF.R.U32.HI R17, RZ, 0x1, R15 ;  /* 0x00000001ff117819 */ /* 0x000fe4000001160f */
[----:B------:R-:W-:-:S04]  /*2550*/  SEL R16, RZ, 0x1, !P0 ;  /* 0x00000001ff107807 */ /* 0x000fc80004000000 */
[----:B------:R-:W-:-:S04]  /*2560*/  LOP3.LUT R16, R16, 0x1, R17, 0xf8, !PT ;  /* 0x0000000110107812 */ /* 0x000fc800078ef811 */
[----:B------:R-:W-:-:S04]  /*2570*/  LOP3.LUT R16, R16, R15, RZ, 0xc0, !PT ;  /* 0x0000000f10107212 */ /* 0x000fc800078ec0ff */
[----:B------:R-:W-:-:S04]  /*2580*/  IADD3 R17, PT, PT, R17, R16, RZ ;  /* 0x0000001011117210 */ /* 0x000fc80007ffe0ff */
[----:B------:R-:W-:Y:S01]  /*2590*/  LOP3.LUT R14, R17, R14, RZ, 0xfc, !PT ;  /* 0x0000000e110e7212 */ /* 0x000fe200078efcff */
[----:B------:R-:W-:Y:S06]  /*25a0*/  BRA `(.L_x_74) ;  /* 0x0000000000107947 */ /* 0x000fec0003800000 */
.L_x_73:
[----:B------:R-:W-:-:S04]  /*25b0*/  LOP3.LUT R14, R14, 0x80000000, RZ, 0xc0, !PT ;  /* 0x800000000e0e7812 */ /* 0x000fc800078ec0ff */
[----:B------:R-:W-:Y:S01]  /*25c0*/  LOP3.LUT R14, R14, 0x7f800000, RZ, 0xfc, !PT ;  /* 0x7f8000000e0e7812 */ /* 0x000fe200078efcff */
[----:B------:R-:W-:Y:S06]  /*25d0*/  BRA `(.L_x_74) ;  /* 0x0000000000047947 */ /* 0x000fec0003800000 */
.L_x_72:
[----:B------:R-:W-:-:S07]  /*25e0*/  LEA R14, R25, R14, 0x17 ;  /* 0x0000000e190e7211 */ /* 0x000fce00078eb8ff */
.L_x_74:
[----:B------:R-:W-:Y:S05]  /*25f0*/  BSYNC.RECONVERGENT B4 ;  /* 0x0000000000047941 */ /* 0x000fea0003800200 */
.L_x_71:
[----:B------:R-:W-:Y:S05]  /*2600*/  BRA `(.L_x_75) ;  /* 0x0000000000207947 */ /* 0x000fea0003800000 */
.L_x_70:
[----:B------:R-:W-:-:S04]  /*2610*/  LOP3.LUT R14, R15, 0x80000000, R14, 0x48, !PT ;  /* 0x800000000f0e7812 */ /* 0x000fc800078e480e */
[----:B------:R-:W-:Y:S01]  /*2620*/  LOP3.LUT R14, R14, 0x7f800000, RZ, 0xfc, !PT ;  /* 0x7f8000000e0e7812 */ /* 0x000fe200078efcff */
[----:B------:R-:W-:Y:S06]  /*2630*/  BRA `(.L_x_75) ;  /* 0x0000000000147947 */ /* 0x000fec0003800000 */
.L_x_69:
[----:B------:R-:W-:Y:S01]  /*2640*/  LOP3.LUT R14, R15, 0x80000000, R14, 0x48, !PT ;  /* 0x800000000f0e7812 */ /* 0x000fe200078e480e */
[----:B------:R-:W-:Y:S06]  /*2650*/  BRA `(.L_x_75) ;  /* 0x00000000000c7947 */ /* 0x000fec0003800000 */
.L_x_68:
[----:B------:R-:W0:Y:S01]  /*2660*/  MUFU.RSQ R14, -QNAN ;  /* 0xffc00000000e7908 */ /* 0x000e220000001400 */
[----:B------:R-:W-:Y:S05]  /*2670*/  BRA `(.L_x_75) ;  /* 0x0000000000047947 */ /* 0x000fea0003800000 */
.L_x_67:
[----:B------:R-:W-:-:S07]  /*2680*/  FADD.FTZ R14, R14, R15 ;  /* 0x0000000f0e0e7221 */ /* 0x000fce0000010000 */
.L_x_75:
[----:B------:R-:W-:Y:S05]  /*2690*/  BSYNC.RECONVERGENT B3 ;  /* 0x0000000000037941 */ /* 0x000fea0003800200 */
.L_x_65:
[----:B------:R-:W-:Y:S02]  /*26a0*/  HFMA2 R15, -RZ, RZ, 0, 0 ;  /* 0x00000000ff0f7431 */ /* 0x000fe400000001ff */
[----:B0-----:R-:W-:Y:S01]  /*26b0*/  IMAD.MOV.U32 R16, RZ, RZ, R14 ;  /* 0x000000ffff107224 */ /* 0x001fe200078e000e */
[----:B------:R-:W-:-:S04]  /*26c0*/  MOV R14, R22 ;  /* 0x00000016000e7202 */ /* 0x000fc80000000f00 */
[----:B------:R-:W-:Y:S05]  /*26d0*/  RET.REL.NODEC R14 `(_Z26find_core_electrons_kernelIfLi32EEvPPT_iS1_iiS0_S1_iPPiS2_S2_S2_S3_) ;  /* 0xffffffd80e487950 */ /* 0x000fea0003c3ffff */
.L_x_76:
        /* <DEDUP_REMOVED lines=10> */
.L_x_419:


//--------------------- .text._Z26find_core_electrons_kernelIdLi32EEvPPT_iS1_iiS0_PP4int2S2_Pi --------------------------
	.section	.text._Z26find_core_electrons_kernelIdLi32EEvPPT_iS1_iiS0_PP4int2S2_Pi,"ax",@progbits
	.align	128
        .global         _Z26find_core_electrons_kernelIdLi32EEvPPT_iS1_iiS0_PP4int2S2_Pi
        .type           _Z26find_core_electrons_kernelIdLi32EEvPPT_iS1_iiS0_PP4int2S2_Pi,@function
        .size           _Z26find_core_electrons_kernelIdLi32EEvPPT_iS1_iiS0_PP4int2S2_Pi,(.L_x_420 - _Z26find_core_electrons_kernelIdLi32EEvPPT_iS1_iiS0_PP4int2S2_Pi)
        .other          _Z26find_core_electrons_kernelIdLi32EEvPPT_iS1_iiS0_PP4int2S2_Pi,@"STO_CUDA_ENTRY STV_DEFAULT"
_Z26find_core_electrons_kernelIdLi32EEvPPT_iS1_iiS0_PP4int2S2_Pi:
.text._Z26find_core_electrons_kernelIdLi32EEvPPT_iS1_iiS0_PP4int2S2_Pi:
[----:B------:R-:W-:Y:S01]  /*0000*/  LDC R1, c[0x0][0x37c] ;  /* 0x0000df00ff017b82 */ /* 0x000fe20000000800 */
[----:B------:R-:W0:Y:S01]  /*0010*/  S2R R0, SR_TID.X ;  /* 0x0000000000007919 */ /* 0x000e220000002100 */
[----:B------:R-:W1:Y:S01]  /*0020*/  LDCU.64 UR20, c[0x0][0x358] ;  /* 0x00006b00ff1477ac */ /* 0x000e620008000a00 */
[----:B------:R-:W2:Y:S01]  /*0030*/  S2R R13, SR_CgaCtaId ;  /* 0x00000000000d7919 */ /* 0x000ea20000008800 */
[----:B------:R-:W3:Y:S01]  /*0040*/  LDCU.64 UR4, c[0x0][0x398] ;  /* 0x00007300ff0477ac */ /* 0x000ee20008000a00 */
[----:B0-----:R-:W-:-:S13]  /*0050*/  ISETP.NE.AND P0, PT, R0, RZ, PT ;  /* 0x000000ff0000720c */ /* 0x001fda0003f05270 */
[----:B------:R-:W0:Y:S01]  /*0060*/  @!P0 S2R R9, SR_CTAID.X ;  /* 0x0000000000098919 */ /* 0x000e220000002500 */
[----:B------:R-:W0:Y:S08]  /*0070*/  @!P0 LDC.64 R4, c[0x0][0x380] ;  /* 0x0000e000ff048b82 */ /* 0x000e300000000a00 */
[----:B------:R-:W4:Y:S08]  /*0080*/  @!P0 LDC.64 R6, c[0x0][0x3b0] ;  /* 0x0000ec00ff068b82 */ /* 0x000f300000000a00 */
[----:B------:R-:W5:Y:S01]  /*0090*/  @!P0 LDC.64 R2, c[0x0][0x3a8] ;  /* 0x0000ea00ff028b82 */ /* 0x000f620000000a00 */
[----:B0-----:R-:W-:-:S04]  /*00a0*/  @!P0 IMAD.WIDE.U32 R4, R9, 0x8, R4 ;  /* 0x0000000809048825 */ /* 0x001fc800078e0004 */
[C---:B----4-:R-:W-:Y:S02]  /*00b0*/  @!P0 IMAD.WIDE.U32 R6, R9.reuse, 0x8, R6 ;  /* 0x0000000809068825 */ /* 0x050fe400078e0006 */
[----:B-1----:R-:W4:Y:S02]  /*00c0*/  @!P0 LDG.E.64 R4, desc[UR20][R4.64] ;  /* 0x0000001404048981 */ /* 0x002f24000c1e1b00 */
[----:B-----5:R-:W-:Y:S02]  /*00d0*/  @!P0 IMAD.WIDE.U32 R2, R9, 0x8, R2 ;  /* 0x0000000809028825 */ /* 0x020fe400078e0002 */
[----:B------:R-:W4:Y:S04]  /*00e0*/  @!P0 LDG.E.64 R6, desc[UR20][R6.64] ;  /* 0x0000001406068981 */ /* 0x000f28000c1e1b00 */
[----:B------:R-:W5:Y:S01]  /*00f0*/  @!P0 LDG.E.64 R2, desc[UR20][R2.64] ;  /* 0x0000001402028981 */ /* 0x000f62000c1e1b00 */
[----:B---3--:R-:W-:Y:S01]  /*0100*/  UIADD3 UR4, UPT, UPT, UR5, -UR4, URZ ;  /* 0x8000000405047290 */ /* 0x008fe2000fffe0ff */
[----:B------:R-:W-:-:S03]  /*0110*/  MOV R8, 0x400 ;  /* 0x0000040000087802 */ /* 0x000fc60000000f00 */
[----:B------:R-:W-:Y:S01]  /*0120*/  UIADD3 UR4, UPT, UPT, UR4, 0x1, URZ ;  /* 0x0000000104047890 */ /* 0x000fe2000fffe0ff */
[----:B--2---:R-:W-:-:S03]  /*0130*/  @!P0 LEA R9, R13, R8, 0x18 ;  /* 0x000000080d098211 */ /* 0x004fc600078ec0ff */
[----:B------:R-:W-:Y:S02]  /*0140*/  USHF.R.S32.HI UR5, URZ, 0x1f, UR4 ;  /* 0x0000001fff057899 */ /* 0x000fe40008011404 */
[----:B------:R-:W-:Y:S02]  /*0150*/  ULOP3.LUT UP0, URZ, UR4, 0x1f, URZ, 0xc0, !UPT ;  /* 0x0000001f04ff7892 */ /* 0x000fe4000f80c0ff */
[----:B------:R-:W-:-:S04]  /*0160*/  ULEA.HI UR5, UR5, UR4, URZ, 0x5 ;  /* 0x0000000405057291 */ /* 0x000fc8000f8f28ff */
[----:B------:R-:W-:Y:S02]  /*0170*/  USHF.R.S32.HI UR4, URZ, 0x5, UR5 ;  /* 0x00000005ff047899 */ /* 0x000fe40008011405 */
[----:B------:R-:W-:-:S03]  /*0180*/  ULEA.HI.SX32 UR11, UR5, 0x1, 0x1b ;  /* 0x00000001050b7891 */ /* 0x000fc6000f8fdaff */
[----:B------:R-:W-:Y:S01]  /*0190*/  @!UP0 UIADD3 UR11, UPT, UPT, UR4, URZ, URZ ;  /* 0x000000ff040b8290 */ /* 0x000fe2000fffe0ff */
[----:B------:R-:W-:-:S03]  /*01a0*/  VIADD R12, R8, 0x818 ;  /* 0x00000818080c7836 */ /* 0x000fc60000000000 */
[----:B------:R-:W-:Y:S01]  /*01b0*/  UISETP.GE.AND UP0, UPT, UR11, 0x1, UPT ;  /* 0x000000010b00788c */ /* 0x000fe2000bf06270 */
[----:B------:R-:W-:-:S04]  /*01c0*/  IADD3 R10, PT, PT, R8, 0x718, RZ ;  /* 0x00000718080a7810 */ /* 0x000fc80007ffe0ff */
[C---:B------:R-:W-:Y:S01]  /*01d0*/  LEA R11, R13.reuse, R10, 0x18 ;  /* 0x0000000a0d0b7211 */ /* 0x040fe200078ec0ff */
[----:B------:R-:W-:Y:S01]  /*01e0*/  UMOV UR4, URZ ;  /* 0x000000ff00047c82 */ /* 0x000fe20008000000 */
[----:B------:R-:W-:Y:S01]  /*01f0*/  UMOV UR5, URZ ;  /* 0x000000ff00057c82 */ /* 0x000fe20008000000 */
[----:B------:R-:W-:Y:S01]  /*0200*/  UMOV UR7, URZ ;  /* 0x000000ff00077c82 */ /* 0x000fe20008000000 */
[----:B----4-:R0:W-:Y:S04]  /*0210*/  @!P0 STS.128 [R9], R4 ;  /* 0x0000000409008388 */ /* 0x0101e80000000c00 */
[----:B-----5:R1:W-:Y:S01]  /*0220*/  @!P0 STS.64 [R9+0x10], R2 ;  /* 0x0000100209008388 */ /* 0x0203e20000000a00 */
[----:B0-----:R-:W-:Y:S02]  /*0230*/  LEA R5, R13, R12, 0x18 ;  /* 0x0000000c0d057211 */ /* 0x001fe400078ec0ff */
[----:B-1----:R-:W-:-:S03]  /*0240*/  LEA R2, R0, R11, 0x3 ;  /* 0x0000000b00027211 */ /* 0x002fc600078e18ff */
[----:B------:R-:W-:Y:S01]  /*0250*/  IMAD R3, R0, 0x8, R5 ;  /* 0x0000000800037824 */ /* 0x000fe200078e0205 */
[----:B------:R-:W-:Y:S06]  /*0260*/  BAR.SYNC.DEFER_BLOCKING 0x0 ;  /* 0x0000000000007b1d */ /* 0x000fec0000010000 */
[----:B------:R-:W-:Y:S05]  /*0270*/  BRA.U !UP0, `(.L_x_77) ;  /* 0x00000025085c7547 */ /* 0x000fea000b800000 */
[----:B------:R-:W0:Y:S01]  /*0280*/  LDCU UR5, c[0x0][0x388] ;  /* 0x00007100ff0577ac */ /* 0x000e220008000800 */
[----:B------:R-:W-:Y:S01]  /*0290*/  IADD3 R8, PT, PT, R8, 0x618, RZ ;  /* 0x0000061808087810 */ /* 0x000fe20007ffe0ff */
[----:B------:R-:W-:-:S03]  /*02a0*/  UMOV UR6, URZ ;  /* 0x000000ff00067c82 */ /* 0x000fc60008000000 */
[----:B------:R-:W-:Y:S01]  /*02b0*/  LEA R5, R13, R8, 0x18 ;  /* 0x000000080d057211 */ /* 0x000fe200078ec0ff */
[----:B------:R-:W-:-:S04]  /*02c0*/  UMOV UR7, URZ ;  /* 0x000000ff00077c82 */ /* 0x000fc80008000000 */
[----:B------:R-:W-:Y:S01]  /*02d0*/  IMAD R4, R0, 0x8, R5 ;  /* 0x0000000800047824 */ /* 0x000fe200078e0205 */
[----:B0-----:R-:W-:Y:S02]  /*02e0*/  USHF.R.S32.HI UR4, URZ, 0x1f, UR5 ;  /* 0x0000001fff047899 */ /* 0x001fe40008011405 */
[----:B------:R-:W-:Y:S02]  /*02f0*/  ULOP3.LUT UP0, URZ, UR5, 0x1f, URZ, 0xc0, !UPT ;  /* 0x0000001f05ff7892 */ /* 0x000fe4000f80c0ff */
[----:B------:R-:W-:-:S04]  /*0300*/  ULEA.HI UR4, UR4, UR5, URZ, 0x5 ;  /* 0x0000000504047291 */ /* 0x000fc8000f8f28ff */
[----:B------:R-:W-:Y:S02]  /*0310*/  USHF.R.S32.HI UR5, URZ, 0x5, UR4 ;  /* 0x00000005ff057899 */ /* 0x000fe40008011404 */
[----:B------:R-:W-:-:S03]  /*0320*/  ULEA.HI.SX32 UR12, UR4, 0x1, 0x1b ;  /* 0x00000001040c7891 */ /* 0x000fc6000f8fdaff */
[----:B------:R-:W-:Y:S01]  /*0330*/  @!UP0 UIADD3 UR12, UPT, UPT, UR5, URZ, URZ ;  /* 0x000000ff050c8290 */ /* 0x000fe2000fffe0ff */
[----:B------:R-:W-:Y:S02]  /*0340*/  UMOV UR4, URZ ;  /* 0x000000ff00047c82 */ /* 0x000fe40008000000 */
[----:B------:R-:W-:-:S09]  /*0350*/  UMOV UR5, URZ ;  /* 0x000000ff00057c82 */ /* 0x000fd20008000000 */
.L_x_135:
[----:B0-----:R-:W0:Y:S01]  /*0360*/  LDCU.64 UR8, c[0x0][0x398] ;  /* 0x00007300ff0877ac */ /* 0x001e220008000a00 */
[----:B-1----:R-:W1:Y:S01]  /*0370*/  LDC R5, c[0x0][0x398] ;  /* 0x0000e600ff057b82 */ /* 0x002e620000000800 */
[C---:B------:R-:W-:Y:S01]  /*0380*/  VIADD R9, R0.reuse, 0x20 ;  /* 0x0000002000097836 */ /* 0x040fe20000000000 */
[----:B------:R-:W-:Y:S02]  /*0390*/  IADD3 R10, PT, PT, R0, 0x40, RZ ;  /* 0x00000040000a7810 */ /* 0x000fe40007ffe0ff */
[----:B------:R-:W-:-:S04]  /*03a0*/  MOV R8, UR6 ;  /* 0x0000000600087c02 */ /* 0x000fc80008000f00 */
[----:B--234-:R-:W2:Y:S01]  /*03b0*/  LDC.64 R6, c[0x0][0x390] ;  /* 0x0000e400ff067b82 */ /* 0x01cea20000000a00 */
[----:B0-----:R-:W-:-:S03]  /*03c0*/  UIADD3 UR13, UPT, UPT, UR9, -UR8, URZ ;  /* 0x80000008090d7290 */ /* 0x001fc6000fffe0ff */
[----:B------:R-:W-:Y:S02]  /*03d0*/  UMOV UR8, 0x3 ;  /* 0x0000000300087882 */ /* 0x000fe40000000000 */
[----:B------:R-:W-:Y:S01]  /*03e0*/  UIMAD UR8, UR13, UR8, 0x3 ;  /* 0x000000030d0874a4 */ /* 0x000fe2000f8e0208 */
[----:B-1----:R-:W-:-:S05]  /*03f0*/  IMAD R5, R5, 0x3, R0 ;  /* 0x0000000305057824 */ /* 0x002fca00078e0200 */
[----:B------:R-:W-:Y:S01]  /*0400*/  ISETP.GE.AND P0, PT, R0, UR8, PT ;  /* 0x0000000800007c0c */ /* 0x000fe2000bf06270 */
[----:B------:R-:W-:Y:S01]  /*0410*/  IMAD R5, R8, 0x60, R5 ;  /* 0x0000006008057824 */ /* 0x000fe200078e0205 */
[----:B------:R-:W-:Y:S02]  /*0420*/  ISETP.GE.AND P1, PT, R9, UR8, PT ;  /* 0x0000000809007c0c */ /* 0x000fe4000bf26270 */
[----:B------:R-:W-:Y:S01]  /*0430*/  ISETP.GE.AND P2, PT, R10, UR8, PT ;  /* 0x000000080a007c0c */ /* 0x000fe2000bf46270 */
[----:B--2---:R-:W-:-:S08]  /*0440*/  IMAD.WIDE R12, R5, 0x8, R6 ;  /* 0x00000008050c7825 */ /* 0x004fd000078e0206 */
[----:B------:R-:W2:Y:S04]  /*0450*/  @!P0 LDG.E.64 R6, desc[UR20][R12.64] ;  /* 0x000000140c068981 */ /* 0x000ea8000c1e1b00 */
[----:B------:R-:W3:Y:S04]  /*0460*/  @!P1 LDG.E.64 R8, desc[UR20][R12.64+0x100] ;  /* 0x000100140c089981 */ /* 0x000ee8000c1e1b00 */
[----:B------:R-:W4:Y:S01]  /*0470*/  @!P2 LDG.E.64 R10, desc[UR20][R12.64+0x200] ;  /* 0x000200140c0aa981 */ /* 0x000f22000c1e1b00 */
[----:B------:R-:W-:Y:S01]  /*0480*/  MOV R26, 0x400 ;  /* 0x00000400001a7802 */ /* 0x000fe20000000f00 */
[----:B------:R-:W-:Y:S01]  /*0490*/  UISETP.GE.AND UP0, UPT, UR12, 0x1, UPT ;  /* 0x000000010c00788c */ /* 0x000fe2000bf06270 */
[----:B------:R-:W0:Y:S03]  /*04a0*/  S2R R5, SR_CgaCtaId ;  /* 0x0000000000057919 */ /* 0x000e260000008800 */
[----:B------:R-:W-:-:S05]  /*04b0*/  VIADD R14, R26, 0x318 ;  /* 0x000003181a0e7836 */ /* 0x000fca0000000000 */
[----:B0-----:R-:W-:-:S04]  /*04c0*/  LEA R15, R5, R14, 0x18 ;  /* 0x0000000e050f7211 */ /* 0x001fc800078ec0ff */
[----:B------:R-:W-:-:S05]  /*04d0*/  LEA R15, R0, R15, 0x3 ;  /* 0x0000000f000f7211 */ /* 0x000fca00078e18ff */
[----:B--2---:R0:W-:Y:S04]  /*04e0*/  @!P0 STS.64 [R15], R6 ;  /* 0x000000060f008388 */ /* 0x0041e80000000a00 */
[----:B---3--:R0:W-:Y:S04]  /*04f0*/  @!P1 STS.64 [R15+0x100], R8 ;  /* 0x000100080f009388 */ /* 0x0081e80000000a00 */
[----:B----4-:R0:W-:Y:S01]  /*0500*/  @!P2 STS.64 [R15+0x200], R10 ;  /* 0x0002000a0f00a388 */ /* 0x0101e20000000a00 */
[----:B------:R-:W-:Y:S05]  /*0510*/  BRA.U !UP0, `(.L_x_78) ;  /* 0x0000002108a07547 */ /* 0x000fea000b800000 */
[----:B------:R-:W-:Y:S01]  /*0520*/  UIADD3 UR26, UPT, UPT, UR13, 0x1, URZ ;  /* 0x000000010d1a7890 */ /* 0x000fe2000fffe0ff */
[----:B------:R-:W-:-:S11]  /*0530*/  UMOV UR8, URZ ;  /* 0x000000ff00087c82 */ /* 0x000fd60008000000 */
.L_x_134:
[----:B-1----:R-:W1:Y:S01]  /*0540*/  S2UR UR15, SR_CgaCtaId ;  /* 0x00000000000f79c3 */ /* 0x002e620000008800 */
[----:B------:R-:W-:Y:S01]  /*0550*/  UMOV UR10, 0x400 ;  /* 0x00000400000a7882 */ /* 0x000fe20000000000 */
[----:B--2---:R-:W2:Y:S01]  /*0560*/  LDCU UR9, c[0x0][0x388] ;  /* 0x00007100ff0977ac */ /* 0x004ea20008000800 */
[C---:B0-----:R-:W-:Y:S01]  /*0570*/  VIADD R8, R0.reuse, 0x20 ;  /* 0x0000002000087836 */ /* 0x041fe20000000000 */
[----:B------:R-:W-:Y:S01]  /*0580*/  IADD3 R9, PT, PT, R0, 0x40, RZ ;  /* 0x0000004000097810 */ /* 0x000fe20007ffe0ff */
[----:B----4-:R-:W-:-:S04]  /*0590*/  IMAD.U32 R13, RZ, RZ, UR8 ;  /* 0x00000008ff0d7e24 */ /* 0x010fc8000f8e00ff */
[----:B------:R-:W-:Y:S01]  /*05a0*/  IMAD R13, R13, 0x60, R0 ;  /* 0x000000600d0d7824 */ /* 0x000fe200078e0200 */
[----:B--2---:R-:W-:Y:S02]  /*05b0*/  UIMAD UR9, UR9, 0x3, URZ ;  /* 0x00000003090978a4 */ /* 0x004fe4000f8e02ff */
[----:B-1----:R-:W-:-:S04]  /*05c0*/  ULEA UR17, UR15, UR10, 0x18 ;  /* 0x0000000a0f117291 */ /* 0x002fc8000f8ec0ff */
[----:B------:R-:W-:Y:S02]  /*05d0*/  ISETP.GE.AND P0, PT, R0, UR9, PT ;  /* 0x0000000900007c0c */ /* 0x000fe4000bf06270 */
[----:B------:R-:W-:Y:S02]  /*05e0*/  ISETP.GE.AND P1, PT, R8, UR9, PT ;  /* 0x0000000908007c0c */ /* 0x000fe4000bf26270 */
[----:B------:R-:W-:Y:S01]  /*05f0*/  ISETP.GE.AND P2, PT, R9, UR9, PT ;  /* 0x0000000909007c0c */ /* 0x000fe2000bf46270 */
[----:B---3--:R-:W0:Y:S02]  /*0600*/  LDS.64 R6, [UR17] ;  /* 0x00000011ff067984 */ /* 0x008e240008000a00 */
[----:B0-----:R-:W-:-:S06]  /*0610*/  IMAD.WIDE.U32 R12, R13, 0x8, R6 ;  /* 0x000000080d0c7825 */ /* 0x001fcc00078e0006 */
[----:B------:R-:W2:Y:S04]  /*0620*/  @!P0 LDG.E.64 R6, desc[UR20][R12.64] ;  /* 0x000000140c068981 */ /* 0x000ea8000c1e1b00 */
[----:B------:R-:W3:Y:S04]  /*0630*/  @!P1 LDG.E.64 R8, desc[UR20][R12.64+0x100] ;  /* 0x000100140c089981 */ /* 0x000ee8000c1e1b00 */
[----:B------:R-:W4:Y:S01]  /*0640*/  @!P2 LDG.E.64 R10, desc[UR20][R12.64+0x200] ;  /* 0x000200140c0aa981 */ /* 0x000f22000c1e1b00 */
[----:B------:R-:W-:Y:S01]  /*0650*/  IADD3 R14, PT, PT, R26, 0x18, RZ ;  /* 0x000000181a0e7810 */ /* 0x000fe20007ffe0ff */
[----:B------:R-:W-:-:S02]  /*0660*/  ULEA UR9, UR6, 0x20, 0x5 ;  /* 0x0000002006097891 */ /* 0x000fc4000f8e28ff */
[----:B------:R-:W-:Y:S01]  /*0670*/  UIMAD UR14, UR6, -0x20, UR26 ;  /* 0xffffffe0060e78a4 */ /* 0x000fe2000f8e021a */
[----:B------:R-:W-:Y:S01]  /*0680*/  LEA R15, R5, R14, 0x18 ;  /* 0x0000000e050f7211 */ /* 0x000fe200078ec0ff */
[----:B------:R-:W-:-:S03]  /*0690*/  UISETP.GT.AND UP0, UPT, UR9, UR13, UPT ;  /* 0x0000000d0900728c */ /* 0x000fc6000bf04270 */
[----:B------:R-:W-:Y:S01]  /*06a0*/  UMOV UR9, UR8 ;  /* 0x0000000800097c82 */ /* 0x000fe20008000000 */
[C---:B------:R-:W-:Y:S01]  /*06b0*/  IMAD R17, R0.reuse, 0x18, R15 ;  /* 0x0000001800117824 */ /* 0x040fe200078e020f */
[----:B------:R-:W-:Y:S02]  /*06c0*/  USEL UR14, UR14, 0x20, UP0 ;  /* 0x000000200e0e7887 */ /* 0x000fe40008000000 */
[----:B------:R-:W-:Y:S01]  /*06d0*/  UIADD3 UR8, UPT, UPT, UR8, 0x1, URZ ;  /* 0x0000000108087890 */ /* 0x000fe2000fffe0ff */
[----:B------:R-:W-:Y:S01]  /*06e0*/  IMAD R15, R0, -0x10, R17 ;  /* 0xfffffff0000f7824 */ /* 0x000fe200078e0211 */
[----:B------:R-:W-:Y:S02]  /*06f0*/  UISETP.GT.AND UP1, UPT, UR14, URZ, UPT ;  /* 0x000000ff0e00728c */ /* 0x000fe4000bf24270 */
[----:B------:R-:W-:Y:S02]  /*0700*/  UISETP.NE.AND UP0, UPT, UR8, UR12, UPT ;  /* 0x0000000c0800728c */ /* 0x000fe4000bf05270 */
[----:B--2---:R0:W-:Y:S04]  /*0710*/  @!P0 STS.64 [R15], R6 ;  /* 0x000000060f008388 */ /* 0x0041e80000000a00 */
[----:B---3--:R0:W-:Y:S04]  /*0720*/  @!P1 STS.64 [R15+0x100], R8 ;  /* 0x000100080f009388 */ /* 0x0081e80000000a00 */
[----:B----4-:R0:W-:Y:S01]  /*0730*/  @!P2 STS.64 [R15+0x200], R10 ;  /* 0x0002000a0f00a388 */ /* 0x0101e20000000a00 */
[----:B------:R-:W-:Y:S05]  /*0740*/  BRA.U !UP1, `(.L_x_79) ;  /* 0x00000021090c7547 */ /* 0x000fea000b800000 */
[----:B------:R-:W1:Y:S01]  /*0750*/  LDCU UR16, c[0x0][0x388] ;  /* 0x00007100ff1077ac */ /* 0x000e620008000800 */
[----:B------:R-:W-:-:S04]  /*0760*/  USHF.L.U32 UR27, UR9, 0x5, URZ ;  /* 0x00000005091b7899 */ /* 0x000fc800080006ff */
[----:B------:R-:W-:-:S04]  /*0770*/  UIADD3 UR14, UPT, UPT, UR27, 0x20, URZ ;  /* 0x000000201b0e7890 */ /* 0x000fc8000fffe0ff */
[----:B------:R-:W-:-:S04]  /*0780*/  UISETP.LT.AND UP1, UPT, UR27, UR14, UPT ;  /* 0x0000000e1b00728c */ /* 0x000fc8000bf21270 */
[----:B------:R-:W-:-:S04]  /*0790*/  USEL UR9, UR27, UR14, UP1 ;  /* 0x0000000e1b097287 */ /* 0x000fc80008800000 */
[----:B-1----:R-:W-:-:S09]  /*07a0*/  UISETP.GE.AND UP1, UPT, UR9, UR16, UPT ;  /* 0x000000100900728c */ /* 0x002fd2000bf26270 */
[----:B------:R-:W-:Y:S05]  /*07b0*/  BRA.U UP1, `(.L_x_80) ;  /* 0x0000001501187547 */ /* 0x000fea000b800000 */
[----:B0-----:R0:W1:Y:S01]  /*07c0*/  LDS.64 R6, [R17] ;  /* 0x0000000011067984 */ /* 0x0010620000000a00 */
[----:B------:R-:W-:Y:S01]  /*07d0*/  UISETP.LT.AND UP1, UPT, UR14, UR16, UPT ;  /* 0x000000100e00728c */ /* 0x000fe2000bf21270 */
[----:B------:R-:W-:Y:S02]  /*07e0*/  UMOV UR9, URZ ;  /* 0x000000ff00097c82 */ /* 0x000fe40008000000 */
[----:B------:R0:W2:Y:S01]  /*07f0*/  LDS.64 R8, [R17+0x8] ;  /* 0x0000080011087984 */ /* 0x0000a20000000a00 */
[----:B------:R-:W-:-:S03]  /*0800*/  USEL UR14, UR14, UR16, UP1 ;  /* 0x000000100e0e7287 */ /* 0x000fc60008800000 */
[----:B------:R0:W3:Y:S01]  /*0810*/  LDS.64 R10, [R17+0x10] ;  /* 0x00001000110a7984 */ /* 0x0000e20000000a00 */
[----:B------:R-:W-:Y:S02]  /*0820*/  UIADD3 UR16, UPT, UPT, -UR27, UR14, URZ ;  /* 0x0000000e1b107290 */ /* 0x000fe4000fffe1ff */
[----:B------:R-:W-:Y:S01]  /*0830*/  ULOP3.LUT UR14, UR14, 0x3, URZ, 0xc0, !UPT ;  /* 0x000000030e0e7892 */ /* 0x000fe2000f8ec0ff */
[----:B------:R-:W4:Y:S03]  /*0840*/  LDS.64 R12, [UR17+0x10] ;  /* 0x00001011ff0c7984 */ /* 0x000f260008000a00 */
[----:B------:R-:W-:Y:S01]  /*0850*/  UIADD3 UR15, UPT, UPT, UR16, -UR14, URZ ;  /* 0x8000000e100f7290 */ /* 0x000fe2000fffe0ff */
[----:B------:R-:W0:Y:S01]  /*0860*/  LDS.64 R14, [UR17+0x8] ;  /* 0x00000811ff0e7984 */ /* 0x000e220008000a00 */
[----:B------:R-:W-:-:S12]  /*0870*/  UIADD3 UR16, UPT, UPT, UR16, -0x1, URZ ;  /* 0xffffffff10107890 */ /* 0x000fd8000fffe0ff */
.L_x_115:
[----:B------:R-:W5:Y:S01]  /*0880*/  S2UR UR17, SR_CgaCtaId ;  /* 0x00000000001179c3 */ /* 0x000f620000008800 */
[----:B------:R-:W-:Y:S01]  /*0890*/  UMOV UR10, 0x400 ;  /* 0x00000400000a7882 */ /* 0x000fe20000000000 */
[----:B------:R-:W-:Y:S01]  /*08a0*/  UISETP.GE.U32.AND UP1, UPT, UR16, 0x3, UPT ;  /* 0x000000031000788c */ /* 0x000fe2000bf26070 */
[----:B------:R-:W-:Y:S01]  /*08b0*/  BSSY.RECONVERGENT B0, `(.L_x_81) ;  /* 0x000001f000007945 */ /* 0x000fe20003800200 */
[----:B------:R-:W-:-:S04]  /*08c0*/  UIADD3 UR10, UPT, UPT, UR10, 0x318, URZ ;  /* 0x000003180a0a7890 */ /* 0x000fc8000fffe0ff */
[----:B-----5:R-:W-:-:S04]  /*08d0*/  ULEA UR10, UR17, UR10, 0x18 ;  /* 0x0000000a110a7291 */ /* 0x020fc8000f8ec0ff */
[----:B------:R-:W-:-:S09]  /*08e0*/  UIMAD UR10, UR9, 0x18, UR10 ;  /* 0x00000018090a78a4 */ /* 0x000fd2000f8e020a */
[----:B012---:R-:W1:Y:S04]  /*08f0*/  LDS.64 R16, [UR10+0x8] ;  /* 0x0000080aff107984 */ /* 0x007e680008000a00 */
[----:B------:R-:W0:Y:S04]  /*0900*/  LDS.64 R22, [UR10] ;  /* 0x0000000aff167984 */ /* 0x000e280008000a00 */
[----:B------:R-:W5:Y:S01]  /*0910*/  LDS.64 R20, [UR10+0x10] ;  /* 0x0000100aff147984 */ /* 0x000f620008000a00 */
[--C-:B-1----:R-:W-:Y:S02]  /*0920*/  DADD R18, R6, -R16.reuse ;  /* 0x0000000006127229 */ /* 0x102fe40000000810 */
[----:B--2---:R-:W-:-:S02]  /*0930*/  DADD R16, R8, -R16 ;  /* 0x0000000008107229 */ /* 0x004fc40000000810 */
[----:B0-----:R-:W-:-:S06]  /*0940*/  DADD R22, R6, -R22 ;  /* 0x0000000006167229 */ /* 0x001fcc0000000816 */
[----:B------:R-:W-:Y:S02]  /*0950*/  DMUL R16, R18, R16 ;  /* 0x0000001012107228 */ /* 0x000fe40000000000 */
[--C-:B-----5:R-:W-:Y:S02]  /*0960*/  DADD R18, R6, -R20.reuse ;  /* 0x0000000006127229 */ /* 0x120fe40000000814 */
[----:B---3--:R-:W-:-:S04]  /*0970*/  DADD R20, R10, -R20 ;  /* 0x000000000a147229 */ /* 0x008fc80000000814 */
[----:B------:R-:W-:-:S08]  /*0980*/  DFMA R16, R22, R22, R16 ;  /* 0x000000161610722b */ /* 0x000fd00000000010 */
[----:B------:R-:W-:-:S10]  /*0990*/  DFMA R16, R18, R20, R16 ;  /* 0x000000141210722b */ /* 0x000fd40000000010 */
[----:B------:R-:W0:Y:S02]  /*09a0*/  F2F.F32.F64 R17, R16 ;  /* 0x0000001000117310 */ /* 0x000e240000301000 */
[----:B0-----:R-:W-:-:S06]  /*09b0*/  VIADD R18, R17, 0xf3000000 ;  /* 0xf300000011127836 */ /* 0x001fcc0000000000 */
[----:B------:R0:W1:Y:S01]  /*09c0*/  MUFU.RSQ R20, R17 ;  /* 0x0000001100147308 */ /* 0x0000620000001400 */
[----:B------:R-:W-:-:S13]  /*09d0*/  ISETP.GT.U32.AND P0, PT, R18, 0x727fffff, PT ;  /* 0x727fffff1200780c */ /* 0x000fda0003f04070 */
[----:B0-----:R-:W-:Y:S05]  /*09e0*/  @!P0 BRA `(.L_x_82) ;  /* 0x00000000001c8947 */ /* 0x001fea0003800000 */
[----:B------:R-:W-:Y:S01]  /*09f0*/  BSSY.RECONVERGENT B1, `(.L_x_83) ;  /* 0x0000004000017945 */ /* 0x000fe20003800200 */
[----:B------:R-:W-:Y:S02]  /*0a00*/  MOV R16, R17 ;  /* 0x0000001100107202 */ /* 0x000fe40000000f00 */
[----:B------:R-:W-:-:S07]  /*0a10*/  MOV R24, 0xa30 ;  /* 0x00000a3000187802 */ /* 0x000fce0000000f00 */
[----:B-1--4-:R-:W-:Y:S05]  /*0a20*/  CALL.REL.NOINC `($__internal_4_$__cuda_sm20_sqrt_rn_f32_slowpath) ;  /* 0x0000001c00d07944 */ /* 0x012fea0003c00000 */
[----:B------:R-:W-:Y:S05]  /*0a30*/  BSYNC.RECONVERGENT B1 ;  /* 0x0000000000017941 */ /* 0x000fea0003800200 */
.L_x_83:
[----:B------:R-:W-:Y:S01]  /*0a40*/  MOV R16, R18 ;  /* 0x0000001200107202 */ /* 0x000fe20000000f00 */
[----:B------:R-:W-:Y:S06]  /*0a50*/  BRA `(.L_x_84) ;  /* 0x0000000000107947 */ /* 0x000fec0003800000 */
.L_x_82:
[----:B-1----:R-:W-:Y:S01]  /*0a60*/  FMUL.FTZ R16, R17, R20 ;  /* 0x0000001411107220 */ /* 0x002fe20000410000 */
[----:B------:R-:W-:-:S03]  /*0a70*/  FMUL.FTZ R18, R20, 0.5 ;  /* 0x3f00000014127820 */ /* 0x000fc60000410000 */
[----:B------:R-:W-:-:S04]  /*0a80*/  FFMA R17, -R16, R16, R17 ;  /* 0x0000001010117223 */ /* 0x000fc80000000111 */
[----:B------:R-:W-:-:S07]  /*0a90*/  FFMA R16, R17, R18, R16 ;  /* 0x0000001211107223 */ /* 0x000fce0000000010 */
.L_x_84:
[----:B------:R-:W-:Y:S05]  /*0aa0*/  BSYNC.RECONVERGENT B0 ;  /* 0x0000000000007941 */ /* 0x000fea0003800200 */
.L_x_81:
[----:B------:R-:W0:Y:S01]  /*0ab0*/  F2F.F64.F32 R16, R16 ;  /* 0x0000001000107310 */ /* 0x000e220000201800 */
[----:B------:R-:W-:Y:S01]  /*0ac0*/  ULEA UR28, UR6, UR9, 0x5 ;  /* 0x00000009061c7291 */ /* 0x000fe2000f8e28ff */
[----:B------:R-:W-:Y:S01]  /*0ad0*/  UMOV UR10, URZ ;  /* 0x000000ff000a7c82 */ /* 0x000fe20008000000 */
[----:B0-----:R0:W-:Y:S01]  /*0ae0*/  STS.64 [R4], R16 ;  /* 0x0000001004007388 */ /* 0x0011e20000000a00 */
[----:B------:R-:W-:Y:S09]  /*0af0*/  BRA.U !UP1, `(.L_x_85) ;  /* 0x0000000909547547 */ /* 0x000ff2000b800000 */
[----:B------:R-:W1:Y:S01]  /*0b00*/  S2UR UR17, SR_CgaCtaId ;  /* 0x00000000001179c3 */ /* 0x000e620000008800 */
[----:B------:R-:W-:Y:S01]  /*0b10*/  UMOV UR10, 0x400 ;  /* 0x00000400000a7882 */ /* 0x000fe20000000000 */
[----:B------:R-:W2:Y:S01]  /*0b20*/  LDCU.64 UR24, c[0x0][0x3a0] ;  /* 0x00007400ff1877ac */ /* 0x000ea20008000a00 */
[----:B-1----:R-:W-:Y:S02]  /*0b30*/  ULEA UR18, UR17, UR10, 0x18 ;  /* 0x0000000a11127291 */ /* 0x002fe4000f8ec0ff */
[----:B------:R-:W-:-:S04]  /*0b40*/  UIADD3 UR10, UPT, UPT, UR10, 0x618, URZ ;  /* 0x000006180a0a7890 */ /* 0x000fc8000fffe0ff */
[----:B------:R-:W-:-:S03]  /*0b50*/  ULEA UR19, UR17, UR10, 0x18 ;  /* 0x0000000a11137291 */ /* 0x000fc6000f8ec0ff */
[----:B0-----:R-:W0:Y:S01]  /*0b60*/  LDS.64 R16, [UR18+0x618] ;  /* 0x00061812ff107984 */ /* 0x001e220008000a00 */
[----:B--2---:R-:W-:-:S08]  /*0b70*/  UMOV UR10, URZ ;  /* 0x000000ff000a7c82 */ /* 0x004fd00008000000 */
.L_x_102:
[----:B------:R-:W-:-:S09]  /*0b80*/  ULEA UR29, UR10, UR19, 0x3 ;  /* 0x000000130a1d7291 */ /* 0x000fd2000f8e18ff */
[----:B-12---:R-:W1:Y:S02]  /*0b90*/  LDS.64 R18, [UR29] ;  /* 0x0000001dff127984 */ /* 0x006e640008000a00 */
[----:B-1----:R-:W-:-:S14]  /*0ba0*/  DSETP.GEU.AND P0, PT, R18, UR24, PT ;  /* 0x0000001812007e2a */ /* 0x002fdc000bf0e000 */
[----:B------:R-:W-:Y:S05]  /*0bb0*/  @P0 BRA `(.L_x_86) ;  /* 0x00000000007c0947 */ /* 0x000fea0003800000 */
[----:B------:R-:W-:Y:S01]  /*0bc0*/  UISETP.NE.AND UP1, UPT, UR5, 0x20, UPT ;  /* 0x000000200500788c */ /* 0x000fe2000bf25270 */
[----:B------:R-:W-:Y:S01]  /*0bd0*/  ISETP.NE.AND P0, PT, R0, RZ, PT ;  /* 0x000000ff0000720c */ /* 0x000fe20003f05270 */
[----:B------:R-:W-:-:S07]  /*0be0*/  UIADD3 UR4, UPT, UPT, UR4, 0x1, URZ ;  /* 0x0000000104047890 */ /* 0x000fce000fffe0ff */
[----:B------:R-:W-:Y:S05]  /*0bf0*/  BRA.U UP1, `(.L_x_87) ;  /* 0x0000000101287547 */ /* 0x000fea000b800000 */
[----:B------:R-:W1:Y:S01]  /*0c00*/  LDS.64 R18, [R2] ;  /* 0x0000000002127984 */ /* 0x000e620000000a00 */
[----:B------:R-:W-:Y:S01]  /*0c10*/  IMAD.U32 R21, RZ, RZ, UR7 ;  /* 0x00000007ff157e24 */ /* 0x000fe2000f8e00ff */
[----:B------:R-:W-:Y:S02]  /*0c20*/  UIADD3 UR7, UPT, UPT, UR7, 0x1, URZ ;  /* 0x0000000107077890 */ /* 0x000fe4000fffe0ff */
[----:B------:R-:W2:Y:S01]  /*0c30*/  LDS.64 R22, [R3] ;  /* 0x0000000003167984 */ /* 0x000ea20000000a00 */
[----:B------:R-:W-:Y:S01]  /*0c40*/  UMOV UR5, URZ ;  /* 0x000000ff00057c82 */ /* 0x000fe20008000000 */
[----:B------:R-:W-:-:S05]  /*0c50*/  LEA R21, R21, R0, 0x5 ;  /* 0x0000000015157211 */ /* 0x000fca00078e28ff */
[----:B----4-:R-:W-:-:S04]  /*0c60*/  IMAD.WIDE R24, R21, 0x8, R12 ;  /* 0x0000000815187825 */ /* 0x010fc800078e020c */
[----:B------:R-:W-:Y:S01]  /*0c70*/  IMAD.WIDE R20, R21, 0x8, R14 ;  /* 0x0000000815147825 */ /* 0x000fe200078e020e */
[----:B-1----:R1:W-:Y:S04]  /*0c80*/  STG.E.64 desc[UR20][R24.64], R18 ;  /* 0x0000001218007986 */ /* 0x0023e8000c101b14 */
[----:B--2---:R1:W-:Y:S02]  /*0c90*/  STG.E.64 desc[UR20][R20.64], R22 ;  /* 0x0000001614007986 */ /* 0x0043e4000c101b14 */
.L_x_87:
[----:B------:R-:W-:Y:S04]  /*0ca0*/  BSSY.RECONVERGENT B0, `(.L_x_88) ;  /* 0x000000f000007945 */ /* 0x000fe80003800200 */
[----:B------:R-:W-:Y:S05]  /*0cb0*/  @P0 BRA `(.L_x_89) ;  /* 0x0000000000340947 */ /* 0x000fea0003800000 */
[----:B------:R-:W2:Y:S01]  /*0cc0*/  S2UR UR22, SR_CgaCtaId ;  /* 0x00000000001679c3 */ /* 0x000ea20000008800 */
[----:B------:R-:W-:Y:S01]  /*0cd0*/  UMOV UR17, 0x400 ;  /* 0x0000040000117882 */ /* 0x000fe20000000000 */
[----:B-1----:R-:W-:Y:S01]  /*0ce0*/  MOV R18, UR28 ;  /* 0x0000001c00127c02 */ /* 0x002fe20008000f00 */
[----:B------:R-:W-:Y:S02]  /*0cf0*/  UIADD3 UR18, UPT, UPT, UR17, 0x718, URZ ;  /* 0x0000071811127890 */ /* 0x000fe4000fffe0ff */
[----:B------:R-:W-:Y:S02]  /*0d00*/  UIADD3 UR23, UPT, UPT, UR17, 0x818, URZ ;  /* 0x0000081811177890 */ /* 0x000fe4000fffe0ff */
[----:B--2---:R-:W-:Y:S02]  /*0d10*/  ULEA UR17, UR22, UR18, 0x18 ;  /* 0x0000001216117291 */ /* 0x004fe4000f8ec0ff */
[----:B------:R-:W-:Y:S02]  /*0d20*/  ULEA UR18, UR22, UR23, 0x18 ;  /* 0x0000001716127291 */ /* 0x000fe4000f8ec0ff */
[----:B------:R-:W-:-:S02]  /*0d30*/  UIADD3 UR22, UPT, UPT, UR27, UR10, URZ ;  /* 0x0000000a1b167290 */ /* 0x000fc4000fffe0ff */
[----:B------:R-:W-:Y:S02]  /*0d40*/  ULEA UR17, UR5, UR17, 0x3 ;  /* 0x0000001105117291 */ /* 0x000fe4000f8e18ff */
[----:B------:R-:W-:Y:S02]  /*0d50*/  ULEA UR18, UR5, UR18, 0x3 ;  /* 0x0000001205127291 */ /* 0x000fe4000f8e18ff */
[----:B------:R-:W-:-:S05]  /*0d60*/  IMAD.U32 R19, RZ, RZ, UR22 ;  /* 0x00000016ff137e24 */ /* 0x000fca000f8e00ff */
[----:B------:R2:W-:Y:S04]  /*0d70*/  STS.64 [UR17], R18 ;  /* 0x00000012ff007988 */ /* 0x0005e80008000a11 */
[----:B0-----:R2:W-:Y:S02]  /*0d80*/  STS.64 [UR18], R16 ;  /* 0x00000010ff007988 */ /* 0x0015e40008000a12 */
.L_x_89:
[----:B------:R-:W-:Y:S05]  /*0d90*/  BSYNC.RECONVERGENT B0 ;  /* 0x0000000000007941 */ /* 0x000fea0003800200 */
.L_x_88:
[----:B------:R-:W-:-:S12]  /*0da0*/  UIADD3 UR5, UPT, UPT, UR5, 0x1, URZ ;  /* 0x0000000105057890 */ /* 0x000fd8000fffe0ff */
.L_x_86:
[----:B-12---:R-:W1:Y:S02]  /*0db0*/  LDS.64 R18, [UR29+0x8] ;  /* 0x0000081dff127984 */ /* 0x006e640008000a00 */
[----:B-1----:R-:W-:-:S14]  /*0dc0*/  DSETP.GEU.AND P0, PT, R18, UR24, PT ;  /* 0x0000001812007e2a */ /* 0x002fdc000bf0e000 */
[----:B------:R-:W-:Y:S05]  /*0dd0*/  @P0 BRA `(.L_x_90) ;  /* 0x00000000007c0947 */ /* 0x000fea0003800000 */
[----:B------:R-:W-:Y:S01]  /*0de0*/  UISETP.NE.AND UP1, UPT, UR5, 0x20, UPT ;  /* 0x000000200500788c */ /* 0x000fe2000bf25270 */
[----:B------:R-:W-:Y:S01]  /*0df0*/  ISETP.NE.AND P0, PT, R0, RZ, PT ;  /* 0x000000ff0000720c */ /* 0x000fe20003f05270 */
[----:B------:R-:W-:-:S07]  /*0e00*/  UIADD3 UR4, UPT, UPT, UR4, 0x1, URZ ;  /* 0x0000000104047890 */ /* 0x000fce000fffe0ff */
[----:B------:R-:W-:Y:S05]  /*0e10*/  BRA.U UP1, `(.L_x_91) ;  /* 0x0000000101287547 */ /* 0x000fea000b800000 */
[----:B------:R-:W1:Y:S01]  /*0e20*/  LDS.64 R18, [R2] ;  /* 0x0000000002127984 */ /* 0x000e620000000a00 */
[----:B------:R-:W-:Y:S01]  /*0e30*/  MOV R21, UR7 ;  /* 0x0000000700157c02 */ /* 0x000fe20008000f00 */
[----:B------:R-:W-:Y:S02]  /*0e40*/  UIADD3 UR7, UPT, UPT, UR7, 0x1, URZ ;  /* 0x0000000107077890 */ /* 0x000fe4000fffe0ff */
[----:B------:R-:W2:Y:S01]  /*0e50*/  LDS.64 R24, [R3] ;  /* 0x0000000003187984 */ /* 0x000ea20000000a00 */
[----:B------:R-:W-:Y:S01]  /*0e60*/  LEA R21, R21, R0, 0x5 ;  /* 0x0000000015157211 */ /* 0x000fe200078e28ff */
[----:B------:R-:W-:-:S04]  /*0e70*/  UMOV UR5, URZ ;  /* 0x000000ff00057c82 */ /* 0x000fc80008000000 */
[----:B----4-:R-:W-:-:S04]  /*0e80*/  IMAD.WIDE R22, R21, 0x8, R12 ;  /* 0x0000000815167825 */ /* 0x010fc800078e020c */
[----:B------:R-:W-:Y:S01]  /*0e90*/  IMAD.WIDE R20, R21, 0x8, R14 ;  /* 0x0000000815147825 */ /* 0x000fe200078e020e */
[----:B-1----:R1:W-:Y:S04]  /*0ea0*/  STG.E.64 desc[UR20][R22.64], R18 ;  /* 0x0000001216007986 */ /* 0x0023e8000c101b14 */
[----:B--2---:R1:W-:Y:S02]  /*0eb0*/  STG.E.64 desc[UR20][R20.64], R24 ;  /* 0x0000001814007986 */ /* 0x0043e4000c101b14 */
.L_x_91:
[----:B------:R-:W-:Y:S04]  /*0ec0*/  BSSY.RECONVERGENT B0, `(.L_x_92) ;  /* 0x000000f000007945 */ /* 0x000fe80003800200 */
[----:B------:R-:W-:Y:S05]  /*0ed0*/  @P0 BRA `(.L_x_93) ;  /* 0x0000000000340947 */ /* 0x000fea0003800000 */
[----:B------:R-:W2:Y:S01]  /*0ee0*/  S2UR UR22, SR_CgaCtaId ;  /* 0x00000000001679c3 */ /* 0x000ea20000008800 */
[----:B------:R-:W-:Y:S01]  /*0ef0*/  UMOV UR17, 0x400 ;  /* 0x0000040000117882 */ /* 0x000fe20000000000 */
[----:B-1----:R-:W-:Y:S01]  /*0f00*/  IMAD.U32 R18, RZ, RZ, UR28 ;  /* 0x0000001cff127e24 */ /* 0x002fe2000f8e00ff */
[----:B------:R-:W-:Y:S02]  /*0f10*/  UIADD3 UR18, UPT, UPT, UR17, 0x718, URZ ;  /* 0x0000071811127890 */ /* 0x000fe4000fffe0ff */
[----:B------:R-:W-:Y:S02]  /*0f20*/  UIADD3 UR23, UPT, UPT, UR17, 0x818, URZ ;  /* 0x0000081811177890 */ /* 0x000fe4000fffe0ff */
[----:B--2---:R-:W-:Y:S02]  /*0f30*/  ULEA UR17, UR22, UR18, 0x18 ;  /* 0x0000001216117291 */ /* 0x004fe4000f8ec0ff */
[----:B------:R-:W-:Y:S02]  /*0f40*/  ULEA UR18, UR22, UR23, 0x18 ;  /* 0x0000001716127291 */ /* 0x000fe4000f8ec0ff */
[----:B------:R-:W-:-:S02]  /*0f50*/  UIADD3 UR22, UPT, UPT, UR10, 0x1, UR27 ;  /* 0x000000010a167890 */ /* 0x000fc4000fffe01b */
[----:B------:R-:W-:Y:S02]  /*0f60*/  ULEA UR17, UR5, UR17, 0x3 ;  /* 0x0000001105117291 */ /* 0x000fe4000f8e18ff */
[----:B------:R-:W-:Y:S02]  /*0f70*/  ULEA UR18, UR5, UR18, 0x3 ;  /* 0x0000001205127291 */ /* 0x000fe4000f8e18ff */
[----:B------:R-:W-:-:S05]  /*0f80*/  MOV R19, UR22 ;  /* 0x0000001600137c02 */ /* 0x000fca0008000f00 */
[----:B------:R2:W-:Y:S04]  /*0f90*/  STS.64 [UR17], R18 ;  /* 0x00000012ff007988 */ /* 0x0005e80008000a11 */
[----:B0-----:R2:W-:Y:S02]  /*0fa0*/  STS.64 [UR18], R16 ;  /* 0x00000010ff007988 */ /* 0x0015e40008000a12 */
.L_x_93:
[----:B------:R-:W-:Y:S05]  /*0fb0*/  BSYNC.RECONVERGENT B0 ;  /* 0x0000000000007941 */ /* 0x000fea0003800200 */
.L_x_92:
[----:B------:R-:W-:-:S12]  /*0fc0*/  UIADD3 UR5, UPT, UPT, UR5, 0x1, URZ ;  /* 0x0000000105057890 */ /* 0x000fd8000fffe0ff */
.L_x_90:
        /* <DEDUP_REMOVED lines=11> */
[----:B------:R-:W-:Y:S01]  /*1080*/  UMOV UR5, URZ ;  /* 0x000000ff00057c82 */ /* 0x000fe20008000000 */
[----:B------:R-:W-:-:S04]  /*1090*/  IMAD R21, R21, 0x20, R0 ;  /* 0x0000002015157824 */ /* 0x000fc800078e0200 */
[----:B----4-:R-:W-:-:S04]  /*10a0*/  IMAD.WIDE R22, R21, 0x8, R12 ;  /* 0x0000000815167825 */ /* 0x010fc800078e020c */
[----:B------:R-:W-:Y:S01]  /*10b0*/  IMAD.WIDE R20, R21, 0x8, R14 ;  /* 0x0000000815147825 */ /* 0x000fe200078e020e */
[----:B-1----:R1:W-:Y:S04]  /*10c0*/  STG.E.64 desc[UR20][R22.64], R18 ;  /* 0x0000001216007986 */ /* 0x0023e8000c101b14 */
[----:B--2---:R1:W-:Y:S02]  /*10d0*/  STG.E.64 desc[UR20][R20.64], R24 ;  /* 0x0000001814007986 */ /* 0x0043e4000c101b14 */
.L_x_95:
        /* <DEDUP_REMOVED lines=15> */
.L_x_97:
[----:B------:R-:W-:Y:S05]  /*11d0*/  BSYNC.RECONVERGENT B0 ;  /* 0x0000000000007941 */ /* 0x000fea0003800200 */
.L_x_96:
[----:B------:R-:W-:-:S12]  /*11e0*/  UIADD3 UR5, UPT, UPT, UR5, 0x1, URZ ;  /* 0x0000000105057890 */ /* 0x000fd8000fffe0ff */
.L_x_94:
        /* <DEDUP_REMOVED lines=17> */
.L_x_99:
        /* <DEDUP_REMOVED lines=12> */
[----:B------:R-:W-:-:S05]  /*13c0*/  IMAD.U32 R19, RZ, RZ, UR22 ;  /* 0x00000016ff137e24 */ /* 0x000fca000f8e00ff */
[----:B------:R2:W-:Y:S04]  /*13d0*/  STS.64 [UR17], R18 ;  /* 0x00000012ff007988 */ /* 0x0005e80008000a11 */
[----:B0-----:R2:W-:Y:S02]  /*13e0*/  STS.64 [UR18], R16 ;  /* 0x00000010ff007988 */ /* 0x0015e40008000a12 */
.L_x_101:
[----:B------:R-:W-:Y:S05]  /*13f0*/  BSYNC.RECONVERGENT B0 ;  /* 0x0000000000007941 */ /* 0x000fea0003800200 */
.L_x_100:
[----:B------:R-:W-:-:S12]  /*1400*/  UIADD3 UR5, UPT, UPT, UR5, 0x1, URZ ;  /* 0x0000000105057890 */ /* 0x000fd8000fffe0ff */
.L_x_98:
[----:B------:R-:W-:-:S04]  /*1410*/  UIADD3 UR10, UPT, UPT, UR10, 0x4, URZ ;  /* 0x000000040a0a7890 */ /* 0x000fc8000fffe0ff */
[----:B------:R-:W-:-:S09]  /*1420*/  UISETP.NE.AND UP1, UPT, UR10, UR15, UPT ;  /* 0x0000000f0a00728c */ /* 0x000fd2000bf25270 */
[----:B------:R-:W-:Y:S05]  /*1430*/  BRA.U UP1, `(.L_x_102) ;  /* 0xfffffff501d07547 */ /* 0x000fea000b83ffff */
[----:B------:R-:W-:-:S05]  /*1440*/  UMOV UR10, UR15 ;  /* 0x0000000f000a7c82 */ /* 0x000fca0008000000 */
.L_x_85:
[----:B------:R-:W-:-:S09]  /*1450*/  UISETP.NE.AND UP1, UPT, UR14, URZ, UPT ;  /* 0x000000ff0e00728c */ /* 0x000fd2000bf25270 */
[----:B------:R-:W-:Y:S05]  /*1460*/  BRA.U !UP1, `(.L_x_103) ;  /* 0x0000000509c07547 */ /* 0x000fea000b800000 */
[----:B------:R-:W3:Y:S01]  /*1470*/  S2UR UR23, SR_CgaCtaId ;  /* 0x00000000001779c3 */ /* 0x000ee20000008800 */
[----:B------:R-:W-:Y:S01]  /*1480*/  UMOV UR22, 0x400 ;  /* 0x0000040000167882 */ /* 0x000fe20000000000 */
[----:B------:R-:W5:Y:S01]  /*1490*/  LDCU.64 UR24, c[0x0][0x3a0] ;  /* 0x00007400ff1877ac */ /* 0x000f620008000a00 */
[----:B------:R-:W-:-:S04]  /*14a0*/  UIADD3 UR17, UPT, UPT, UR22, 0x618, URZ ;  /* 0x0000061816117890 */ /* 0x000fc8000fffe0ff */
[----:B---3--:R-:W-:-:S04]  /*14b0*/  ULEA UR17, UR23, UR17, 0x18 ;  /* 0x0000001117117291 */ /* 0x008fc8000f8ec0ff */
[----:B------:R-:W-:-:S09]  /*14c0*/  ULEA UR18, UR10, UR17, 0x3 ;  /* 0x000000110a127291 */ /* 0x000fd2000f8e18ff */
[----:B0-2---:R-:W5:Y:S02]  /*14d0*/  LDS.64 R16, [UR18] ;  /* 0x00000012ff107984 */ /* 0x005f640008000a00 */
[----:B-----5:R-:W-:-:S14]  /*14e0*/  DSETP.GEU.AND P0, PT, R16, UR24, PT ;  /* 0x0000001810007e2a */ /* 0x020fdc000bf0e000 */
[----:B------:R-:W-:Y:S05]  /*14f0*/  @P0 BRA `(.L_x_104) ;  /* 0x00000000007c0947 */ /* 0x000fea0003800000 */
[----:B------:R-:W-:Y:S01]  /*1500*/  UISETP.NE.AND UP1, UPT, UR5, 0x20, UPT ;  /* 0x000000200500788c */ /* 0x000fe2000bf25270 */
[----:B------:R-:W-:Y:S01]  /*1510*/  ISETP.NE.AND P0, PT, R0, RZ, PT ;  /* 0x000000ff0000720c */ /* 0x000fe20003f05270 */
[----:B------:R-:W-:-:S07]  /*1520*/  UIADD3 UR4, UPT, UPT, UR4, 0x1, URZ ;  /* 0x0000000104047890 */ /* 0x000fce000fffe0ff */
[----:B------:R-:W-:Y:S05]  /*1530*/  BRA.U UP1, `(.L_x_105) ;  /* 0x0000000101287547 */ /* 0x000fea000b800000 */
[----:B------:R-:W0:Y:S01]  /*1540*/  LDS.64 R16, [R2] ;  /* 0x0000000002107984 */ /* 0x000e220000000a00 */
[----:B-1----:R-:W-:Y:S01]  /*1550*/  MOV R21, UR7 ;  /* 0x0000000700157c02 */ /* 0x002fe20008000f00 */
[----:B------:R-:W-:Y:S02]  /*1560*/  UIADD3 UR7, UPT, UPT, UR7, 0x1, URZ ;  /* 0x0000000107077890 */ /* 0x000fe4000fffe0ff */
[----:B------:R-:W1:Y:S01]  /*1570*/  LDS.64 R22, [R3] ;  /* 0x0000000003167984 */ /* 0x000e620000000a00 */
[----:B------:R-:W-:Y:S01]  /*1580*/  LEA R21, R21, R0, 0x5 ;  /* 0x0000000015157211 */ /* 0x000fe200078e28ff */
[----:B------:R-:W-:-:S04]  /*1590*/  UMOV UR5, URZ ;  /* 0x000000ff00057c82 */ /* 0x000fc80008000000 */
[----:B----4-:R-:W-:-:S04]  /*15a0*/  IMAD.WIDE R18, R21, 0x8, R12 ;  /* 0x0000000815127825 */ /* 0x010fc800078e020c */
[----:B------:R-:W-:Y:S01]  /*15b0*/  IMAD.WIDE R20, R21, 0x8, R14 ;  /* 0x0000000815147825 */ /* 0x000fe200078e020e */
[----:B0-----:R0:W-:Y:S04]  /*15c0*/  STG.E.64 desc[UR20][R18.64], R16 ;  /* 0x0000001012007986 */ /* 0x0011e8000c101b14 */
[----:B-1----:R0:W-:Y:S02]  /*15d0*/  STG.E.64 desc[UR20][R20.64], R22 ;  /* 0x0000001614007986 */ /* 0x0021e4000c101b14 */
.L_x_105:
[----:B------:R-:W-:Y:S04]  /*15e0*/  BSSY.RECONVERGENT B0, `(.L_x_106) ;  /* 0x000000f000007945 */ /* 0x000fe80003800200 */
[----:B------:R-:W-:Y:S05]  /*15f0*/  @P0 BRA `(.L_x_107) ;  /* 0x0000000000340947 */ /* 0x000fea0003800000 */
[----:B------:R-:W-:Y:S01]  /*1600*/  UIADD3 UR17, UPT, UPT, UR22, 0x718, URZ ;  /* 0x0000071816117890 */ /* 0x000fe2000fffe0ff */
[----:B01----:R-:W-:Y:S01]  /*1610*/  IMAD.U32 R18, RZ, RZ, UR28 ;  /* 0x0000001cff127e24 */ /* 0x003fe2000f8e00ff */
[----:B------:R-:W-:Y:S02]  /*1620*/  UIADD3 UR19, UPT, UPT, UR27, UR10, URZ ;  /* 0x0000000a1b137290 */ /* 0x000fe4000fffe0ff */
[----:B------:R-:W-:Y:S02]  /*1630*/  ULEA UR17, UR23, UR17, 0x18 ;  /* 0x0000001117117291 */ /* 0x000fe4000f8ec0ff */
[----:B------:R-:W-:Y:S02]  /*1640*/  ULEA UR29, UR23, UR22, 0x18 ;  /* 0x00000016171d7291 */ /* 0x000fe4000f8ec0ff */
[----:B------:R-:W-:Y:S01]  /*1650*/  ULEA UR17, UR5, UR17, 0x3 ;  /* 0x0000001105117291 */ /* 0x000fe2000f8e18ff */
[----:B------:R-:W-:-:S08]  /*1660*/  MOV R19, UR19 ;  /* 0x0000001300137c02 */ /* 0x000fd00008000f00 */
[----:B------:R-:W-:Y:S01]  /*1670*/  STS.64 [UR17], R18 ;  /* 0x00000012ff007988 */ /* 0x000fe20008000a11 */
[----:B------:R-:W-:-:S03]  /*1680*/  UIADD3 UR17, UPT, UPT, UR22, 0x818, URZ ;  /* 0x0000081816117890 */ /* 0x000fc6000fffe0ff */
[----:B------:R-:W0:Y:S01]  /*1690*/  LDS.64 R16, [UR29+0x618] ;  /* 0x0006181dff107984 */ /* 0x000e220008000a00 */
[----:B------:R-:W-:-:S04]  /*16a0*/  ULEA UR17, UR23, UR17, 0x18 ;  /* 0x0000001117117291 */ /* 0x000fc8000f8ec0ff */
[----:B------:R-:W-:-:S09]  /*16b0*/  ULEA UR17, UR5, UR17, 0x3 ;  /* 0x0000001105117291 */ /* 0x000fd2000f8e18ff */
[----:B0-----:R2:W-:Y:S03]  /*16c0*/  STS.64 [UR17], R16 ;  /* 0x00000010ff007988 */ /* 0x0015e60008000a11 */
.L_x_107:
[----:B------:R-:W-:Y:S05]  /*16d0*/  BSYNC.RECONVERGENT B0 ;  /* 0x0000000000007941 */ /* 0x000fea0003800200 */
.L_x_106:
[----:B------:R-:W-:-:S12]  /*16e0*/  UIADD3 UR5, UPT, UPT, UR5, 0x1, URZ ;  /* 0x0000000105057890 */ /* 0x000fd8000fffe0ff */
.L_x_104:
[----:B------:R-:W-:-:S09]  /*16f0*/  UISETP.NE.AND UP1, UPT, UR14, 0x1, UPT ;  /* 0x000000010e00788c */ /* 0x000fd2000bf25270 */
[----:B------:R-:W-:Y:S05]  /*1700*/  BRA.U !UP1, `(.L_x_103) ;  /* 0x0000000509187547 */ /* 0x000fea000b800000 */
[----:B0-2---:R-:W0:Y:S02]  /*1710*/  LDS.64 R16, [UR18+0x8] ;  /* 0x00000812ff107984 */ /* 0x005e240008000a00 */
[----:B0-----:R-:W-:-:S14]  /*1720*/  DSETP.GEU.AND P0, PT, R16, UR24, PT ;  /* 0x0000001810007e2a */ /* 0x001fdc000bf0e000 */
        /* <DEDUP_REMOVED lines=9> */
[----:B------:R-:W-:Y:S01]  /*17c0*/  UMOV UR5, URZ ;  /* 0x000000ff00057c82 */ /* 0x000fe20008000000 */
[----:B------:R-:W-:-:S04]  /*17d0*/  IMAD R21, R21, 0x20, R0 ;  /* 0x0000002015157824 */ /* 0x000fc800078e0200 */
[----:B----4-:R-:W-:-:S04]  /*17e0*/  IMAD.WIDE R18, R21, 0x8, R12 ;  /* 0x0000000815127825 */ /* 0x010fc800078e020c */
[----:B------:R-:W-:Y:S01]  /*17f0*/  IMAD.WIDE R20, R21, 0x8, R14 ;  /* 0x0000000815147825 */ /* 0x000fe200078e020e */
[----:B0-----:R0:W-:Y:S04]  /*1800*/  STG.E.64 desc[UR20][R18.64], R16 ;  /* 0x0000001012007986 */ /* 0x0011e8000c101b14 */
[----:B-1----:R0:W-:Y:S02]  /*1810*/  STG.E.64 desc[UR20][R20.64], R22 ;  /* 0x0000001614007986 */ /* 0x0021e4000c101b14 */
.L_x_109:
[----:B------:R-:W-:Y:S04]  /*1820*/  BSSY.RECONVERGENT B0, `(.L_x_110) ;  /* 0x000000f000007945 */ /* 0x000fe80003800200 */
[----:B------:R-:W-:Y:S05]  /*1830*/  @P0 BRA `(.L_x_111) ;  /* 0x0000000000340947 */ /* 0x000fea0003800000 */
[----:B------:R-:W-:Y:S01]  /*1840*/  UIADD3 UR17, UPT, UPT, UR22, 0x718, URZ ;  /* 0x0000071816117890 */ /* 0x000fe2000fffe0ff */
[----:B01----:R-:W-:Y:S01]  /*1850*/  MOV R18, UR28 ;  /* 0x0000001c00127c02 */ /* 0x003fe20008000f00 */
[----:B------:R-:W-:Y:S02]  /*1860*/  UIADD3 UR19, UPT, UPT, UR10, 0x1, UR27 ;  /* 0x000000010a137890 */ /* 0x000fe4000fffe01b */
        /* <DEDUP_REMOVED lines=10> */
.L_x_111:
[----:B------:R-:W-:Y:S05]  /*1910*/  BSYNC.RECONVERGENT B0 ;  /* 0x0000000000007941 */ /* 0x000fea0003800200 */
.L_x_110:
[----:B------:R-:W-:-:S12]  /*1920*/  UIADD3 UR5, UPT, UPT, UR5, 0x1, URZ ;  /* 0x0000000105057890 */ /* 0x000fd8000fffe0ff */
.L_x_108:
        /* <DEDUP_REMOVED lines=10> */
[----:B-1----:R-:W-:Y:S01]  /*19d0*/  IMAD.U32 R21, RZ, RZ, UR7 ;  /* 0x00000007ff157e24 */ /* 0x002fe2000f8e00ff */
[----:B------:R-:W-:Y:S02]  /*19e0*/  UIADD3 UR7, UPT, UPT, UR7, 0x1, URZ ;  /* 0x0000000107077890 */ /* 0x000fe4000fffe0ff */
[----:B------:R-:W1:Y:S01]  /*19f0*/  LDS.64 R22, [R3] ;  /* 0x0000000003167984 */ /* 0x000e620000000a00 */
[----:B------:R-:W-:Y:S01]  /*1a00*/  UMOV UR5, URZ ;  /* 0x000000ff00057c82 */ /* 0x000fe20008000000 */
[----:B------:R-:W-:-:S05]  /*1a10*/  LEA R21, R21, R0, 0x5 ;  /* 0x0000000015157211 */ /* 0x000fca00078e28ff */
[----:B----4-:R-:W-:-:S04]  /*1a20*/  IMAD.WIDE R18, R21, 0x8, R12 ;  /* 0x0000000815127825 */ /* 0x010fc800078e020c */
[----:B------:R-:W-:Y:S01]  /*1a30*/  IMAD.WIDE R20, R21, 0x8, R14 ;  /* 0x0000000815147825 */ /* 0x000fe200078e020e */
[----:B0-----:R0:W-:Y:S04]  /*1a40*/  STG.E.64 desc[UR20][R18.64], R16 ;  /* 0x0000001012007986 */ /* 0x0011e8000c101b14 */
[----:B-1----:R0:W-:Y:S02]  /*1a50*/  STG.E.64 desc[UR20][R20.64], R22 ;  /* 0x0000001614007986 */ /* 0x0021e4000c101b14 */
.L_x_112:
        /* <DEDUP_REMOVED lines=8> */
[----:B------:R-:W-:-:S08]  /*1ae0*/  IMAD.U32 R19, RZ, RZ, UR18 ;  /* 0x00000012ff137e24 */ /* 0x000fd0000f8e00ff */
[----:B------:R-:W-:Y:S01]  /*1af0*/  STS.64 [UR17], R18 ;  /* 0x00000012ff007988 */ /* 0x000fe20008000a11 */
[----:B------:R-:W-:-:S03]  /*1b00*/  UIADD3 UR17, UPT, UPT, UR22, 0x818, URZ ;  /* 0x0000081816117890 */ /* 0x000fc6000fffe0ff */
[----:B------:R-:W0:Y:S01]  /*1b10*/  LDS.64 R16, [UR19+0x618] ;  /* 0x00061813ff107984 */ /* 0x000e220008000a00 */
[----:B------:R-:W-:-:S04]  /*1b20*/  ULEA UR17, UR23, UR17, 0x18 ;  /* 0x0000001117117291 */ /* 0x000fc8000f8ec0ff */
[----:B------:R-:W-:-:S09]  /*1b30*/  ULEA UR17, UR5, UR17, 0x3 ;  /* 0x0000001105117291 */ /* 0x000fd2000f8e18ff */
[----:B0-----:R2:W-:Y:S03]  /*1b40*/  STS.64 [UR17], R16 ;  /* 0x00000010ff007988 */ /* 0x0015e60008000a11 */
.L_x_114:
[----:B------:R-:W-:Y:S05]  /*1b50*/  BSYNC.RECONVERGENT B0 ;  /* 0x0000000000007941 */ /* 0x000fea0003800200 */
.L_x_113:
[----:B------:R-:W-:-:S12]  /*1b60*/  UIADD3 UR5, UPT, UPT, UR5, 0x1, URZ ;  /* 0x0000000105057890 */ /* 0x000fd8000fffe0ff */
.L_x_103:
[----:B------:R-:W3:Y:S01]  /*1b70*/  LDCU.64 UR18, c[0x0][0x398] ;  /* 0x00007300ff1277ac */ /* 0x000ee20008000a00 */
[----:B------:R-:W-:Y:S02]  /*1b80*/  ULEA UR17, UR6, 0x20, 0x5 ;  /* 0x0000002006117891 */ /* 0x000fe4000f8e28ff */
[----:B------:R-:W-:Y:S02]  /*1b90*/  UIADD3 UR9, UPT, UPT, UR9, 0x1, URZ ;  /* 0x0000000109097890 */ /* 0x000fe4000fffe0ff */
[----:B---3--:R-:W-:-:S04]  /*1ba0*/  UIADD3 UR18, UPT, UPT, UR19, -UR18, URZ ;  /* 0x8000001213127290 */ /* 0x008fc8000fffe0ff */
[----:B------:R-:W-:Y:S02]  /*1bb0*/  UIADD3 UR10, UPT, UPT, UR18, 0x1, URZ ;  /* 0x00000001120a7890 */ /* 0x000fe4000fffe0ff */
[----:B------:R-:W-:Y:S02]  /*1bc0*/  UISETP.GT.AND UP1, UPT, UR17, UR18, UPT ;  /* 0x000000121100728c */ /* 0x000fe4000bf24270 */
[----:B------:R-:W-:-:S04]  /*1bd0*/  UIMAD UR10, UR6, -0x20, UR10 ;  /* 0xffffffe0060a78a4 */ /* 0x000fc8000f8e020a */
[----:B------:R-:W-:-:S04]  /*1be0*/  USEL UR10, UR10, 0x20, UP1 ;  /* 0x000000200a0a7887 */ /* 0x000fc80008800000 */
[----:B------:R-:W-:-:S09]  /*1bf0*/  UISETP.NE.AND UP1, UPT, UR9, UR10, UPT ;  /* 0x0000000a0900728c */ /* 0x000fd2000bf25270 */
[----:B------:R-:W-:Y:S05]  /*1c00*/  BRA.U !UP1, `(.L_x_79) ;  /* 0x0000000909dc7547 */ /* 0x000fea000b800000 */
[----:B------:R-:W-:Y:S05]  /*1c10*/  BRA `(.L_x_115) ;  /* 0xffffffec00187947 */ /* 0x000fea000383ffff */
.L_x_80:
[----:B------:R-:W1:Y:S01]  /*1c20*/  LDCU.64 UR16, c[0x0][0x398] ;  /* 0x00007300ff1077ac */ /* 0x000e620008000a00 */
[----:B0-----:R-:W0:Y:S01]  /*1c30*/  S2R R7, SR_CgaCtaId ;  /* 0x0000000000077919 */ /* 0x001e220000008800 */
[----:B------:R-:W-:Y:S01]  /*1c40*/  MOV R6, 0x400 ;  /* 0x0000040000067802 */ /* 0x000fe20000000f00 */
[----:B------:R-:W-:-:S03]  /*1c50*/  ULEA UR14, UR6, 0x20, 0x5 ;  /* 0x00000020060e7891 */ /* 0x000fc6000f8e28ff */
[----:B------:R-:W-:Y:S01]  /*1c60*/  IADD3 R6, PT, PT, R6, 0x18, RZ ;  /* 0x0000001806067810 */ /* 0x000fe20007ffe0ff */
[----:B-1----:R-:W-:-:S04]  /*1c70*/  UIADD3 UR16, UPT, UPT, UR17, -UR16, URZ ;  /* 0x8000001011107290 */ /* 0x002fc8000fffe0ff */
[----:B------:R-:W-:Y:S02]  /*1c80*/  UIADD3 UR9, UPT, UPT, UR16, 0x1, URZ ;  /* 0x0000000110097890 */ /* 0x000fe4000fffe0ff */
[----:B------:R-:W-:Y:S02]  /*1c90*/  UISETP.GT.AND UP1, UPT, UR14, UR16, UPT ;  /* 0x000000100e00728c */ /* 0x000fe4000bf24270 */
[----:B------:R-:W-:-:S04]  /*1ca0*/  UIMAD UR9, UR6, -0x20, UR9 ;  /* 0xffffffe0060978a4 */ /* 0x000fc8000f8e0209 */
[----:B------:R-:W-:Y:S01]  /*1cb0*/  USEL UR16, UR9, 0x20, UP1 ;  /* 0x0000002009107887 */ /* 0x000fe20008800000 */
[----:B0-----:R-:W-:-:S03]  /*1cc0*/  LEA R7, R7, R6, 0x18 ;  /* 0x0000000607077211 */ /* 0x001fc600078ec0ff */
[----:B------:R-:W-:Y:S01]  /*1cd0*/  UISETP.GE.U32.AND UP1, UPT, UR16, 0x8, UPT ;  /* 0x000000081000788c */ /* 0x000fe2000bf26070 */
[----:B------:R-:W-:Y:S01]  /*1ce0*/  UMOV UR9, URZ ;  /* 0x000000ff00097c82 */ /* 0x000fe20008000000 */
[----:B------:R-:W-:-:S07]  /*1cf0*/  IMAD R20, R0, 0x18, R7 ;  /* 0x0000001800147824 */ /* 0x000fce00078e0207 */
[----:B------:R-:W-:Y:S05]  /*1d00*/  BRA.U !UP1, `(.L_x_116) ;  /* 0x0000000109a07547 */ /* 0x000fea000b800000 */
[----:B------:R0:W1:Y:S01]  /*1d10*/  LDS.64 R6, [R20] ;  /* 0x0000000014067984 */ /* 0x0000620000000a00 */
[----:B------:R-:W-:Y:S02]  /*1d20*/  UIADD3 UR10, UPT, UPT, UR10, 0x318, URZ ;  /* 0x000003180a0a7890 */ /* 0x000fe4000fffe0ff */
[----:B------:R-:W-:Y:S01]  /*1d30*/  ULOP3.LUT UR9, UR16, 0x7ffffff8, URZ, 0xc0, !UPT ;  /* 0x7ffffff810097892 */ /* 0x000fe2000f8ec0ff */
[----:B------:R0:W2:Y:S01]  /*1d40*/  LDS.64 R8, [R20+0x8] ;  /* 0x0000080014087984 */ /* 0x0000a20000000a00 */
[----:B------:R-:W-:Y:S02]  /*1d50*/  ULEA UR10, UR15, UR10, 0x18 ;  /* 0x0000000a0f0a7291 */ /* 0x000fe4000f8ec0ff */
[----:B------:R-:W-:Y:S01]  /*1d60*/  UIADD3 UR14, UPT, UPT, -UR9, URZ, URZ ;  /* 0x000000ff090e7290 */ /* 0x000fe2000fffe1ff */
[----:B------:R0:W3:Y:S01]  /*1d70*/  LDS.64 R10, [R20+0x10] ;  /* 0x00001000140a7984 */ /* 0x0000e20000000a00 */
[----:B------:R-:W-:-:S12]  /*1d80*/  UIADD3 UR10, UPT, UPT, UR10, 0xb8, URZ ;  /* 0x000000b80a0a7890 */ /* 0x000fd8000fffe0ff */
.L_x_117:
[----:B------:R-:W1:Y:S01]  /*1d90*/  LDS.64 R18, [UR10+-0x8] ;  /* 0xfffff80aff127984 */ /* 0x000e620008000a00 */
[----:B------:R-:W-:-:S03]  /*1da0*/  UIADD3 UR14, UPT, UPT, UR14, 0x8, URZ ;  /* 0x000000080e0e7890 */ /* 0x000fc6000fffe0ff */
[----:B------:R-:W4:Y:S01]  /*1db0*/  LDS.64 R12, [UR10+-0x10] ;  /* 0xfffff00aff0c7984 */ /* 0x000f220008000a00 */
[----:B------:R-:W-:-:S03]  /*1dc0*/  UISETP.NE.AND UP1, UPT, UR14, URZ, UPT ;  /* 0x000000ff0e00728c */ /* 0x000fc6000bf25270 */
[----:B------:R-:W5:Y:S01]  /*1dd0*/  LDS.64 R14, [UR10] ;  /* 0x0000000aff0e7984 */ /* 0x000f620008000a00 */
[----:B------:R-:W-:Y:S01]  /*1de0*/  UIADD3 UR10, UPT, UPT, UR10, 0xc0, URZ ;  /* 0x000000c00a0a7890 */ /* 0x000fe2000fffe0ff */
[--C-:B-1----:R-:W-:Y:S02]  /*1df0*/  DADD R16, R6, -R18.reuse ;  /* 0x0000000006107229 */ /* 0x102fe40000000812 */
[----:B--2---:R-:W-:Y:S02]  /*1e00*/  DADD R18, R8, -R18 ;  /* 0x0000000008127229 */ /* 0x004fe40000000812 */
[----:B----4-:R-:W-:-:S06]  /*1e10*/  DADD R12, R6, -R12 ;  /* 0x00000000060c7229 */ /* 0x010fcc000000080c */
[----:B------:R-:W-:Y:S02]  /*1e20*/  DMUL R18, R16, R18 ;  /* 0x0000001210127228 */ /* 0x000fe40000000000 */
[--C-:B-----5:R-:W-:Y:S02]  /*1e30*/  DADD R16, R6, -R14.reuse ;  /* 0x0000000006107229 */ /* 0x120fe4000000080e */
[----:B---3--:R-:W-:-:S04]  /*1e40*/  DADD R14, R10, -R14 ;  /* 0x000000000a0e7229 */ /* 0x008fc8000000080e */
[----:B------:R-:W-:-:S08]  /*1e50*/  DFMA R18, R12, R12, R18 ;  /* 0x0000000c0c12722b */ /* 0x000fd00000000012 */
[----:B------:R-:W-:Y:S01]  /*1e60*/  DFMA R14, R16, R14, R18 ;  /* 0x0000000e100e722b */ /* 0x000fe20000000012 */
[----:B------:R-:W-:Y:S10]  /*1e70*/  BRA.U UP1, `(.L_x_117) ;  /* 0xfffffffd01c47547 */ /* 0x000ff4000b83ffff */
[----:B------:R-:W1:Y:S01]  /*1e80*/  F2F.F32.F64 R16, R14 ;  /* 0x0000000e00107310 */ /* 0x000e620000301000 */
[----:B------:R-:W-:Y:S01]  /*1e90*/  BSSY.RECONVERGENT B0, `(.L_x_118) ;  /* 0x000000d000007945 */ /* 0x000fe20003800200 */
[----:B-1----:R-:W-:-:S06]  /*1ea0*/  IADD3 R6, PT, PT, R16, -0xd000000, RZ ;  /* 0xf300000010067810 */ /* 0x002fcc0007ffe0ff */
[----:B------:R1:W2:Y:S01]  /*1eb0*/  MUFU.RSQ R7, R16 ;  /* 0x0000001000077308 */ /* 0x0002a20000001400 */
[----:B------:R-:W-:-:S13]  /*1ec0*/  ISETP.GT.U32.AND P0, PT, R6, 0x727fffff, PT ;  /* 0x727fffff0600780c */ /* 0x000fda0003f04070 */
[----:B-1----:R-:W-:Y:S05]  /*1ed0*/  @!P0 BRA `(.L_x_119) ;  /* 0x0000000000108947 */ /* 0x002fea0003800000 */
[----:B------:R-:W-:-:S07]  /*1ee0*/  MOV R24, 0x1f00 ;  /* 0x00001f0000187802 */ /* 0x000fce0000000f00 */
[----:B0-2---:R-:W-:Y:S05]  /*1ef0*/  CALL.REL.NOINC `($__internal_4_$__cuda_sm20_sqrt_rn_f32_slowpath) ;  /* 0x00000008009c7944 */ /* 0x005fea0003c00000 */
[----:B------:R-:W-:Y:S01]  /*1f00*/  IMAD.MOV.U32 R6, RZ, RZ, R18 ;  /* 0x000000ffff067224 */ /* 0x000fe200078e0012 */
[----:B------:R-:W-:Y:S06]  /*1f10*/  BRA `(.L_x_120) ;  /* 0x0000000000107947 */ /* 0x000fec0003800000 */
.L_x_119:
[----:B--2---:R-:W-:Y:S01]  /*1f20*/  FMUL.FTZ R6, R16, R7 ;  /* 0x0000000710067220 */ /* 0x004fe20000410000 */
[----:B------:R-:W-:-:S03]  /*1f30*/  FMUL.FTZ R8, R7, 0.5 ;  /* 0x3f00000007087820 */ /* 0x000fc60000410000 */
[----:B------:R-:W-:-:S04]  /*1f40*/  FFMA R7, -R6, R6, R16 ;  /* 0x0000000606077223 */ /* 0x000fc80000000110 */
[----:B------:R-:W-:-:S07]  /*1f50*/  FFMA R6, R7, R8, R6 ;  /* 0x0000000807067223 */ /* 0x000fce0000000006 */
.L_x_120:
[----:B------:R-:W-:Y:S05]  /*1f60*/  BSYNC.RECONVERGENT B0 ;  /* 0x0000000000007941 */ /* 0x000fea0003800200 */
.L_x_118:
[----:B------:R-:W1:Y:S02]  /*1f70*/  F2F.F64.F32 R6, R6 ;  /* 0x0000000600067310 */ /* 0x000e640000201800 */
[----:B-1----:R1:W-:Y:S02]  /*1f80*/  STS.64 [R4], R6 ;  /* 0x0000000604007388 */ /* 0x0023e40000000a00 */
.L_x_116:
[----:B------:R-:W-:-:S04]  /*1f90*/  ULOP3.LUT UR10, UR16, 0x7, URZ, 0xc0, !UPT ;  /* 0x00000007100a7892 */ /* 0x000fc8000f8ec0ff */
[----:B------:R-:W-:-:S09]  /*1fa0*/  UISETP.NE.AND UP1, UPT, UR10, URZ, UPT ;  /* 0x000000ff0a00728c */ /* 0x000fd2000bf25270 */
[----:B------:R-:W-:Y:S05]  /*1fb0*/  BRA.U !UP1, `(.L_x_79) ;  /* 0x0000000509f07547 */ /* 0x000fea000b800000 */
[----:B------:R-:W-:-:S04]  /*1fc0*/  UIADD3 UR10, UPT, UPT, UR10, -0x1, URZ ;  /* 0xffffffff0a0a7890 */ /* 0x000fc8000fffe0ff */
[----:B------:R-:W-:-:S09]  /*1fd0*/  UISETP.GE.U32.AND UP1, UPT, UR10, 0x3, UPT ;  /* 0x000000030a00788c */ /* 0x000fd2000bf26070 */
[----:B------:R-:W-:Y:S05]  /*1fe0*/  BRA.U !UP1, `(.L_x_121) ;  /* 0x00000001099c7547 */ /* 0x000fea000b800000 */
[----:B------:R-:W2:Y:S01]  /*1ff0*/  S2UR UR14, SR_CgaCtaId ;  /* 0x00000000000e79c3 */ /* 0x000ea20000008800 */
[----:B------:R-:W-:Y:S01]  /*2000*/  UMOV UR10, 0x400 ;  /* 0x00000400000a7882 */ /* 0x000fe20000000000 */
[----:B------:R-:W-:Y:S01]  /*2010*/  LDS.64 R14, [R20+0x8] ;  /* 0x00000800140e7984 */ /* 0x000fe20000000a00 */
[----:B------:R-:W-:Y:S01]  /*2020*/  UIADD3 UR10, UPT, UPT, UR10, 0x318, URZ ;  /* 0x000003180a0a7890 */ /* 0x000fe2000fffe0ff */
[----:B------:R-:W-:Y:S02]  /*2030*/  BSSY.RECONVERGENT B0, `(.L_x_122) ;  /* 0x000001f000007945 */ /* 0x000fe40003800200 */
[----:B-1----:R-:W-:Y:S04]  /*2040*/  LDS.64 R6, [R20] ;  /* 0x0000000014067984 */ /* 0x002fe80000000a00 */
[----:B------:R-:W-:Y:S01]  /*2050*/  LDS.64 R10, [R20+0x10] ;  /* 0x00001000140a7984 */ /* 0x000fe20000000a00 */
[----:B--2---:R-:W-:-:S04]  /*2060*/  ULEA UR10, UR14, UR10, 0x18 ;  /* 0x0000000a0e0a7291 */ /* 0x004fc8000f8ec0ff */
[----:B------:R-:W-:-:S09]  /*2070*/  UIMAD UR10, UR9, 0x18, UR10 ;  /* 0x00000018090a78a4 */ /* 0x000fd2000f8e020a */
[----:B------:R-:W1:Y:S04]  /*2080*/  LDS.64 R16, [UR10+0x50] ;  /* 0x0000500aff107984 */ /* 0x000e680008000a00 */
[----:B------:R-:W2:Y:S04]  /*2090*/  LDS.64 R12, [UR10+0x48] ;  /* 0x0000480aff0c7984 */ /* 0x000ea80008000a00 */
[----:B------:R-:W3:Y:S01]  /*20a0*/  LDS.64 R8, [UR10+0x58] ;  /* 0x0000580aff087984 */ /* 0x000ee20008000a00 */
[--C-:B-1----:R-:W-:Y:S02]  /*20b0*/  DADD R18, R14, -R16.reuse ;  /* 0x000000000e127229 */ /* 0x102fe40000000810 */
[----:B------:R-:W-:-:S02]  /*20c0*/  DADD R14, R6, -R16 ;  /* 0x00000000060e7229 */ /* 0x000fc40000000810 */
[C---:B--2---:R-:W-:Y:S02]  /*20d0*/  DADD R12, R6.reuse, -R12 ;  /* 0x00000000060c7229 */ /* 0x044fe4000000080c */
[----:B---3--:R-:W-:-:S04]  /*20e0*/  DADD R6, R6, -R8 ;  /* 0x0000000006067229 */ /* 0x008fc80000000808 */
[----:B------:R-:W-:Y:S02]  /*20f0*/  DMUL R14, R14, R18 ;  /* 0x000000120e0e7228 */ /* 0x000fe40000000000 */
[----:B------:R-:W-:-:S06]  /*2100*/  DADD R10, R10, -R8 ;  /* 0x000000000a0a7229 */ /* 0x000fcc0000000808 */
[----:B------:R-:W-:-:S08]  /*2110*/  DFMA R14, R12, R12, R14 ;  /* 0x0000000c0c0e722b */ /* 0x000fd0000000000e */
[----:B------:R-:W-:-:S06]  /*2120*/  DFMA R6, R6, R10, R14 ;  /* 0x0000000a0606722b */ /* 0x000fcc000000000e */
[----:B------:R-:W1:Y:S02]  /*2130*/  F2F.F32.F64 R16, R6 ;  /* 0x0000000600107310 */ /* 0x000e640000301000 */
[----:B-1----:R-:W-:-:S06]  /*2140*/  IADD3 R8, PT, PT, R16, -0xd000000, RZ ;  /* 0xf300000010087810 */ /* 0x002fcc0007ffe0ff */
[----:B------:R1:W2:Y:S01]  /*2150*/  MUFU.RSQ R9, R16 ;  /* 0x0000001000097308 */ /* 0x0002a20000001400 */
[----:B------:R-:W-:-:S13]  /*2160*/  ISETP.GT.U32.AND P0, PT, R8, 0x727fffff, PT ;  /* 0x727fffff0800780c */ /* 0x000fda0003f04070 */
[----:B-1----:R-:W-:Y:S05]  /*2170*/  @!P0 BRA `(.L_x_123) ;  /* 0x0000000000188947 */ /* 0x002fea0003800000 */
[----:B------:R-:W-:Y:S01]  /*2180*/  BSSY.RECONVERGENT B1, `(.L_x_124) ;  /* 0x0000003000017945 */ /* 0x000fe20003800200 */
[----:B------:R-:W-:-:S07]  /*2190*/  MOV R24, 0x21b0 ;  /* 0x000021b000187802 */ /* 0x000fce0000000f00 */
[----:B0-2---:R-:W-:Y:S05]  /*21a0*/  CALL.REL.NOINC `($__internal_4_$__cuda_sm20_sqrt_rn_f32_slowpath) ;  /* 0x0000000400f07944 */ /* 0x005fea0003c00000 */
[----:B------:R-:W-:Y:S05]  /*21b0*/  BSYNC.RECONVERGENT B1 ;  /* 0x0000000000017941 */ /* 0x000fea0003800200 */
.L_x_124:
[----:B------:R-:W-:Y:S01]  /*21c0*/  MOV R6, R18 ;  /* 0x0000001200067202 */ /* 0x000fe20000000f00 */
[----:B------:R-:W-:Y:S06]  /*21d0*/  BRA `(.L_x_125) ;  /* 0x0000000000107947 */ /* 0x000fec0003800000 */
.L_x_123:
[----:B--2---:R-:W-:Y:S01]  /*21e0*/  FMUL.FTZ R6, R16, R9 ;  /* 0x0000000910067220 */ /* 0x004fe20000410000 */
[----:B------:R-:W-:-:S03]  /*21f0*/  FMUL.FTZ R8, R9, 0.5 ;  /* 0x3f00000009087820 */ /* 0x000fc60000410000 */
[----:B------:R-:W-:-:S04]  /*2200*/  FFMA R7, -R6, R6, R16 ;  /* 0x0000000606077223 */ /* 0x000fc80000000110 */
[----:B------:R-:W-:-:S07]  /*2210*/  FFMA R6, R7, R8, R6 ;  /* 0x0000000807067223 */ /* 0x000fce0000000006 */
.L_x_125:
[----:B------:R-:W-:Y:S05]  /*2220*/  BSYNC.RECONVERGENT B0 ;  /* 0x0000000000007941 */ /* 0x000fea0003800200 */
.L_x_122:
[----:B------:R-:W1:Y:S01]  /*2230*/  F2F.F64.F32 R6, R6 ;  /* 0x0000000600067310 */ /* 0x000e620000201800 */
[----:B------:R-:W-:Y:S01]  /*2240*/  UIADD3 UR9, UPT, UPT, UR9, 0x4, URZ ;  /* 0x0000000409097890 */ /* 0x000fe2000fffe0ff */
[----:B-1----:R2:W-:Y:S11]  /*2250*/  STS.64 [R4], R6 ;  /* 0x0000000604007388 */ /* 0x0025f60000000a00 */
.L_x_121:
[----:B------:R-:W-:-:S09]  /*2260*/  ULOP3.LUT UP1, UR10, UR16, 0x3, URZ, 0xc0, !UPT ;  /* 0x00000003100a7892 */ /* 0x000fd2000f82c0ff */
[----:B------:R-:W-:Y:S05]  /*2270*/  BRA.U !UP1, `(.L_x_79) ;  /* 0x0000000509407547 */ /* 0x000fea000b800000 */
[----:B------:R-:W-:-:S09]  /*2280*/  UISETP.NE.AND UP1, UPT, UR10, 0x1, UPT ;  /* 0x000000010a00788c */ /* 0x000fd2000bf25270 */
[----:B------:R-:W-:Y:S05]  /*2290*/  BRA.U !UP1, `(.L_x_126) ;  /* 0x00000001099c7547 */ /* 0x000fea000b800000 */
[----:B------:R-:W3:Y:S01]  /*22a0*/  S2UR UR14, SR_CgaCtaId ;  /* 0x00000000000e79c3 */ /* 0x000ee20000008800 */
[----:B------:R-:W-:Y:S01]  /*22b0*/  UMOV UR10, 0x400 ;  /* 0x00000400000a7882 */ /* 0x000fe20000000000 */
[----:B------:R-:W-:Y:S01]  /*22c0*/  LDS.64 R14, [R20+0x8] ;  /* 0x00000800140e7984 */ /* 0x000fe20000000a00 */
[----:B------:R-:W-:Y:S01]  /*22d0*/  UIADD3 UR10, UPT, UPT, UR10, 0x318, URZ ;  /* 0x000003180a0a7890 */ /* 0x000fe2000fffe0ff */
[----:B------:R-:W-:Y:S02]  /*22e0*/  BSSY.RECONVERGENT B0, `(.L_x_127) ;  /* 0x000001f000007945 */ /* 0x000fe40003800200 */
[----:B-12---:R-:W-:Y:S04]  /*22f0*/  LDS.64 R6, [R20] ;  /* 0x0000000014067984 */ /* 0x006fe80000000a00 */
[----:B------:R-:W-:Y:S01]  /*2300*/  LDS.64 R10, [R20+0x10] ;  /* 0x00001000140a7984 */ /* 0x000fe20000000a00 */
[----:B---3--:R-:W-:-:S04]  /*2310*/  ULEA UR10, UR14, UR10, 0x18 ;  /* 0x0000000a0e0a7291 */ /* 0x008fc8000f8ec0ff */
        /* <DEDUP_REMOVED lines=13> */
[----:B-1----:R-:W-:-:S06]  /*23f0*/  VIADD R8, R16, 0xf3000000 ;  /* 0xf300000010087836 */ /* 0x002fcc0000000000 */
[----:B------:R1:W2:Y:S01]  /*2400*/  MUFU.RSQ R9, R16 ;  /* 0x0000001000097308 */ /* 0x0002a20000001400 */
[----:B------:R-:W-:-:S13]  /*2410*/  ISETP.GT.U32.AND P0, PT, R8, 0x727fffff, PT ;  /* 0x727fffff0800780c */ /* 0x000fda0003f04070 */
[----:B-1----:R-:W-:Y:S05]  /*2420*/  @!P0 BRA `(.L_x_128) ;  /* 0x0000000000188947 */ /* 0x002fea0003800000 */
[----:B------:R-:W-:Y:S01]  /*2430*/  BSSY.RECONVERGENT B1, `(.L_x_129) ;  /* 0x0000003000017945 */ /* 0x000fe20003800200 */
[----:B------:R-:W-:-:S07]  /*2440*/  MOV R24, 0x2460 ;  /* 0x0000246000187802 */ /* 0x000fce0000000f00 */
[----:B0-2---:R-:W-:Y:S05]  /*2450*/  CALL.REL.NOINC `($__internal_4_$__cuda_sm20_sqrt_rn_f32_slowpath) ;  /* 0x0000000400447944 */ /* 0x005fea0003c00000 */
[----:B------:R-:W-:Y:S05]  /*2460*/  BSYNC.RECONVERGENT B1 ;  /* 0x0000000000017941 */ /* 0x000fea0003800200 */
.L_x_129:
[----:B------:R-:W-:Y:S01]  /*2470*/  MOV R6, R18 ;  /* 0x0000001200067202 */ /* 0x000fe20000000f00 */
[----:B------:R-:W-:Y:S06]  /*2480*/  BRA `(.L_x_130) ;  /* 0x0000000000107947 */ /* 0x000fec0003800000 */
.L_x_128:
[----:B--2---:R-:W-:Y:S01]  /*2490*/  FMUL.FTZ R6, R16, R9 ;  /* 0x0000000910067220 */ /* 0x004fe20000410000 */
[----:B------:R-:W-:-:S03]  /*24a0*/  FMUL.FTZ R8, R9, 0.5 ;  /* 0x3f00000009087820 */ /* 0x000fc60000410000 */
[----:B------:R-:W-:-:S04]  /*24b0*/  FFMA R7, -R6, R6, R16 ;  /* 0x0000000606077223 */ /* 0x000fc80000000110 */
[----:B------:R-:W-:-:S07]  /*24c0*/  FFMA R6, R7, R8, R6 ;  /* 0x0000000807067223 */ /* 0x000fce0000000006 */
.L_x_130:
[----:B------:R-:W-:Y:S05]  /*24d0*/  BSYNC.RECONVERGENT B0 ;  /* 0x0000000000007941 */ /* 0x000fea0003800200 */
.L_x_127:
[----:B------:R-:W1:Y:S01]  /*24e0*/  F2F.F64.F32 R6, R6 ;  /* 0x0000000600067310 */ /* 0x000e620000201800 */
[----:B------:R-:W-:Y:S01]  /*24f0*/  UIADD3 UR9, UPT, UPT, UR9, 0x2, URZ ;  /* 0x0000000209097890 */ /* 0x000fe2000fffe0ff */
[----:B-1----:R3:W-:Y:S11]  /*2500*/  STS.64 [R4], R6 ;  /* 0x0000000604007388 */ /* 0x0027f60000000a00 */
.L_x_126:
[----:B------:R-:W-:-:S04]  /*2510*/  ULOP3.LUT UR10, UR16, 0x1, URZ, 0xc0, !UPT ;  /* 0x00000001100a7892 */ /* 0x000fc8000f8ec0ff */
[----:B------:R-:W-:-:S09]  /*2520*/  UISETP.NE.U32.AND UP1, UPT, UR10, 0x1, UPT ;  /* 0x000000010a00788c */ /* 0x000fd2000bf25070 */
[----:B------:R-:W-:Y:S05]  /*2530*/  BRA.U UP1, `(.L_x_79) ;  /* 0x0000000101907547 */ /* 0x000fea000b800000 */
[----:B------:R-:W4:Y:S01]  /*2540*/  S2UR UR14, SR_CgaCtaId ;  /* 0x00000000000e79c3 */ /* 0x000f220000008800 */
[----:B------:R-:W-:Y:S01]  /*2550*/  UMOV UR10, 0x400 ;  /* 0x00000400000a7882 */ /* 0x000fe20000000000 */
[----:B------:R-:W-:Y:S01]  /*2560*/  LDS.64 R16, [R20+0x8] ;  /* 0x0000080014107984 */ /* 0x000fe20000000a00 */
[----:B------:R-:W-:Y:S01]  /*2570*/  UIADD3 UR10, UPT, UPT, UR10, 0x318, URZ ;  /* 0x000003180a0a7890 */ /* 0x000fe2000fffe0ff */
[----:B------:R-:W-:Y:S02]  /*2580*/  BSSY.RECONVERGENT B0, `(.L_x_131) ;  /* 0x000001d000007945 */ /* 0x000fe40003800200 */
[----:B-123--:R-:W-:Y:S04]  /*2590*/  LDS.64 R6, [R20] ;  /* 0x0000000014067984 */ /* 0x00efe80000000a00 */
[----:B------:R-:W-:Y:S01]  /*25a0*/  LDS.64 R10, [R20+0x10] ;  /* 0x00001000140a7984 */ /* 0x000fe20000000a00 */
[----:B----4-:R-:W-:-:S04]  /*25b0*/  ULEA UR10, UR14, UR10, 0x18 ;  /* 0x0000000a0e0a7291 */ /* 0x010fc8000f8ec0ff */
[----:B------:R-:W-:-:S09]  /*25c0*/  UIMAD UR9, UR9, 0x18, UR10 ;  /* 0x00000018090978a4 */ /* 0x000fd2000f8e020a */
[----:B------:R-:W1:Y:S04]  /*25d0*/  LDS.64 R14, [UR9+0x8] ;  /* 0x00000809ff0e7984 */ /* 0x000e680008000a00 */
[----:B------:R-:W2:Y:S04]  /*25e0*/  LDS.64 R12, [UR9] ;  /* 0x00000009ff0c7984 */ /* 0x000ea80008000a00 */
[----:B------:R-:W3:Y:S01]  /*25f0*/  LDS.64 R8, [UR9+0x10] ;  /* 0x00001009ff087984 */ /* 0x000ee20008000a00 */
[----:B-1----:R-:W-:Y:S02]  /*2600*/  DADD R16, -R14, R16 ;  /* 0x000000000e107229 */ /* 0x002fe40000000110 */
[----:B------:R-:W-:-:S02]  /*2610*/  DADD R14, R6, -R14 ;  /* 0x00000000060e7229 */ /* 0x000fc4000000080e */
[C---:B--2---:R-:W-:Y:S02]  /*2620*/  DADD R12, R6.reuse, -R12 ;  /* 0x00000000060c7229 */ /* 0x044fe4000000080c */
[----:B---3--:R-:W-:-:S04]  /*2630*/  DADD R6, R6, -R8 ;  /* 0x0000000006067229 */ /* 0x008fc80000000808 */
[----:B------:R-:W-:Y:S02]  /*2640*/  DMUL R14, R14, R16 ;  /* 0x000000100e0e7228 */ /* 0x000fe40000000000 */
[----:B------:R-:W-:-:S06]  /*2650*/  DADD R10, -R8, R10 ;  /* 0x00000000080a7229 */ /* 0x000fcc000000010a */
[----:B------:R-:W-:-:S08]  /*2660*/  DFMA R14, R12, R12, R14 ;  /* 0x0000000c0c0e722b */ /* 0x000fd0000000000e */
[----:B------:R-:W-:-:S06]  /*2670*/  DFMA R6, R6, R10, R14 ;  /* 0x0000000a0606722b */ /* 0x000fcc000000000e */
[----:B------:R-:W1:Y:S02]  /*2680*/  F2F.F32.F64 R16, R6 ;  /* 0x0000000600107310 */ /* 0x000e640000301000 */
        /* <DEDUP_REMOVED lines=8> */
.L_x_132:
[----:B--2---:R-:W-:Y:S01]  /*2710*/  FMUL.FTZ R6, R16, R9 ;  /* 0x0000000910067220 */ /* 0x004fe20000410000 */
[----:B------:R-:W-:-:S03]  /*2720*/  FMUL.FTZ R8, R9, 0.5 ;  /* 0x3f00000009087820 */ /* 0x000fc60000410000 */
[----:B------:R-:W-:-:S04]  /*2730*/  FFMA R7, -R6, R6, R16 ;  /* 0x0000000606077223 */ /* 0x000fc80000000110 */
[----:B------:R-:W-:-:S07]  /*2740*/  FFMA R6, R7, R8, R6 ;  /* 0x0000000807067223 */ /* 0x000fce0000000006 */
.L_x_133:
[----:B------:R-:W-:Y:S05]  /*2750*/  BSYNC.RECONVERGENT B0 ;  /* 0x0000000000007941 */ /* 0x000fea0003800200 */
.L_x_131:
[----:B------:R-:W1:Y:S02]  /*2760*/  F2F.F64.F32 R6, R6 ;  /* 0x0000000600067310 */ /* 0x000e640000201800 */
[----:B-1----:R4:W-:Y:S02]  /*2770*/  STS.64 [R4], R6 ;  /* 0x0000000604007388 */ /* 0x0029e40000000a00 */
.L_x_79:
[----:B------:R-:W-:Y:S06]  /*2780*/  BAR.SYNC.DEFER_BLOCKING 0x0 ;  /* 0x0000000000007b1d */ /* 0x000fec0000010000 */
[----:B------:R-:W-:Y:S05]  /*2790*/  BRA.U UP0, `(.L_x_134) ;  /* 0xffffffdd00687547 */ /* 0x000fea000b83ffff */
.L_x_78:
[----:B------:R-:W-:Y:S01]  /*27a0*/  BAR.SYNC.DEFER_BLOCKING 0x0 ;  /* 0x0000000000007b1d */ /* 0x000fe20000010000 */
[----:B------:R-:W-:-:S04]  /*27b0*/  UIADD3 UR6, UPT, UPT, UR6, 0x1, URZ ;  /* 0x0000000106067890 */ /* 0x000fc8000fffe0ff */
[----:B------:R-:W-:-:S09]  /*27c0*/  UISETP.NE.AND UP0, UPT, UR6, UR11, UPT ;  /* 0x0000000b0600728c */ /* 0x000fd2000bf05270 */
[----:B------:R-:W-:Y:S05]  /*27d0*/  BRA.U UP0, `(.L_x_135) ;  /* 0xffffffd900e07547 */ /* 0x000fea000b83ffff */
[----:B------:R-:W-:-:S12]  /*27e0*/  USHF.L.U32 UR7, UR7, 0x5, URZ ;  /* 0x0000000507077899 */ /* 0x000fd800080006ff */
.L_x_77:
[C---:B------:R-:W-:Y:S01]  /*27f0*/  ISETP.GE.AND P0, PT, R0.reuse, UR5, PT ;  /* 0x0000000500007c0c */ /* 0x040fe2000bf06270 */
[----:B------:R-:W-:Y:S01]  /*2800*/  BSSY.RECONVERGENT B0, `(.L_x_136) ;  /* 0x000000f000007945 */ /* 0x000fe20003800200 */
[----:B------:R-:W-:-:S11]  /*2810*/  ISETP.NE.AND P1, PT, R0, RZ, PT ;  /* 0x000000ff0000720c */ /* 0x000fd60003f25270 */
[----:B------:R-:W-:Y:S05]  /*2820*/  @P0 BRA `(.L_x_137) ;  /* 0x0000000000300947 */ /* 0x000fea0003800000 */
[----:B------:R-:W5:Y:S01]  /*2830*/  S2UR UR6, SR_CgaCtaId ;  /* 0x00000000000679c3 */ /* 0x000f620000008800 */
[----:B------:R-:W-:Y:S01]  /*2840*/  UMOV UR5, 0x400 ;  /* 0x0000040000057882 */ /* 0x000fe20000000000 */
[----:B----4-:R-:W-:Y:S01]  /*2850*/  LDS.64 R12, [R2] ;  /* 0x00000000020c7984 */ /* 0x010fe20000000a00 */
[----:B0-----:R-:W-:-:S03]  /*2860*/  IADD3 R11, PT, PT, R0, UR7, RZ ;  /* 0x00000007000b7c10 */ /* 0x001fc6000fffe0ff */
[----:B-123--:R-:W-:Y:S01]  /*2870*/  LDS.64 R6, [R3] ;  /* 0x0000000003067984 */ /* 0x00efe20000000a00 */
[----:B-----5:R-:W-:-:S09]  /*2880*/  ULEA UR5, UR6, UR5, 0x18 ;  /* 0x0000000506057291 */ /* 0x020fd2000f8ec0ff */
[----:B------:R-:W0:Y:S04]  /*2890*/  LDS.64 R4, [UR5+0x10] ;  /* 0x00001005ff047984 */ /* 0x000e280008000a00 */
[----:B------:R-:W1:Y:S01]  /*28a0*/  LDS.64 R8, [UR5+0x8] ;  /* 0x00000805ff087984 */ /* 0x000e620008000a00 */
[----:B0-----:R-:W-:-:S04]  /*28b0*/  IMAD.WIDE R4, R11, 0x8, R4 ;  /* 0x000000080b047825 */ /* 0x001fc800078e0204 */
[----:B-1----:R-:W-:Y:S01]  /*28c0*/  IMAD.WIDE R8, R11, 0x8, R8 ;  /* 0x000000080b087825 */ /* 0x002fe200078e0208 */
[----:B------:R0:W-:Y:S04]  /*28d0*/  STG.E.64 desc[UR20][R4.64], R12 ;  /* 0x0000000c04007986 */ /* 0x0001e8000c101b14 */
[----:B------:R0:W-:Y:S02]  /*28e0*/  STG.E.64 desc[UR20][R8.64], R6 ;  /* 0x0000000608007986 */ /* 0x0001e4000c101b14 */
.L_x_137:
[----:B------:R-:W-:Y:S05]  /*28f0*/  BSYNC.RECONVERGENT B0 ;  /* 0x0000000000007941 */ /* 0x000fea0003800200 */
.L_x_136:
[----:B------:R-:W-:Y:S05]  /*2900*/  @P1 EXIT ;  /* 0x000000000000194d */ /* 0x000fea0003800000 */
[----:B0-----:R-:W0:Y:S01]  /*2910*/  S2R R5, SR_CTAID.X ;  /* 0x0000000000057919 */ /* 0x001e220000002500 */
[----:B------:R-:W0:Y:S01]  /*2920*/  LDC.64 R2, c[0x0][0x3b8] ;  /* 0x0000ee00ff027b82 */ /* 0x000e220000000a00 */
[----:B-1234-:R-:W-:Y:S01]  /*2930*/  MOV R7, UR4 ;  /* 0x0000000400077c02 */ /* 0x01efe20008000f00 */
[----:B0-----:R-:W-:-:S05]  /*2940*/  IMAD.WIDE.U32 R2, R5, 0x4, R2 ;  /* 0x0000000405027825 */ /* 0x001fca00078e0002 */
[----:B------:R-:W-:Y:S01]  /*2950*/  STG.E desc[UR20][R2.64], R7 ;  /* 0x0000000702007986 */ /* 0x000fe2000c101914 */
[----:B------:R-:W-:Y:S05]  /*2960*/  EXIT ;  /* 0x000000000000794d */ /* 0x000fea0003800000 */
        .weak           $__internal_4_$__cuda_sm20_sqrt_rn_f32_slowpath
        .type           $__internal_4_$__cuda_sm20_sqrt_rn_f32_slowpath,@function
        .size           $__internal_4_$__cuda_sm20_sqrt_rn_f32_slowpath,(.L_x_420 - $__internal_4_$__cuda_sm20_sqrt_rn_f32_slowpath)
$__internal_4_$__cuda_sm20_sqrt_rn_f32_slowpath:
[----:B------:R-:W-:-:S13]  /*2970*/  LOP3.LUT P0, RZ, R16, 0x7fffffff, RZ, 0xc0, !PT ;  /* 0x7fffffff10ff7812 */ /* 0x000fda000780c0ff */
[----:B------:R-:W-:Y:S01]  /*2980*/  @!P0 IMAD.MOV.U32 R17, RZ, RZ, R16 ;  /* 0x000000ffff118224 */ /* 0x000fe200078e0010 */
[----:B------:R-:W-:Y:S06]  /*2990*/  @!P0 BRA `(.L_x_138) ;  /* 0x0000000000408947 */ /* 0x000fec0003800000 */
[----:B------:R-:W-:-:S13]  /*29a0*/  FSETP.GEU.FTZ.AND P0, PT, R16, RZ, PT ;  /* 0x000000ff1000720b */ /* 0x000fda0003f1e000 */
        /* <DEDUP_REMOVED lines=10> */
[----:B------:R-:W-:Y:S02]  /*2a50*/  @!P0 MOV R17, R16 ;  /* 0x0000001000118202 */ /* 0x000fe40000000f00 */
[----:B------:R-:W-:-:S04]  /*2a60*/  @P0 FADD.FTZ R21, -R19, -RZ ;  /* 0x800000ff13150221 */ /* 0x000fc80000010100 */
[----:B------:R-:W-:-:S04]  /*2a70*/  @P0 FFMA R22, R19, R21, R18 ;  /* 0x0000001513160223 */ /* 0x000fc80000000012 */
[----:B------:R-:W-:-:S04]  /*2a80*/  @P0 FFMA R22, R22, R23, R19 ;  /* 0x0000001716160223 */ /* 0x000fc80000000013 */
[----:B------:R-:W-:-:S07]  /*2a90*/  @P0 FMUL.FTZ R17, R22, 2.3283064365386962891e-10 ;  /* 0x2f80000016110820 */ /* 0x000fce0000410000 */
.L_x_138:
[----:B------:R-:W-:Y:S02]  /*2aa0*/  IMAD.MOV.U32 R18, RZ, RZ, R17 ;  /* 0x000000ffff127224 */ /* 0x000fe400078e0011 */
[----:B------:R-:W-:Y:S01]  /*2ab0*/  HFMA2 R17, -RZ, RZ, 0, 0 ;  /* 0x00000000ff117431 */ /* 0x000fe200000001ff */
[----:B------:R-:W-:-:S04]  /*2ac0*/  MOV R16, R24 ;  /* 0x0000001800107202 */ /* 0x000fc80000000f00 */
[----:B------:R-:W-:Y:S05]  /*2ad0*/  RET.REL.NODEC R16 `(_Z26find_core_electrons_kernelIdLi32EEvPPT_iS1_iiS0_PP4int2S2_Pi) ;  /* 0xffffffd410487950 */ /* 0x000fea0003c3ffff */
.L_x_139:
        /* <DEDUP_REMOVED lines=10> */
.L_x_420:


//--------------------- .text._Z26find_core_electrons_kernelIfLi32EEvPPT_iS1_iiS0_PP4int2S2_Pi --------------------------
	.section	.text._Z26find_core_electrons_kernelIfLi32EEvPPT_iS1_iiS0_PP4int2S2_Pi,"ax",@progbits
	.align	128
        .global         _Z26find_core_electrons_kernelIfLi32EEvPPT_iS1_iiS0_PP4int2S2_Pi
        .type           _Z26find_core_electrons_kernelIfLi32EEvPPT_iS1_iiS0_PP4int2S2_Pi,@function
        .size           _Z26find_core_electrons_kernelIfLi32EEvPPT_iS1_iiS0_PP4int2S2_Pi,(.L_x_421 - _Z26find_core_electrons_kernelIfLi32EEvPPT_iS1_iiS0_PP4int2S2_Pi)
        .other          _Z26find_core_electrons_kernelIfLi32EEvPPT_iS1_iiS0_PP4int2S2_Pi,@"STO_CUDA_ENTRY STV_DEFAULT"
_Z26find_core_electrons_kernelIfLi32EEvPPT_iS1_iiS0_PP4int2S2_Pi:
.text._Z26find_core_electrons_kernelIfLi32EEvPPT_iS1_iiS0_PP4int2S2_Pi:
        /* <DEDUP_REMOVED lines=26> */
[----:B------:R-:W-:-:S03]  /*01a0*/  IADD3 R10, PT, PT, R8, 0x398, RZ ;  /* 0x00000398080a7810 */ /* 0x000fc60007ffe0ff */
[----:B------:R-:W-:Y:S01]  /*01b0*/  UISETP.GE.AND UP0, UPT, UR11, 0x1, UPT ;  /* 0x000000010b00788c */ /* 0x000fe2000bf06270 */
[----:B------:R-:W-:Y:S02]  /*01c0*/  IADD3 R12, PT, PT, R8, 0x498, RZ ;  /* 0x00000498080c7810 */ /* 0x000fe40007ffe0ff */
[C---:B------:R-:W-:Y:S01]  /*01d0*/  LEA R11, R13.reuse, R10, 0x18 ;  /* 0x0000000a0d0b7211 */ /* 0x040fe200078ec0ff */
[----:B------:R-:W-:Y:S01]  /*01e0*/  UMOV UR4, URZ ;  /* 0x000000ff00047c82 */ /* 0x000fe20008000000 */
[----:B------:R-:W-:Y:S01]  /*01f0*/  UMOV UR5, URZ ;  /* 0x000000ff00057c82 */ /* 0x000fe20008000000 */
[----:B------:R-:W-:Y:S01]  /*0200*/  UMOV UR7, URZ ;  /* 0x000000ff00077c82 */ /* 0x000fe20008000000 */
[----:B----4-:R0:W-:Y:S04]  /*0210*/  @!P0 STS.128 [R9], R4 ;  /* 0x0000000409008388 */ /* 0x0101e80000000c00 */
[----:B-----5:R1:W-:Y:S01]  /*0220*/  @!P0 STS.64 [R9+0x10], R2 ;  /* 0x0000100209008388 */ /* 0x0203e20000000a00 */
[----:B0-----:R-:W-:-:S02]  /*0230*/  LEA R5, R13, R12, 0x18 ;  /* 0x0000000c0d057211 */ /* 0x001fc400078ec0ff */
[C---:B-1----:R-:W-:Y:S02]  /*0240*/  LEA R2, R0.reuse, R11, 0x3 ;  /* 0x0000000b00027211 */ /* 0x042fe400078e18ff */
[----:B------:R-:W-:Y:S01]  /*0250*/  LEA R3, R0, R5, 0x2 ;  /* 0x0000000500037211 */ /* 0x000fe200078e10ff */
[----:B------:R-:W-:Y:S06]  /*0260*/  BAR.SYNC.DEFER_BLOCKING 0x0 ;  /* 0x0000000000007b1d */ /* 0x000fec0000010000 */
[----:B------:R-:W-:Y:S05]  /*0270*/  BRA.U !UP0, `(.L_x_140) ;  /* 0x0000002108cc7547 */ /* 0x000fea000b800000 */
[----:B------:R-:W0:Y:S01]  /*0280*/  LDCU UR13, c[0x0][0x388] ;  /* 0x00007100ff0d77ac */ /* 0x000e220008000800 */
[C---:B------:R-:W-:Y:S02]  /*0290*/  IADD3 R4, PT, PT, R8.reuse, 0x18, RZ ;  /* 0x0000001808047810 */ /* 0x040fe40007ffe0ff */
[----:B------:R-:W-:Y:S01]  /*02a0*/  IADD3 R8, PT, PT, R8, 0x318, RZ ;  /* 0x0000031808087810 */ /* 0x000fe20007ffe0ff */
[----:B------:R-:W-:Y:S01]  /*02b0*/  UMOV UR6, URZ ;  /* 0x000000ff00067c82 */ /* 0x000fe20008000000 */
[C---:B------:R-:W-:Y:S01]  /*02c0*/  LEA R5, R13.reuse, R4, 0x18 ;  /* 0x000000040d057211 */ /* 0x040fe200078ec0ff */
[----:B------:R-:W-:Y:S01]  /*02d0*/  UMOV UR7, URZ ;  /* 0x000000ff00077c82 */ /* 0x000fe20008000000 */
[----:B------:R-:W-:-:S03]  /*02e0*/  LEA R7, R13, R8, 0x18 ;  /* 0x000000080d077211 */ /* 0x000fc600078ec0ff */
[C---:B------:R-:W-:Y:S01]  /*02f0*/  IMAD R5, R0.reuse, 0xc, R5 ;  /* 0x0000000c00057824 */ /* 0x040fe200078e0205 */
[----:B------:R-:W-:Y:S01]  /*0300*/  LEA R4, R0, R7, 0x2 ;  /* 0x0000000700047211 */ /* 0x000fe200078e10ff */
[----:B0-----:R-:W-:Y:S02]  /*0310*/  USHF.R.S32.HI UR4, URZ, 0x1f, UR13 ;  /* 0x0000001fff047899 */ /* 0x001fe4000801140d */
[----:B------:R-:W-:Y:S02]  /*0320*/  ULOP3.LUT UP0, URZ, UR13, 0x1f, URZ, 0xc0, !UPT ;  /* 0x0000001f0dff7892 */ /* 0x000fe4000f80c0ff */
[----:B------:R-:W-:Y:S02]  /*0330*/  ULEA.HI UR4, UR4, UR13, URZ, 0x5 ;  /* 0x0000000d04047291 */ /* 0x000fe4000f8f28ff */
[----:B------:R-:W-:Y:S02]  /*0340*/  UIMAD UR13, UR13, 0x3, URZ ;  /* 0x000000030d0d78a4 */ /* 0x000fe4000f8e02ff */
[----:B------:R-:W-:-:S02]  /*0350*/  USHF.R.S32.HI UR5, URZ, 0x5, UR4 ;  /* 0x00000005ff057899 */ /* 0x000fc40008011404 */
[----:B------:R-:W-:-:S03]  /*0360*/  ULEA.HI.SX32 UR12, UR4, 0x1, 0x1b ;  /* 0x00000001040c7891 */ /* 0x000fc6000f8fdaff */
[----:B------:R-:W-:Y:S01]  /*0370*/  @!UP0 UIADD3 UR12, UPT, UPT, UR5, URZ, URZ ;  /* 0x000000ff050c8290 */ /* 0x000fe2000fffe0ff */
[----:B------:R-:W-:Y:S02]  /*0380*/  UMOV UR4, URZ ;  /* 0x000000ff00047c82 */ /* 0x000fe40008000000 */
[----:B------:R-:W-:-:S09]  /*0390*/  UMOV UR5, URZ ;  /* 0x000000ff00057c82 */ /* 0x000fd20008000000 */
.L_x_198:
[----:B0-----:R-:W0:Y:S01]  /*03a0*/  LDCU.64 UR14, c[0x0][0x398] ;  /* 0x00007300ff0e77ac */ /* 0x001e220008000a00 */
[----:B-1234-:R-:W1:Y:S01]  /*03b0*/  LDC.64 R8, c[0x0][0x390] ;  /* 0x0000e400ff087b82 */ /* 0x01ee620000000a00 */
[C---:B------:R-:W-:Y:S01]  /*03c0*/  IADD3 R6, PT, PT, R0.reuse, 0x20, RZ ;  /* 0x0000002000067810 */ /* 0x040fe20007ffe0ff */
[----:B------:R-:W-:Y:S01]  /*03d0*/  UMOV UR9, 0x3 ;  /* 0x0000000300097882 */ /* 0x000fe20000000000 */
[----:B------:R-:W-:Y:S02]  /*03e0*/  IADD3 R7, PT, PT, R0, 0x40, RZ ;  /* 0x0000004000077810 */ /* 0x000fe40007ffe0ff */
[----:B------:R-:W-:Y:S01]  /*03f0*/  MOV R10, UR6 ;  /* 0x00000006000a7c02 */ /* 0x000fe20008000f00 */
[----:B0-----:R-:W-:Y:S02]  /*0400*/  UIADD3 UR8, UPT, UPT, UR15, -UR14, URZ ;  /* 0x8000000e0f087290 */ /* 0x001fe4000fffe0ff */
[----:B------:R-:W-:Y:S02]  /*0410*/  MOV R11, UR14 ;  /* 0x0000000e000b7c02 */ /* 0x000fe40008000f00 */
[----:B------:R-:W-:-:S03]  /*0420*/  UIMAD UR9, UR8, UR9, 0x3 ;  /* 0x00000003080974a4 */ /* 0x000fc6000f8e0209 */
[----:B------:R-:W-:-:S03]  /*0430*/  IMAD R11, R11, 0x3, R0 ;  /* 0x000000030b0b7824 */ /* 0x000fc600078e0200 */
[----:B------:R-:W-:Y:S01]  /*0440*/  ISETP.GE.AND P0, PT, R0, UR9, PT ;  /* 0x0000000900007c0c */ /* 0x000fe2000bf06270 */
[----:B------:R-:W-:Y:S01]  /*0450*/  IMAD R11, R10, 0x60, R11 ;  /* 0x000000600a0b7824 */ /* 0x000fe200078e020b */
[----:B------:R-:W-:Y:S02]  /*0460*/  ISETP.GE.AND P1, PT, R6, UR9, PT ;  /* 0x0000000906007c0c */ /* 0x000fe4000bf26270 */
[----:B------:R-:W-:Y:S01]  /*0470*/  ISETP.GE.AND P2, PT, R7, UR9, PT ;  /* 0x0000000907007c0c */ /* 0x000fe2000bf46270 */
[----:B-1----:R-:W-:-:S08]  /*0480*/  IMAD.WIDE R8, R11, 0x4, R8 ;  /* 0x000000040b087825 */ /* 0x002fd000078e0208 */
        /* <DEDUP_REMOVED lines=13> */
[----:B------:R-:W-:Y:S02]  /*0560*/  ULEA UR9, UR6, 0x20, 0x5 ;  /* 0x0000002006097891 */ /* 0x000fe4000f8e28ff */
[----:B------:R-:W-:Y:S02]  /*0570*/  UIADD3 UR14, UPT, UPT, UR8, 0x1, URZ ;  /* 0x00000001080e7890 */ /* 0x000fe4000fffe0ff */
[----:B------:R-:W-:Y:S02]  /*0580*/  UISETP.GT.AND UP0, UPT, UR9, UR8, UPT ;  /* 0x000000080900728c */ /* 0x000fe4000bf04270 */
[----:B------:R-:W-:Y:S01]  /*0590*/  UIMAD UR14, UR6, -0x20, UR14 ;  /* 0xffffffe0060e78a4 */ /* 0x000fe2000f8e020e */
[----:B------:R-:W-:-:S03]  /*05a0*/  UMOV UR8, URZ ;  /* 0x000000ff00087c82 */ /* 0x000fc60008000000 */
[----:B------:R-:W-:-:S12]  /*05b0*/  USEL UR14, UR14, 0x20, UP0 ;  /* 0x000000200e0e7887 */ /* 0x000fd80008000000 */
.L_x_197:
[----:B-1----:R-:W1:Y:S01]  /*05c0*/  S2UR UR16, SR_CgaCtaId ;  /* 0x00000000001079c3 */ /* 0x002e620000008800 */
[----:B------:R-:W-:Y:S01]  /*05d0*/  UMOV UR10, 0x400 ;  /* 0x00000400000a7882 */ /* 0x000fe20000000000 */
[----:B0-----:R-:W-:Y:S02]  /*05e0*/  MOV R11, UR8 ;  /* 0x00000008000b7c02 */ /* 0x001fe40008000f00 */
[----:B------:R-:W-:Y:S02]  /*05f0*/  ISETP.GE.AND P0, PT, R0, UR13, PT ;  /* 0x0000000d00007c0c */ /* 0x000fe4000bf06270 */
[----:B------:R-:W-:Y:S01]  /*0600*/  ISETP.GE.AND P1, PT, R6, UR13, PT ;  /* 0x0000000d06007c0c */ /* 0x000fe2000bf26270 */
[----:B------:R-:W-:Y:S01]  /*0610*/  IMAD R11, R11, 0x60, R0 ;  /* 0x000000600b0b7824 */ /* 0x000fe200078e0200 */
[----:B------:R-:W-:Y:S01]  /*0620*/  ISETP.GE.AND P2, PT, R7, UR13, PT ;  /* 0x0000000d07007c0c */ /* 0x000fe2000bf46270 */
[----:B-1----:R-:W-:-:S09]  /*0630*/  ULEA UR18, UR16, UR10, 0x18 ;  /* 0x0000000a10127291 */ /* 0x002fd2000f8ec0ff */
[----:B--234-:R-:W0:Y:S02]  /*0640*/  LDS.64 R8, [UR18] ;  /* 0x00000012ff087984 */ /* 0x01ce240008000a00 */
[----:B0-----:R-:W-:-:S05]  /*0650*/  IMAD.WIDE.U32 R8, R11, 0x4, R8 ;  /* 0x000000040b087825 */ /* 0x001fca00078e0008 */
[----:B------:R-:W2:Y:S04]  /*0660*/  @!P0 LDG.E R10, desc[UR20][R8.64] ;  /* 0x00000014080a8981 */ /* 0x000ea8000c1e1900 */
[----:B------:R-:W3:Y:S04]  /*0670*/  @!P1 LDG.E R11, desc[UR20][R8.64+0x80] ;  /* 0x00008014080b9981 */ /* 0x000ee8000c1e1900 */
[----:B------:R-:W4:Y:S01]  /*0680*/  @!P2 LDG.E R12, desc[UR20][R8.64+0x100] ;  /* 0x00010014080ca981 */ /* 0x000f22000c1e1900 */
[----:B------:R-:W-:Y:S01]  /*0690*/  IMAD R13, R0, -0x8, R5 ;  /* 0xfffffff8000d7824 */ /* 0x000fe200078e0205 */
[----:B------:R-:W-:Y:S01]  /*06a0*/  UISETP.GT.AND UP1, UPT, UR14, URZ, UPT ;  /* 0x000000ff0e00728c */ /* 0x000fe2000bf24270 */
[----:B------:R-:W-:Y:S01]  /*06b0*/  UMOV UR9, UR8 ;  /* 0x0000000800097c82 */ /* 0x000fe20008000000 */
[----:B------:R-:W-:-:S04]  /*06c0*/  UIADD3 UR8, UPT, UPT, UR8, 0x1, URZ ;  /* 0x0000000108087890 */ /* 0x000fc8000fffe0ff */
[----:B------:R-:W-:Y:S01]  /*06d0*/  UISETP.NE.AND UP0, UPT, UR8, UR12, UPT ;  /* 0x0000000c0800728c */ /* 0x000fe2000bf05270 */
[----:B--2---:R0:W-:Y:S04]  /*06e0*/  @!P0 STS [R13], R10 ;  /* 0x0000000a0d008388 */ /* 0x0041e80000000800 */
[----:B---3--:R0:W-:Y:S04]  /*06f0*/  @!P1 STS [R13+0x80], R11 ;  /* 0x0000800b0d009388 */ /* 0x0081e80000000800 */
[----:B----4-:R0:W-:Y:S01]  /*0700*/  @!P2 STS [R13+0x100], R12 ;  /* 0x0001000c0d00a388 */ /* 0x0101e20000000800 */
        /* <DEDUP_REMOVED lines=8> */
[----:B------:R1:W2:Y:S01]  /*0790*/  LDS R8, [R5] ;  /* 0x0000000005087984 */ /* 0x0002a20000000800 */
[----:B------:R-:W-:Y:S01]  /*07a0*/  UISETP.LT.AND UP1, UPT, UR15, UR17, UPT ;  /* 0x000000110f00728c */ /* 0x000fe2000bf21270 */
[----:B------:R-:W-:Y:S02]  /*07b0*/  UMOV UR9, URZ ;  /* 0x000000ff00097c82 */ /* 0x000fe40008000000 */
[----:B------:R1:W3:Y:S01]  /*07c0*/  LDS R9, [R5+0x4] ;  /* 0x0000040005097984 */ /* 0x0002e20000000800 */
[----:B------:R-:W-:-:S03]  /*07d0*/  USEL UR15, UR15, UR17, UP1 ;  /* 0x000000110f0f7287 */ /* 0x000fc60008800000 */
[----:B------:R1:W4:Y:S01]  /*07e0*/  LDS R20, [R5+0x8] ;  /* 0x0000080005147984 */ /* 0x0003220000000800 */
[----:B------:R-:W-:Y:S02]  /*07f0*/  UIADD3 UR17, UPT, UPT, -UR25, UR15, URZ ;  /* 0x0000000f19117290 */ /* 0x000fe4000fffe1ff */
[----:B------:R-:W-:Y:S01]  /*0800*/  ULOP3.LUT UR15, UR15, 0x3, URZ, 0xc0, !UPT ;  /* 0x000000030f0f7892 */ /* 0x000fe2000f8ec0ff */
[----:B0-----:R-:W0:Y:S03]  /*0810*/  LDS.64 R10, [UR18+0x10] ;  /* 0x00001012ff0a7984 */ /* 0x001e260008000a00 */
[----:B------:R-:W-:Y:S01]  /*0820*/  UIADD3 UR16, UPT, UPT, UR17, -UR15, URZ ;  /* 0x8000000f11107290 */ /* 0x000fe2000fffe0ff */
[----:B------:R-:W0:Y:S01]  /*0830*/  LDS.64 R12, [UR18+0x8] ;  /* 0x00000812ff0c7984 */ /* 0x000e220008000a00 */
[----:B-1----:R-:W-:-:S12]  /*0840*/  UIADD3 UR17, UPT, UPT, UR17, -0x1, URZ ;  /* 0xffffffff11117890 */ /* 0x002fd8000fffe0ff */
.L_x_178:
[----:B-1----:R-:W1:Y:S01]  /*0850*/  S2UR UR18, SR_CgaCtaId ;  /* 0x00000000001279c3 */ /* 0x002e620000008800 */
[----:B------:R-:W-:Y:S01]  /*0860*/  UMOV UR10, 0x400 ;  /* 0x00000400000a7882 */ /* 0x000fe20000000000 */
[----:B------:R-:W-:Y:S01]  /*0870*/  UISETP.GE.U32.AND UP1, UPT, UR17, 0x3, UPT ;  /* 0x000000031100788c */ /* 0x000fe2000bf26070 */
[----:B------:R-:W-:Y:S01]  /*0880*/  BSSY.RECONVERGENT B0, `(.L_x_144) ;  /* 0x000001d000007945 */ /* 0x000fe20003800200 */
[----:B------:R-:W-:-:S04]  /*0890*/  UIADD3 UR10, UPT, UPT, UR10, 0x198, URZ ;  /* 0x000001980a0a7890 */ /* 0x000fc8000fffe0ff */
[----:B-1----:R-:W-:-:S04]  /*08a0*/  ULEA UR10, UR18, UR10, 0x18 ;  /* 0x0000000a120a7291 */ /* 0x002fc8000f8ec0ff */
[----:B------:R-:W-:-:S09]  /*08b0*/  UIMAD UR10, UR9, 0xc, UR10 ;  /* 0x0000000c090a78a4 */ /* 0x000fd2000f8e020a */
[----:B0-234-:R-:W2:Y:S04]  /*08c0*/  LDS R14, [UR10+0x4] ;  /* 0x0000040aff0e7984 */ /* 0x01dea80008000800 */
[----:B------:R-:W1:Y:S04]  /*08d0*/  LDS R15, [UR10] ;  /* 0x0000000aff0f7984 */ /* 0x000e680008000800 */
[----:B------:R-:W5:Y:S01]  /*08e0*/  LDS R19, [UR10+0x8] ;  /* 0x0000080aff137984 */ /* 0x000f620008000800 */
[C-C-:B--2---:R-:W-:Y:S01]  /*08f0*/  FADD R16, R8.reuse, -R14.reuse ;  /* 0x8000000e08107221 */ /* 0x144fe20000000000 */
[----:B---3--:R-:W-:Y:S01]  /*0900*/  FADD R17, R9, -R14 ;  /* 0x8000000e09117221 */ /* 0x008fe20000000000 */
[----:B-1----:R-:W-:-:S03]  /*0910*/  FADD R15, R8, -R15 ;  /* 0x8000000f080f7221 */ /* 0x002fc60000000000 */
[----:B------:R-:W-:Y:S01]  /*0920*/  FMUL R16, R16, R17 ;  /* 0x0000001110107220 */ /* 0x000fe20000400000 */
[--C-:B-----5:R-:W-:Y:S01]  /*0930*/  FADD R17, R8, -R19.reuse ;  /* 0x8000001308117221 */ /* 0x120fe20000000000 */
[----:B----4-:R-:W-:Y:S02]  /*0940*/  FADD R19, R20, -R19 ;  /* 0x8000001314137221 */ /* 0x010fe40000000000 */
[----:B------:R-:W-:-:S04]  /*0950*/  FFMA R16, R15, R15, R16 ;  /* 0x0000000f0f107223 */ /* 0x000fc80000000010 */
[----:B------:R-:W-:-:S04]  /*0960*/  FFMA R14, R17, R19, R16 ;  /* 0x00000013110e7223 */ /* 0x000fc80000000010 */
[----:B------:R1:W2:Y:S01]  /*0970*/  MUFU.RSQ R17, R14 ;  /* 0x0000000e00117308 */ /* 0x0002a20000001400 */
[----:B------:R-:W-:-:S04]  /*0980*/  IADD3 R15, PT, PT, R14, -0xd000000, RZ ;  /* 0xf30000000e0f7810 */ /* 0x000fc80007ffe0ff */
[----:B------:R-:W-:-:S13]  /*0990*/  ISETP.GT.U32.AND P0, PT, R15, 0x727fffff, PT ;  /* 0x727fffff0f00780c */ /* 0x000fda0003f04070 */
[----:B-12---:R-:W-:Y:S05]  /*09a0*/  @!P0 BRA `(.L_x_145) ;  /* 0x0000000000188947 */ /* 0x006fea0003800000 */
[----:B------:R-:W-:Y:S01]  /*09b0*/  BSSY.RECONVERGENT B1, `(.L_x_146) ;  /* 0x0000003000017945 */ /* 0x000fe20003800200 */
[----:B------:R-:W-:-:S07]  /*09c0*/  MOV R21, 0x9e0 ;  /* 0x000009e000157802 */ /* 0x000fce0000000f00 */
[----:B0-----:R-:W-:Y:S05]  /*09d0*/  CALL.REL.NOINC `($__internal_5_$__cuda_sm20_sqrt_rn_f32_slowpath) ;  /* 0x0000001c00547944 */ /* 0x001fea0003c00000 */
[----:B------:R-:W-:Y:S05]  /*09e0*/  BSYNC.RECONVERGENT B1 ;  /* 0x0000000000017941 */ /* 0x000fea0003800200 */
.L_x_146:
[----:B------:R-:W-:Y:S01]  /*09f0*/  MOV R15, R16 ;  /* 0x00000010000f7202 */ /* 0x000fe20000000f00 */
[----:B------:R-:W-:Y:S06]  /*0a00*/  BRA `(.L_x_147) ;  /* 0x0000000000107947 */ /* 0x000fec0003800000 */
.L_x_145:
[----:B------:R-:W-:Y:S01]  /*0a10*/  FMUL.FTZ R15, R14, R17 ;  /* 0x000000110e0f7220 */ /* 0x000fe20000410000 */
[----:B------:R-:W-:-:S03]  /*0a20*/  FMUL.FTZ R16, R17, 0.5 ;  /* 0x3f00000011107820 */ /* 0x000fc60000410000 */
[----:B------:R-:W-:-:S04]  /*0a30*/  FFMA R14, -R15, R15, R14 ;  /* 0x0000000f0f0e7223 */ /* 0x000fc8000000010e */
[----:B------:R-:W-:-:S07]  /*0a40*/  FFMA R15, R14, R16, R15 ;  /* 0x000000100e0f7223 */ /* 0x000fce000000000f */
.L_x_147:
[----:B------:R-:W-:Y:S05]  /*0a50*/  BSYNC.RECONVERGENT B0 ;  /* 0x0000000000007941 */ /* 0x000fea0003800200 */
.L_x_144:
[----:B------:R1:W-:Y:S01]  /*0a60*/  STS [R4], R15 ;  /* 0x0000000f04007388 */ /* 0x0003e20000000800 */
[----:B------:R-:W-:Y:S01]  /*0a70*/  ULEA UR26, UR6, UR9, 0x5 ;  /* 0x00000009061a7291 */ /* 0x000fe2000f8e28ff */
[----:B------:R-:W-:Y:S01]  /*0a80*/  UMOV UR10, URZ ;  /* 0x000000ff000a7c82 */ /* 0x000fe20008000000 */
[----:B------:R-:W-:Y:S10]  /*0a90*/  BRA.U !UP1, `(.L_x_148) ;  /* 0x0000000909547547 */ /* 0x000ff4000b800000 */
[----:B------:R-:W2:Y:S01]  /*0aa0*/  S2UR UR18, SR_CgaCtaId ;  /* 0x00000000001279c3 */ /* 0x000ea20000008800 */
[----:B------:R-:W-:Y:S01]  /*0ab0*/  UMOV UR10, 0x400 ;  /* 0x00000400000a7882 */ /* 0x000fe20000000000 */
[----:B------:R-:W3:Y:S01]  /*0ac0*/  LDCU UR27, c[0x0][0x3a0] ;  /* 0x00007400ff1b77ac */ /* 0x000ee20008000800 */
[----:B--2---:R-:W-:Y:S02]  /*0ad0*/  ULEA UR19, UR18, UR10, 0x18 ;  /* 0x0000000a12137291 */ /* 0x004fe4000f8ec0ff */
[----:B------:R-:W-:-:S04]  /*0ae0*/  UIADD3 UR10, UPT, UPT, UR10, 0x318, URZ ;  /* 0x000003180a0a7890 */ /* 0x000fc8000fffe0ff */
[----:B------:R-:W-:-:S03]  /*0af0*/  ULEA UR22, UR18, UR10, 0x18 ;  /* 0x0000000a12167291 */ /* 0x000fc6000f8ec0ff */
[----:B------:R-:W2:Y:S01]  /*0b00*/  LDS R21, [UR19+0x318] ;  /* 0x00031813ff157984 */ /* 0x000ea20008000800 */
[----:B---3--:R-:W-:-:S08]  /*0b10*/  UMOV UR10, URZ ;  /* 0x000000ff000a7c82 */ /* 0x008fd00008000000 */
.L_x_165:
[----:B------:R-:W-:-:S09]  /*0b20*/  ULEA UR28, UR10, UR22, 0x2 ;  /* 0x000000160a1c7291 */ /* 0x000fd2000f8e10ff */
[----:B---34-:R-:W3:Y:S02]  /*0b30*/  LDS R14, [UR28] ;  /* 0x0000001cff0e7984 */ /* 0x018ee40008000800 */
[----:B---3--:R-:W-:-:S13]  /*0b40*/  FSETP.GEU.AND P0, PT, R14, UR27, PT ;  /* 0x0000001b0e007c0b */ /* 0x008fda000bf0e000 */
[----:B------:R-:W-:Y:S05]  /*0b50*/  @P0 BRA `(.L_x_149) ;  /* 0x00000000007c0947 */ /* 0x000fea0003800000 */
[----:B------:R-:W-:Y:S01]  /*0b60*/  UISETP.NE.AND UP1, UPT, UR5, 0x20, UPT ;  /* 0x000000200500788c */ /* 0x000fe2000bf25270 */
[----:B------:R-:W-:Y:S01]  /*0b70*/  ISETP.NE.AND P0, PT, R0, RZ, PT ;  /* 0x000000ff0000720c */ /* 0x000fe20003f05270 */
[----:B------:R-:W-:-:S07]  /*0b80*/  UIADD3 UR4, UPT, UPT, UR4, 0x1, URZ ;  /* 0x0000000104047890 */ /* 0x000fce000fffe0ff */
[----:B------:R-:W-:Y:S05]  /*0b90*/  BRA.U UP1, `(.L_x_150) ;  /* 0x0000000101287547 */ /* 0x000fea000b800000 */
[----:B-1----:R-:W1:Y:S01]  /*0ba0*/  LDS.64 R14, [R2] ;  /* 0x00000000020e7984 */ /* 0x002e620000000a00 */
[----:B------:R-:W-:Y:S01]  /*0bb0*/  MOV R17, UR7 ;  /* 0x0000000700117c02 */ /* 0x000fe20008000f00 */
[----:B------:R-:W-:Y:S02]  /*0bc0*/  UIADD3 UR7, UPT, UPT, UR7, 0x1, URZ ;  /* 0x0000000107077890 */ /* 0x000fe4000fffe0ff */
[----:B------:R-:W3:Y:S01]  /*0bd0*/  LDS R23, [R3] ;  /* 0x0000000003177984 */ /* 0x000ee20000000800 */
[----:B------:R-:W-:Y:S01]  /*0be0*/  LEA R17, R17, R0, 0x5 ;  /* 0x0000000011117211 */ /* 0x000fe200078e28ff */
[----:B------:R-:W-:-:S04]  /*0bf0*/  UMOV UR5, URZ ;  /* 0x000000ff00057c82 */ /* 0x000fc80008000000 */
[----:B0-----:R-:W-:-:S04]  /*0c00*/  IMAD.WIDE R18, R17, 0x8, R10 ;  /* 0x0000000811127825 */ /* 0x001fc800078e020a */
[----:B------:R-:W-:Y:S01]  /*0c10*/  IMAD.WIDE R16, R17, 0x4, R12 ;  /* 0x0000000411107825 */ /* 0x000fe200078e020c */
[----:B-1----:R4:W-:Y:S04]  /*0c20*/  STG.E.64 desc[UR20][R18.64], R14 ;  /* 0x0000000e12007986 */ /* 0x0029e8000c101b14 */
[----:B---3--:R4:W-:Y:S02]  /*0c30*/  STG.E desc[UR20][R16.64], R23 ;  /* 0x0000001710007986 */ /* 0x0089e4000c101914 */
.L_x_150:
[----:B------:R-:W-:Y:S04]  /*0c40*/  BSSY.RECONVERGENT B0, `(.L_x_151) ;  /* 0x000000f000007945 */ /* 0x000fe80003800200 */
[----:B------:R-:W-:Y:S05]  /*0c50*/  @P0 BRA `(.L_x_152) ;  /* 0x0000000000340947 */ /* 0x000fea0003800000 */
[----:B------:R-:W3:Y:S01]  /*0c60*/  S2UR UR23, SR_CgaCtaId ;  /* 0x00000000001779c3 */ /* 0x000ee20000008800 */
[----:B------:R-:W-:Y:S01]  /*0c70*/  UMOV UR18, 0x400 ;  /* 0x0000040000127882 */ /* 0x000fe20000000000 */
[----:B----4-:R-:W-:Y:S01]  /*0c80*/  MOV R14, UR26 ;  /* 0x0000001a000e7c02 */ /* 0x010fe20008000f00 */
[----:B------:R-:W-:Y:S02]  /*0c90*/  UIADD3 UR19, UPT, UPT, UR18, 0x398, URZ ;  /* 0x0000039812137890 */ /* 0x000fe4000fffe0ff */
[----:B------:R-:W-:Y:S02]  /*0ca0*/  UIADD3 UR24, UPT, UPT, UR18, 0x498, URZ ;  /* 0x0000049812187890 */ /* 0x000fe4000fffe0ff */
[----:B---3--:R-:W-:Y:S02]  /*0cb0*/  ULEA UR18, UR23, UR19, 0x18 ;  /* 0x0000001317127291 */ /* 0x008fe4000f8ec0ff */
[----:B------:R-:W-:Y:S02]  /*0cc0*/  ULEA UR19, UR23, UR24, 0x18 ;  /* 0x0000001817137291 */ /* 0x000fe4000f8ec0ff */
[----:B------:R-:W-:-:S02]  /*0cd0*/  UIADD3 UR23, UPT, UPT, UR25, UR10, URZ ;  /* 0x0000000a19177290 */ /* 0x000fc4000fffe0ff */
[----:B------:R-:W-:Y:S02]  /*0ce0*/  ULEA UR18, UR5, UR18, 0x3 ;  /* 0x0000001205127291 */ /* 0x000fe4000f8e18ff */
[----:B------:R-:W-:Y:S02]  /*0cf0*/  ULEA UR19, UR5, UR19, 0x2 ;  /* 0x0000001305137291 */ /* 0x000fe4000f8e10ff */
[----:B-1----:R-:W-:-:S05]  /*0d00*/  MOV R15, UR23 ;  /* 0x00000017000f7c02 */ /* 0x002fca0008000f00 */
[----:B------:R3:W-:Y:S04]  /*0d10*/  STS.64 [UR18], R14 ;  /* 0x0000000eff007988 */ /* 0x0007e80008000a12 */
[----:B--2---:R3:W-:Y:S02]  /*0d20*/  STS [UR19], R21 ;  /* 0x00000015ff007988 */ /* 0x0047e40008000813 */
.L_x_152:
[----:B------:R-:W-:Y:S05]  /*0d30*/  BSYNC.RECONVERGENT B0 ;  /* 0x0000000000007941 */ /* 0x000fea0003800200 */
.L_x_151:
[----:B------:R-:W-:-:S12]  /*0d40*/  UIADD3 UR5, UPT, UPT, UR5, 0x1, URZ ;  /* 0x0000000105057890 */ /* 0x000fd8000fffe0ff */
.L_x_149:
[----:B---34-:R-:W3:Y:S02]  /*0d50*/  LDS R14, [UR28+0x4] ;  /* 0x0000041cff0e7984 */ /* 0x018ee40008000800 */
[----:B---3--:R-:W-:-:S13]  /*0d60*/  FSETP.GEU.AND P0, PT, R14, UR27, PT ;  /* 0x0000001b0e007c0b */ /* 0x008fda000bf0e000 */
[----:B------:R-:W-:Y:S05]  /*0d70*/  @P0 BRA `(.L_x_153) ;  /* 0x00000000007c0947 */ /* 0x000fea0003800000 */
[----:B------:R-:W-:Y:S01]  /*0d80*/  UISETP.NE.AND UP1, UPT, UR5, 0x20, UPT ;  /* 0x000000200500788c */ /* 0x000fe2000bf25270 */
[----:B------:R-:W-:Y:S01]  /*0d90*/  ISETP.NE.AND P0, PT, R0, RZ, PT ;  /* 0x000000ff0000720c */ /* 0x000fe20003f05270 */
[----:B------:R-:W-:-:S07]  /*0da0*/  UIADD3 UR4, UPT, UPT, UR4, 0x1, URZ ;  /* 0x0000000104047890 */ /* 0x000fce000fffe0ff */
[----:B------:R-:W-:Y:S05]  /*0db0*/  BRA.U UP1, `(.L_x_154) ;  /* 0x0000000101287547 */ /* 0x000fea000b800000 */
[----:B-1----:R-:W1:Y:S01]  /*0dc0*/  LDS.64 R14, [R2] ;  /* 0x00000000020e7984 */ /* 0x002e620000000a00 */
[----:B------:R-:W-:Y:S01]  /*0dd0*/  IMAD.U32 R17, RZ, RZ, UR7 ;  /* 0x00000007ff117e24 */ /* 0x000fe2000f8e00ff */
[----:B------:R-:W-:Y:S02]  /*0de0*/  UIADD3 UR7, UPT, UPT, UR7, 0x1, URZ ;  /* 0x0000000107077890 */ /* 0x000fe4000fffe0ff */
[----:B------:R-:W3:Y:S01]  /*0df0*/  LDS R23, [R3] ;  /* 0x0000000003177984 */ /* 0x000ee20000000800 */
[----:B------:R-:W-:Y:S01]  /*0e00*/  UMOV UR5, URZ ;  /* 0x000000ff00057c82 */ /* 0x000fe20008000000 */
[----:B------:R-:W-:-:S05]  /*0e10*/  LEA R17, R17, R0, 0x5 ;  /* 0x0000000011117211 */ /* 0x000fca00078e28ff */
[----:B0-----:R-:W-:-:S04]  /*0e20*/  IMAD.WIDE R18, R17, 0x8, R10 ;  /* 0x0000000811127825 */ /* 0x001fc800078e020a */
[----:B------:R-:W-:Y:S01]  /*0e30*/  IMAD.WIDE R16, R17, 0x4, R12 ;  /* 0x0000000411107825 */ /* 0x000fe200078e020c */
[----:B-1----:R4:W-:Y:S04]  /*0e40*/  STG.E.64 desc[UR20][R18.64], R14 ;  /* 0x0000000e12007986 */ /* 0x0029e8000c101b14 */
[----:B---3--:R4:W-:Y:S02]  /*0e50*/  STG.E desc[UR20][R16.64], R23 ;  /* 0x0000001710007986 */ /* 0x0089e4000c101914 */
.L_x_154:
        /* <DEDUP_REMOVED lines=9> */
[----:B------:R-:W-:-:S02]  /*0ef0*/  UIADD3 UR23, UPT, UPT, UR10, 0x1, UR25 ;  /* 0x000000010a177890 */ /* 0x000fc4000fffe019 */
[----:B------:R-:W-:Y:S02]  /*0f00*/  ULEA UR18, UR5, UR18, 0x3 ;  /* 0x0000001205127291 */ /* 0x000fe4000f8e18ff */
[----:B------:R-:W-:Y:S02]  /*0f10*/  ULEA UR19, UR5, UR19, 0x2 ;  /* 0x0000001305137291 */ /* 0x000fe4000f8e10ff */
[----:B-1----:R-:W-:-:S05]  /*0f20*/  MOV R15, UR23 ;  /* 0x00000017000f7c02 */ /* 0x002fca0008000f00 */
[----:B------:R3:W-:Y:S04]  /*0f30*/  STS.64 [UR18], R14 ;  /* 0x0000000eff007988 */ /* 0x0007e80008000a12 */
[----:B--2---:R3:W-:Y:S02]  /*0f40*/  STS [UR19], R21 ;  /* 0x00000015ff007988 */ /* 0x0047e40008000813 */
.L_x_156:
[----:B------:R-:W-:Y:S05]  /*0f50*/  BSYNC.RECONVERGENT B0 ;  /* 0x0000000000007941 */ /* 0x000fea0003800200 */
.L_x_155:
[----:B------:R-:W-:-:S12]  /*0f60*/  UIADD3 UR5, UPT, UPT, UR5, 0x1, URZ ;  /* 0x0000000105057890 */ /* 0x000fd8000fffe0ff */
.L_x_153:
        /* <DEDUP_REMOVED lines=17> */
.L_x_158:
        /* <DEDUP_REMOVED lines=15> */
.L_x_160:
[----:B------:R-:W-:Y:S05]  /*1170*/  BSYNC.RECONVERGENT B0 ;  /* 0x0000000000007941 */ /* 0x000fea0003800200 */
.L_x_159:
[----:B------:R-:W-:-:S12]  /*1180*/  UIADD3 UR5, UPT, UPT, UR5, 0x1, URZ ;  /* 0x0000000105057890 */ /* 0x000fd8000fffe0ff */
.L_x_157:
        /* <DEDUP_REMOVED lines=17> */
.L_x_162:
        /* <DEDUP_REMOVED lines=15> */
.L_x_164:
[----:B------:R-:W-:Y:S05]  /*1390*/  BSYNC.RECONVERGENT B0 ;  /* 0x0000000000007941 */ /* 0x000fea0003800200 */
.L_x_163:
[----:B------:R-:W-:-:S12]  /*13a0*/  UIADD3 UR5, UPT, UPT, UR5, 0x1, URZ ;  /* 0x0000000105057890 */ /* 0x000fd8000fffe0ff */
.L_x_161:
[----:B------:R-:W-:-:S04]  /*13b0*/  UIADD3 UR10, UPT, UPT, UR10, 0x4, URZ ;  /* 0x000000040a0a7890 */ /* 0x000fc8000fffe0ff */
[----:B------:R-:W-:-:S09]  /*13c0*/  UISETP.NE.AND UP1, UPT, UR10, UR16, UPT ;  /* 0x000000100a00728c */ /* 0x000fd2000bf25270 */
[----:B------:R-:W-:Y:S05]  /*13d0*/  BRA.U UP1, `(.L_x_165) ;  /* 0xfffffff501d07547 */ /* 0x000fea000b83ffff */
[----:B------:R-:W-:-:S05]  /*13e0*/  UMOV UR10, UR16 ;  /* 0x00000010000a7c82 */ /* 0x000fca0008000000 */
.L_x_148:
[----:B------:R-:W-:-:S09]  /*13f0*/  UISETP.NE.AND UP1, UPT, UR15, URZ, UPT ;  /* 0x000000ff0f00728c */ /* 0x000fd2000bf25270 */
[----:B------:R-:W-:Y:S05]  /*1400*/  BRA.U !UP1, `(.L_x_166) ;  /* 0x0000000509c07547 */ /* 0x000fea000b800000 */
[----:B------:R-:W5:Y:S01]  /*1410*/  S2UR UR24, SR_CgaCtaId ;  /* 0x00000000001879c3 */ /* 0x000f620000008800 */
[----:B------:R-:W-:Y:S01]  /*1420*/  UMOV UR23, 0x400 ;  /* 0x0000040000177882 */ /* 0x000fe20000000000 */
[----:B------:R-:W0:Y:S01]  /*1430*/  LDCU UR27, c[0x0][0x3a0] ;  /* 0x00007400ff1b77ac */ /* 0x000e220008000800 */
[----:B------:R-:W-:-:S04]  /*1440*/  UIADD3 UR18, UPT, UPT, UR23, 0x318, URZ ;  /* 0x0000031817127890 */ /* 0x000fc8000fffe0ff */
[----:B-----5:R-:W-:-:S04]  /*1450*/  ULEA UR18, UR24, UR18, 0x18 ;  /* 0x0000001218127291 */ /* 0x020fc8000f8ec0ff */
[----:B------:R-:W-:-:S09]  /*1460*/  ULEA UR19, UR10, UR18, 0x2 ;  /* 0x000000120a137291 */ /* 0x000fd2000f8e10ff */
[----:B---34-:R-:W0:Y:S02]  /*1470*/  LDS R14, [UR19] ;  /* 0x00000013ff0e7984 */ /* 0x018e240008000800 */
[----:B0-----:R-:W-:-:S13]  /*1480*/  FSETP.GEU.AND P0, PT, R14, UR27, PT ;  /* 0x0000001b0e007c0b */ /* 0x001fda000bf0e000 */
[----:B------:R-:W-:Y:S05]  /*1490*/  @P0 BRA `(.L_x_167) ;  /* 0x00000000007c0947 */ /* 0x000fea0003800000 */
[----:B------:R-:W-:Y:S01]  /*14a0*/  UISETP.NE.AND UP1, UPT, UR5, 0x20, UPT ;  /* 0x000000200500788c */ /* 0x000fe2000bf25270 */
[----:B------:R-:W-:Y:S01]  /*14b0*/  ISETP.NE.AND P0, PT, R0, RZ, PT ;  /* 0x000000ff0000720c */ /* 0x000fe20003f05270 */
[----:B------:R-:W-:-:S07]  /*14c0*/  UIADD3 UR4, UPT, UPT, UR4, 0x1, URZ ;  /* 0x0000000104047890 */ /* 0x000fce000fffe0ff */
[----:B------:R-:W-:Y:S05]  /*14d0*/  BRA.U UP1, `(.L_x_168) ;  /* 0x0000000101287547 */ /* 0x000fea000b800000 */
[----:B-1----:R-:W0:Y:S01]  /*14e0*/  LDS.64 R14, [R2] ;  /* 0x00000000020e7984 */ /* 0x002e220000000a00 */
[----:B------:R-:W-:Y:S01]  /*14f0*/  MOV R17, UR7 ;  /* 0x0000000700117c02 */ /* 0x000fe20008000f00 */
[----:B------:R-:W-:Y:S02]  /*1500*/  UIADD3 UR7, UPT, UPT, UR7, 0x1, URZ ;  /* 0x0000000107077890 */ /* 0x000fe4000fffe0ff */
[----:B--2---:R-:W1:Y:S01]  /*1510*/  LDS R21, [R3] ;  /* 0x0000000003157984 */ /* 0x004e620000000800 */
[----:B------:R-:W-:Y:S01]  /*1520*/  UMOV UR5, URZ ;  /* 0x000000ff00057c82 */ /* 0x000fe20008000000 */
[----:B------:R-:W-:-:S04]  /*1530*/  IMAD R17, R17, 0x20, R0 ;  /* 0x0000002011117824 */ /* 0x000fc800078e0200 */
[----:B------:R-:W-:-:S04]  /*1540*/  IMAD.WIDE R18, R17, 0x8, R10 ;  /* 0x0000000811127825 */ /* 0x000fc800078e020a */
[----:B------:R-:W-:Y:S01]  /*1550*/  IMAD.WIDE R16, R17, 0x4, R12 ;  /* 0x0000000411107825 */ /* 0x000fe200078e020c */
[----:B0-----:R0:W-:Y:S04]  /*1560*/  STG.E.64 desc[UR20][R18.64], R14 ;  /* 0x0000000e12007986 */ /* 0x0011e8000c101b14 */
[----:B-1----:R0:W-:Y:S02]  /*1570*/  STG.E desc[UR20][R16.64], R21 ;  /* 0x0000001510007986 */ /* 0x0021e4000c101914 */
.L_x_168:
[----:B------:R-:W-:Y:S04]  /*1580*/  BSSY.RECONVERGENT B0, `(.L_x_169) ;  /* 0x000000f000007945 */ /* 0x000fe80003800200 */
[----:B------:R-:W-:Y:S05]  /*1590*/  @P0 BRA `(.L_x_170) ;  /* 0x0000000000340947 */ /* 0x000fea0003800000 */
[----:B------:R-:W-:Y:S01]  /*15a0*/  UIADD3 UR18, UPT, UPT, UR23, 0x398, URZ ;  /* 0x0000039817127890 */ /* 0x000fe2000fffe0ff */
[----:B0-----:R-:W-:Y:S01]  /*15b0*/  MOV R16, UR26 ;  /* 0x0000001a00107c02 */ /* 0x001fe20008000f00 */
[----:B------:R-:W-:Y:S02]  /*15c0*/  UIADD3 UR22, UPT, UPT, UR25, UR10, URZ ;  /* 0x0000000a19167290 */ /* 0x000fe4000fffe0ff */
[----:B------:R-:W-:Y:S02]  /*15d0*/  ULEA UR18, UR24, UR18, 0x18 ;  /* 0x0000001218127291 */ /* 0x000fe4000f8ec0ff */
[----:B------:R-:W-:Y:S02]  /*15e0*/  ULEA UR28, UR24, UR23, 0x18 ;  /* 0x00000017181c7291 */ /* 0x000fe4000f8ec0ff */
[----:B------:R-:W-:Y:S01]  /*15f0*/  ULEA UR18, UR5, UR18, 0x3 ;  /* 0x0000001205127291 */ /* 0x000fe2000f8e18ff */
[----:B------:R-:W-:-:S08]  /*1600*/  MOV R17, UR22 ;  /* 0x0000001600117c02 */ /* 0x000fd00008000f00 */
[----:B------:R-:W-:Y:S01]  /*1610*/  STS.64 [UR18], R16 ;  /* 0x00000010ff007988 */ /* 0x000fe20008000a12 */
[----:B------:R-:W-:-:S03]  /*1620*/  UIADD3 UR18, UPT, UPT, UR23, 0x498, URZ ;  /* 0x0000049817127890 */ /* 0x000fc6000fffe0ff */
[----:B------:R-:W0:Y:S01]  /*1630*/  LDS R14, [UR28+0x318] ;  /* 0x0003181cff0e7984 */ /* 0x000e220008000800 */
[----:B------:R-:W-:-:S04]  /*1640*/  ULEA UR18, UR24, UR18, 0x18 ;  /* 0x0000001218127291 */ /* 0x000fc8000f8ec0ff */
[----:B------:R-:W-:-:S09]  /*1650*/  ULEA UR18, UR5, UR18, 0x2 ;  /* 0x0000001205127291 */ /* 0x000fd2000f8e10ff */
[----:B0-----:R3:W-:Y:S03]  /*1660*/  STS [UR18], R14 ;  /* 0x0000000eff007988 */ /* 0x0017e60008000812 */
.L_x_170:
[----:B------:R-:W-:Y:S05]  /*1670*/  BSYNC.RECONVERGENT B0 ;  /* 0x0000000000007941 */ /* 0x000fea0003800200 */
.L_x_169:
[----:B------:R-:W-:-:S12]  /*1680*/  UIADD3 UR5, UPT, UPT, UR5, 0x1, URZ ;  /* 0x0000000105057890 */ /* 0x000fd8000fffe0ff */
.L_x_167:
[----:B------:R-:W-:-:S09]  /*1690*/  UISETP.NE.AND UP1, UPT, UR15, 0x1, UPT ;  /* 0x000000010f00788c */ /* 0x000fd2000bf25270 */
[----:B------:R-:W-:Y:S05]  /*16a0*/  BRA.U !UP1, `(.L_x_166) ;  /* 0x0000000509187547 */ /* 0x000fea000b800000 */
[----:B0--3--:R-:W0:Y:S02]  /*16b0*/  LDS R14, [UR19+0x4] ;  /* 0x00000413ff0e7984 */ /* 0x009e240008000800 */
        /* <DEDUP_REMOVED lines=10> */
[----:B------:R-:W-:Y:S01]  /*1760*/  LEA R17, R17, R0, 0x5 ;  /* 0x0000000011117211 */ /* 0x000fe200078e28ff */
[----:B------:R-:W-:-:S04]  /*1770*/  UMOV UR5, URZ ;  /* 0x000000ff00057c82 */ /* 0x000fc80008000000 */
[----:B------:R-:W-:-:S04]  /*1780*/  IMAD.WIDE R18, R17, 0x8, R10 ;  /* 0x0000000811127825 */ /* 0x000fc800078e020a */
[----:B------:R-:W-:Y:S01]  /*1790*/  IMAD.WIDE R16, R17, 0x4, R12 ;  /* 0x0000000411107825 */ /* 0x000fe200078e020c */
[----:B0-----:R0:W-:Y:S04]  /*17a0*/  STG.E.64 desc[UR20][R18.64], R14 ;  /* 0x0000000e12007986 */ /* 0x0011e8000c101b14 */
[----:B-1----:R0:W-:Y:S02]  /*17b0*/  STG.E desc[UR20][R16.64], R21 ;  /* 0x0000001510007986 */ /* 0x0021e4000c101914 */
.L_x_172:
[----:B------:R-:W-:Y:S04]  /*17c0*/  BSSY.RECONVERGENT B0, `(.L_x_173) ;  /* 0x000000f000007945 */ /* 0x000fe80003800200 */
[----:B------:R-:W-:Y:S05]  /*17d0*/  @P0 BRA `(.L_x_174) ;  /* 0x0000000000340947 */ /* 0x000fea0003800000 */
[----:B------:R-:W-:Y:S01]  /*17e0*/  UIADD3 UR18, UPT, UPT, UR23, 0x398, URZ ;  /* 0x0000039817127890 */ /* 0x000fe2000fffe0ff */
[----:B0-----:R-:W-:Y:S01]  /*17f0*/  MOV R16, UR26 ;  /* 0x0000001a00107c02 */ /* 0x001fe20008000f00 */
[----:B------:R-:W-:Y:S02]  /*1800*/  UIADD3 UR22, UPT, UPT, UR10, 0x1, UR25 ;  /* 0x000000010a167890 */ /* 0x000fe4000fffe019 */
        /* <DEDUP_REMOVED lines=10> */
.L_x_174:
[----:B------:R-:W-:Y:S05]  /*18b0*/  BSYNC.RECONVERGENT B0 ;  /* 0x0000000000007941 */ /* 0x000fea0003800200 */
.L_x_173:
[----:B------:R-:W-:-:S12]  /*18c0*/  UIADD3 UR5, UPT, UPT, UR5, 0x1, URZ ;  /* 0x0000000105057890 */ /* 0x000fd8000fffe0ff */
.L_x_171:
        /* <DEDUP_REMOVED lines=19> */
.L_x_175:
        /* <DEDUP_REMOVED lines=15> */
.L_x_177:
[----:B------:R-:W-:Y:S05]  /*1af0*/  BSYNC.RECONVERGENT B0 ;  /* 0x0000000000007941 */ /* 0x000fea0003800200 */
.L_x_176:
[----:B------:R-:W-:-:S12]  /*1b00*/  UIADD3 UR5, UPT, UPT, UR5, 0x1, URZ ;  /* 0x0000000105057890 */ /* 0x000fd8000fffe0ff */
.L_x_166:
[----:B------:R-:W-:-:S04]  /*1b10*/  UIADD3 UR9, UPT, UPT, UR9, 0x1, URZ ;  /* 0x0000000109097890 */ /* 0x000fc8000fffe0ff */
[----:B------:R-:W-:-:S09]  /*1b20*/  UISETP.NE.AND UP1, UPT, UR9, UR14, UPT ;  /* 0x0000000e0900728c */ /* 0x000fd2000bf25270 */
[----:B------:R-:W-:Y:S05]  /*1b30*/  BRA.U !UP1, `(.L_x_142) ;  /* 0x0000000909807547 */ /* 0x000fea000b800000 */
[----:B------:R-:W-:Y:S05]  /*1b40*/  BRA `(.L_x_178) ;  /* 0xffffffec00407947 */ /* 0x000fea000383ffff */
.L_x_143:
[----:B------:R-:W-:Y:S01]  /*1b50*/  UISETP.GE.U32.AND UP1, UPT, UR14, 0x8, UPT ;  /* 0x000000080e00788c */ /* 0x000fe2000bf26070 */
[----:B------:R-:W-:-:S08]  /*1b60*/  UMOV UR9, URZ ;  /* 0x000000ff00097c82 */ /* 0x000fd00008000000 */
[----:B------:R-:W-:Y:S05]  /*1b70*/  BRA.U !UP1, `(.L_x_179) ;  /* 0x0000000109987547 */ /* 0x000fea000b800000 */
[----:B------:R1:W2:Y:S01]  /*1b80*/  LDS R8, [R5] ;  /* 0x0000000005087984 */ /* 0x0002a20000000800 */
[----:B------:R-:W-:Y:S02]  /*1b90*/  UIADD3 UR10, UPT, UPT, UR10, 0x198, URZ ;  /* 0x000001980a0a7890 */ /* 0x000fe4000fffe0ff */
[----:B------:R-:W-:Y:S01]  /*1ba0*/  ULOP3.LUT UR9, UR14, 0x7ffffff8, URZ, 0xc0, !UPT ;  /* 0x7ffffff80e097892 */ /* 0x000fe2000f8ec0ff */
[----:B------:R1:W3:Y:S01]  /*1bb0*/  LDS R9, [R5+0x4] ;  /* 0x0000040005097984 */ /* 0x0002e20000000800 */
[----:B------:R-:W-:Y:S02]  /*1bc0*/  ULEA UR10, UR16, UR10, 0x18 ;  /* 0x0000000a100a7291 */ /* 0x000fe4000f8ec0ff */
[----:B------:R-:W-:Y:S01]  /*1bd0*/  UIADD3 UR15, UPT, UPT, -UR9, URZ, URZ ;  /* 0x000000ff090f7290 */ /* 0x000fe2000fffe1ff */
[----:B0-----:R1:W0:Y:S01]  /*1be0*/  LDS R10, [R5+0x8] ;  /* 0x00000800050a7984 */ /* 0x0012220000000800 */
[----:B------:R-:W-:-:S12]  /*1bf0*/  UIADD3 UR10, UPT, UPT, UR10, 0x5c, URZ ;  /* 0x0000005c0a0a7890 */ /* 0x000fd8000fffe0ff */
.L_x_180:
[----:B------:R-:W2:Y:S01]  /*1c00*/  LDS R12, [UR10+-0x4] ;  /* 0xfffffc0aff0c7984 */ /* 0x000ea20008000800 */
[----:B------:R-:W-:-:S03]  /*1c10*/  UIADD3 UR15, UPT, UPT, UR15, 0x8, URZ ;  /* 0x000000080f0f7890 */ /* 0x000fc6000fffe0ff */
[----:B------:R-:W4:Y:S01]  /*1c20*/  LDS R11, [UR10+-0x8] ;  /* 0xfffff80aff0b7984 */ /* 0x000f220008000800 */
[----:B------:R-:W-:-:S03]  /*1c30*/  UISETP.NE.AND UP1, UPT, UR15, URZ, UPT ;  /* 0x000000ff0f00728c */ /* 0x000fc6000bf25270 */
[----:B------:R-:W5:Y:S01]  /*1c40*/  LDS R15, [UR10] ;  /* 0x0000000aff0f7984 */ /* 0x000f620008000800 */
[----:B------:R-:W-:Y:S01]  /*1c50*/  UIADD3 UR10, UPT, UPT, UR10, 0x60, URZ ;  /* 0x000000600a0a7890 */ /* 0x000fe2000fffe0ff */
[C-C-:B--2---:R-:W-:Y:S01]  /*1c60*/  FADD R13, R8.reuse, -R12.reuse ;  /* 0x8000000c080d7221 */ /* 0x144fe20000000000 */
[----:B---3--:R-:W-:Y:S01]  /*1c70*/  FADD R12, R9, -R12 ;  /* 0x8000000c090c7221 */ /* 0x008fe20000000000 */
[----:B----4-:R-:W-:-:S03]  /*1c80*/  FADD R11, R8, -R11 ;  /* 0x8000000b080b7221 */ /* 0x010fc60000000000 */
[----:B------:R-:W-:-:S04]  /*1c90*/  FMUL R12, R13, R12 ;  /* 0x0000000c0d0c7220 */ /* 0x000fc80000400000 */
[----:B------:R-:W-:Y:S01]  /*1ca0*/  FFMA R12, R11, R11, R12 ;  /* 0x0000000b0b0c7223 */ /* 0x000fe2000000000c */
[--C-:B-----5:R-:W-:Y:S01]  /*1cb0*/  FADD R11, R8, -R15.reuse ;  /* 0x8000000f080b7221 */ /* 0x120fe20000000000 */
[----:B0-----:R-:W-:-:S04]  /*1cc0*/  FADD R15, R10, -R15 ;  /* 0x8000000f0a0f7221 */ /* 0x001fc80000000000 */
[----:B------:R-:W-:Y:S01]  /*1cd0*/  FFMA R14, R11, R15, R12 ;  /* 0x0000000f0b0e7223 */ /* 0x000fe2000000000c */
[----:B------:R-:W-:Y:S06]  /*1ce0*/  BRA.U UP1, `(.L_x_180) ;  /* 0xfffffffd01c47547 */ /* 0x000fec000b83ffff */
[----:B------:R-:W-:Y:S01]  /*1cf0*/  IADD3 R8, PT, PT, R14, -0xd000000, RZ ;  /* 0xf30000000e087810 */ /* 0x000fe20007ffe0ff */
[----:B------:R0:W2:Y:S01]  /*1d00*/  MUFU.RSQ R11, R14 ;  /* 0x0000000e000b7308 */ /* 0x0000a20000001400 */
[----:B------:R-:W-:Y:S02]  /*1d10*/  BSSY.RECONVERGENT B0, `(.L_x_181) ;  /* 0x000000b000007945 */ /* 0x000fe40003800200 */
[----:B------:R-:W-:-:S13]  /*1d20*/  ISETP.GT.U32.AND P0, PT, R8, 0x727fffff, PT ;  /* 0x727fffff0800780c */ /* 0x000fda0003f04070 */
[----:B0-----:R-:W-:Y:S05]  /*1d30*/  @!P0 BRA `(.L_x_182) ;  /* 0x0000000000108947 */ /* 0x001fea0003800000 */
[----:B------:R-:W-:-:S07]  /*1d40*/  MOV R21, 0x1d60 ;  /* 0x00001d6000157802 */ /* 0x000fce0000000f00 */
[----:B-12---:R-:W-:Y:S05]  /*1d50*/  CALL.REL.NOINC `($__internal_5_$__cuda_sm20_sqrt_rn_f32_slowpath) ;  /* 0x0000000800747944 */ /* 0x006fea0003c00000 */
[----:B------:R-:W-:Y:S01]  /*1d60*/  MOV R9, R16 ;  /* 0x0000001000097202 */ /* 0x000fe20000000f00 */
[----:B------:R-:W-:Y:S06]  /*1d70*/  BRA `(.L_x_183) ;  /* 0x0000000000107947 */ /* 0x000fec0003800000 */
.L_x_182:
[----:B--2---:R-:W-:Y:S01]  /*1d80*/  FMUL.FTZ R9, R14, R11 ;  /* 0x0000000b0e097220 */ /* 0x004fe20000410000 */
[----:B------:R-:W-:-:S03]  /*1d90*/  FMUL.FTZ R10, R11, 0.5 ;  /* 0x3f0000000b0a7820 */ /* 0x000fc60000410000 */
[----:B------:R-:W-:-:S04]  /*1da0*/  FFMA R8, -R9, R9, R14 ;  /* 0x0000000909087223 */ /* 0x000fc8000000010e */
[----:B------:R-:W-:-:S07]  /*1db0*/  FFMA R9, R8, R10, R9 ;  /* 0x0000000a08097223 */ /* 0x000fce0000000009 */
.L_x_183:
[----:B------:R-:W-:Y:S05]  /*1dc0*/  BSYNC.RECONVERGENT B0 ;  /* 0x0000000000007941 */ /* 0x000fea0003800200 */
.L_x_181:
[----:B------:R2:W-:Y:S02]  /*1dd0*/  STS [R4], R9 ;  /* 0x0000000904007388 */ /* 0x0005e40000000800 */
.L_x_179:
[----:B------:R-:W-:-:S04]  /*1de0*/  ULOP3.LUT UR10, UR14, 0x7, URZ, 0xc0, !UPT ;  /* 0x000000070e0a7892 */ /* 0x000fc8000f8ec0ff */
[----:B------:R-:W-:-:S09]  /*1df0*/  UISETP.NE.AND UP1, UPT, UR10, URZ, UPT ;  /* 0x000000ff0a00728c */ /* 0x000fd2000bf25270 */
[----:B------:R-:W-:Y:S05]  /*1e00*/  BRA.U !UP1, `(.L_x_142) ;  /* 0x0000000509cc7547 */ /* 0x000fea000b800000 */
[----:B------:R-:W-:-:S04]  /*1e10*/  UIADD3 UR10, UPT, UPT, UR10, -0x1, URZ ;  /* 0xffffffff0a0a7890 */ /* 0x000fc8000fffe0ff */
[----:B------:R-:W-:-:S09]  /*1e20*/  UISETP.GE.U32.AND UP1, UPT, UR10, 0x3, UPT ;  /* 0x000000030a00788c */ /* 0x000fd2000bf26070 */
[----:B------:R-:W-:Y:S05]  /*1e30*/  BRA.U !UP1, `(.L_x_184) ;  /* 0x0000000109907547 */ /* 0x000fea000b800000 */
[----:B------:R-:W3:Y:S01]  /*1e40*/  S2UR UR15, SR_CgaCtaId ;  /* 0x00000000000f79c3 */ /* 0x000ee20000008800 */
[----:B------:R-:W-:Y:S01]  /*1e50*/  UMOV UR10, 0x400 ;  /* 0x00000400000a7882 */ /* 0x000fe20000000000 */
[----:B0-----:R-:W-:Y:S01]  /*1e60*/  LDS R11, [R5+0x4] ;  /* 0x00000400050b7984 */ /* 0x001fe20000000800 */
[----:B------:R-:W-:Y:S01]  /*1e70*/  UIADD3 UR10, UPT, UPT, UR10, 0x198, URZ ;  /* 0x000001980a0a7890 */ /* 0x000fe2000fffe0ff */
[----:B------:R-:W-:Y:S02]  /*1e80*/  BSSY.RECONVERGENT B0, `(.L_x_185) ;  /* 0x000001d000007945 */ /* 0x000fe40003800200 */
[----:B------:R-:W-:Y:S04]  /*1e90*/  LDS R10, [R5] ;  /* 0x00000000050a7984 */ /* 0x000fe80000000800 */
[----:B------:R-:W-:Y:S01]  /*1ea0*/  LDS R12, [R5+0x8] ;  /* 0x00000800050c7984 */ /* 0x000fe20000000800 */
[----:B---3--:R-:W-:-:S04]  /*1eb0*/  ULEA UR10, UR15, UR10, 0x18 ;  /* 0x0000000a0f0a7291 */ /* 0x008fc8000f8ec0ff */
[----:B------:R-:W-:-:S09]  /*1ec0*/  UIMAD UR10, UR9, 0xc, UR10 ;  /* 0x0000000c090a78a4 */ /* 0x000fd2000f8e020a */
[----:B--2---:R-:W0:Y:S04]  /*1ed0*/  LDS.64 R8, [UR10+0x28] ;  /* 0x0000280aff087984 */ /* 0x004e280008000a00 */
[----:B------:R-:W2:Y:S01]  /*1ee0*/  LDS R13, [UR10+0x24] ;  /* 0x0000240aff0d7984 */ /* 0x000ea20008000800 */
[--C-:B0-----:R-:W-:Y:S01]  /*1ef0*/  FADD R11, R11, -R8.reuse ;  /* 0x800000080b0b7221 */ /* 0x101fe20000000000 */
[----:B------:R-:W-:Y:S01]  /*1f00*/  FADD R8, R10, -R8 ;  /* 0x800000080a087221 */ /* 0x000fe20000000000 */
[----:B------:R-:W-:Y:S01]  /*1f10*/  FADD R12, R12, -R9 ;  /* 0x800000090c0c7221 */ /* 0x000fe20000000000 */
[----:B--2---:R-:W-:Y:S02]  /*1f20*/  FADD R13, R10, -R13 ;  /* 0x8000000d0a0d7221 */ /* 0x004fe40000000000 */
[----:B------:R-:W-:Y:S01]  /*1f30*/  FMUL R8, R8, R11 ;  /* 0x0000000b08087220 */ /* 0x000fe20000400000 */
[----:B------:R-:W-:-:S03]  /*1f40*/  FADD R11, R10, -R9 ;  /* 0x800000090a0b7221 */ /* 0x000fc60000000000 */
[----:B------:R-:W-:-:S04]  /*1f50*/  FFMA R8, R13, R13, R8 ;  /* 0x0000000d0d087223 */ /* 0x000fc80000000008 */
[----:B------:R-:W-:-:S04]  /*1f60*/  FFMA R14, R11, R12, R8 ;  /* 0x0000000c0b0e7223 */ /* 0x000fc80000000008 */
[----:B------:R-:W-:Y:S01]  /*1f70*/  VIADD R8, R14, 0xf3000000 ;  /* 0xf30000000e087836 */ /* 0x000fe20000000000 */
[----:B------:R0:W2:Y:S04]  /*1f80*/  MUFU.RSQ R11, R14 ;  /* 0x0000000e000b7308 */ /* 0x0000a80000001400 */
[----:B------:R-:W-:-:S13]  /*1f90*/  ISETP.GT.U32.AND P0, PT, R8, 0x727fffff, PT ;  /* 0x727fffff0800780c */ /* 0x000fda0003f04070 */
[----:B0-2---:R-:W-:Y:S05]  /*1fa0*/  @!P0 BRA `(.L_x_186) ;  /* 0x0000000000188947 */ /* 0x005fea0003800000 */
[----:B------:R-:W-:Y:S01]  /*1fb0*/  BSSY.RECONVERGENT B1, `(.L_x_187) ;  /* 0x0000003000017945 */ /* 0x000fe20003800200 */
[----:B------:R-:W-:-:S07]  /*1fc0*/  MOV R21, 0x1fe0 ;  /* 0x00001fe000157802 */ /* 0x000fce0000000f00 */
[----:B-1----:R-:W-:Y:S05]  /*1fd0*/  CALL.REL.NOINC `($__internal_5_$__cuda_sm20_sqrt_rn_f32_slowpath) ;  /* 0x0000000400d47944 */ /* 0x002fea0003c00000 */
[----:B------:R-:W-:Y:S05]  /*1fe0*/  BSYNC.RECONVERGENT B1 ;  /* 0x0000000000017941 */ /* 0x000fea0003800200 */
.L_x_187:
[----:B------:R-:W-:Y:S01]  /*1ff0*/  MOV R9, R16 ;  /* 0x0000001000097202 */ /* 0x000fe20000000f00 */
[----:B------:R-:W-:Y:S06]  /*2000*/  BRA `(.L_x_188) ;  /* 0x0000000000107947 */ /* 0x000fec0003800000 */
.L_x_186:
[----:B------:R-:W-:Y:S01]  /*2010*/  FMUL.FTZ R9, R14, R11 ;  /* 0x0000000b0e097220 */ /* 0x000fe20000410000 */
[----:B------:R-:W-:-:S03]  /*2020*/  FMUL.FTZ R10, R11, 0.5 ;  /* 0x3f0000000b0a7820 */ /* 0x000fc60000410000 */
[----:B------:R-:W-:-:S04]  /*2030*/  FFMA R8, -R9, R9, R14 ;  /* 0x0000000909087223 */ /* 0x000fc8000000010e */
[----:B------:R-:W-:-:S07]  /*2040*/  FFMA R9, R8, R10, R9 ;  /* 0x0000000a08097223 */ /* 0x000fce0000000009 */
.L_x_188:
[----:B------:R-:W-:Y:S05]  /*2050*/  BSYNC.RECONVERGENT B0 ;  /* 0x0000000000007941 */ /* 0x000fea0003800200 */
.L_x_185:
[----:B------:R3:W-:Y:S01]  /*2060*/  STS [R4], R9 ;  /* 0x0000000904007388 */ /* 0x0007e20000000800 */
[----:B------:R-:W-:-:S12]  /*2070*/  UIADD3 UR9, UPT, UPT, UR9, 0x4, URZ ;  /* 0x0000000409097890 */ /* 0x000fd8000fffe0ff */
.L_x_184:
[----:B------:R-:W-:-:S09]  /*2080*/  ULOP3.LUT UP1, UR10, UR14, 0x3, URZ, 0xc0, !UPT ;  /* 0x000000030e0a7892 */ /* 0x000fd2000f82c0ff */
[----:B------:R-:W-:Y:S05]  /*2090*/  BRA.U !UP1, `(.L_x_142) ;  /* 0x0000000509287547 */ /* 0x000fea000b800000 */
[----:B------:R-:W-:-:S09]  /*20a0*/  UISETP.NE.AND UP1, UPT, UR10, 0x1, UPT ;  /* 0x000000010a00788c */ /* 0x000fd2000bf25270 */
[----:B------:R-:W-:Y:S05]  /*20b0*/  BRA.U !UP1, `(.L_x_189) ;  /* 0x0000000109907547 */ /* 0x000fea000b800000 */
[----:B------:R-:W4:Y:S01]  /*20c0*/  S2UR UR15, SR_CgaCtaId ;  /* 0x00000000000f79c3 */ /* 0x000f220000008800 */
[----:B------:R-:W-:Y:S01]  /*20d0*/  UMOV UR10, 0x400 ;  /* 0x00000400000a7882 */ /* 0x000fe20000000000 */
[----:B0-----:R-:W-:Y:S01]  /*20e0*/  LDS R11, [R5+0x4] ;  /* 0x00000400050b7984 */ /* 0x001fe20000000800 */
[----:B------:R-:W-:Y:S01]  /*20f0*/  UIADD3 UR10, UPT, UPT, UR10, 0x198, URZ ;  /* 0x000001980a0a7890 */ /* 0x000fe2000fffe0ff */
[----:B------:R-:W-:Y:S02]  /*2100*/  BSSY.RECONVERGENT B0, `(.L_x_190) ;  /* 0x000001d000007945 */ /* 0x000fe40003800200 */
[----:B------:R-:W-:Y:S04]  /*2110*/  LDS R10, [R5] ;  /* 0x00000000050a7984 */ /* 0x000fe80000000800 */
[----:B------:R-:W-:Y:S01]  /*2120*/  LDS R12, [R5+0x8] ;  /* 0x00000800050c7984 */ /* 0x000fe20000000800 */
[----:B----4-:R-:W-:-:S04]  /*2130*/  ULEA UR10, UR15, UR10, 0x18 ;  /* 0x0000000a0f0a7291 */ /* 0x010fc8000f8ec0ff */
[----:B------:R-:W-:-:S09]  /*2140*/  UIMAD UR10, UR9, 0xc, UR10 ;  /* 0x0000000c090a78a4 */ /* 0x000fd2000f8e020a */
[----:B--23--:R-:W0:Y:S04]  /*2150*/  LDS.64 R8, [UR10+0x10] ;  /* 0x0000100aff087984 */ /* 0x00ce280008000a00 */
        /* <DEDUP_REMOVED lines=9> */
[----:B------:R0:W2:Y:S01]  /*21f0*/  MUFU.RSQ R11, R14 ;  /* 0x0000000e000b7308 */ /* 0x0000a20000001400 */
[----:B------:R-:W-:-:S04]  /*2200*/  IADD3 R8, PT, PT, R14, -0xd000000, RZ ;  /* 0xf30000000e087810 */ /* 0x000fc80007ffe0ff */
[----:B------:R-:W-:-:S13]  /*2210*/  ISETP.GT.U32.AND P0, PT, R8, 0x727fffff, PT ;  /* 0x727fffff0800780c */ /* 0x000fda0003f04070 */
[----:B0-2---:R-:W-:Y:S05]  /*2220*/  @!P0 BRA `(.L_x_191) ;  /* 0x0000000000188947 */ /* 0x005fea0003800000 */
[----:B------:R-:W-:Y:S01]  /*2230*/  BSSY.RECONVERGENT B1, `(.L_x_192) ;  /* 0x0000003000017945 */ /* 0x000fe20003800200 */
[----:B------:R-:W-:-:S07]  /*2240*/  MOV R21, 0x2260 ;  /* 0x0000226000157802 */ /* 0x000fce0000000f00 */
[----:B-1----:R-:W-:Y:S05]  /*2250*/  CALL.REL.NOINC `($__internal_5_$__cuda_sm20_sqrt_rn_f32_slowpath) ;  /* 0x0000000400347944 */ /* 0x002fea0003c00000 */
[----:B------:R-:W-:Y:S05]  /*2260*/  BSYNC.RECONVERGENT B1 ;  /* 0x0000000000017941 */ /* 0x000fea0003800200 */
.L_x_192:
[----:B------:R-:W-:Y:S01]  /*2270*/  MOV R9, R16 ;  /* 0x0000001000097202 */ /* 0x000fe20000000f00 */
[----:B------:R-:W-:Y:S06]  /*2280*/  BRA `(.L_x_193) ;  /* 0x0000000000107947 */ /* 0x000fec0003800000 */
.L_x_191:
[----:B------:R-:W-:Y:S01]  /*2290*/  FMUL.FTZ R9, R14, R11 ;  /* 0x0000000b0e097220 */ /* 0x000fe20000410000 */
[----:B------:R-:W-:-:S03]  /*22a0*/  FMUL.FTZ R10, R11, 0.5 ;  /* 0x3f0000000b0a7820 */ /* 0x000fc60000410000 */
[----:B------:R-:W-:-:S04]  /*22b0*/  FFMA R8, -R9, R9, R14 ;  /* 0x0000000909087223 */ /* 0x000fc8000000010e */
[----:B------:R-:W-:-:S07]  /*22c0*/  FFMA R9, R8, R10, R9 ;  /* 0x0000000a08097223 */ /* 0x000fce0000000009 */
.L_x_193:
[----:B------:R-:W-:Y:S05]  /*22d0*/  BSYNC.RECONVERGENT B0 ;  /* 0x0000000000007941 */ /* 0x000fea0003800200 */
.L_x_190:
[----:B------:R4:W-:Y:S01]  /*22e0*/  STS [R4], R9 ;  /* 0x0000000904007388 */ /* 0x0009e20000000800 */
[----:B------:R-:W-:-:S12]  /*22f0*/  UIADD3 UR9, UPT, UPT, UR9, 0x2, URZ ;  /* 0x0000000209097890 */ /* 0x000fd8000fffe0ff */
.L_x_189:
[----:B------:R-:W-:-:S04]  /*2300*/  ULOP3.LUT UR10, UR14, 0x1, URZ, 0xc0, !UPT ;  /* 0x000000010e0a7892 */ /* 0x000fc8000f8ec0ff */
[----:B------:R-:W-:-:S09]  /*2310*/  UISETP.NE.U32.AND UP1, UPT, UR10, 0x1, UPT ;  /* 0x000000010a00788c */ /* 0x000fd2000bf25070 */
[----:B------:R-:W-:Y:S05]  /*2320*/  BRA.U UP1, `(.L_x_142) ;  /* 0x0000000101847547 */ /* 0x000fea000b800000 */
[----:B------:R-:W5:Y:S01]  /*2330*/  S2UR UR15, SR_CgaCtaId ;  /* 0x00000000000f79c3 */ /* 0x000f620000008800 */
[----:B------:R-:W-:Y:S01]  /*2340*/  UMOV UR10, 0x400 ;  /* 0x00000400000a7882 */ /* 0x000fe20000000000 */
[----:B0-----:R-:W-:Y:S01]  /*2350*/  LDS R12, [R5+0x4] ;  /* 0x00000400050c7984 */ /* 0x001fe20000000800 */
[----:B------:R-:W-:Y:S01]  /*2360*/  UIADD3 UR10, UPT, UPT, UR10, 0x198, URZ ;  /* 0x000001980a0a7890 */ /* 0x000fe2000fffe0ff */
[----:B------:R-:W-:Y:S02]  /*2370*/  BSSY.RECONVERGENT B0, `(.L_x_194) ;  /* 0x000001b000007945 */ /* 0x000fe40003800200 */
[----:B------:R-:W-:Y:S04]  /*2380*/  LDS R10, [R5] ;  /* 0x00000000050a7984 */ /* 0x000fe80000000800 */
[----:B------:R-:W-:Y:S01]  /*2390*/  LDS R14, [R5+0x8] ;  /* 0x00000800050e7984 */ /* 0x000fe20000000800 */
[----:B-----5:R-:W-:-:S04]  /*23a0*/  ULEA UR10, UR15, UR10, 0x18 ;  /* 0x0000000a0f0a7291 */ /* 0x020fc8000f8ec0ff */
[----:B------:R-:W-:-:S09]  /*23b0*/  UIMAD UR9, UR9, 0xc, UR10 ;  /* 0x0000000c090978a4 */ /* 0x000fd2000f8e020a */
[----:B--234-:R-:W0:Y:S04]  /*23c0*/  LDS.64 R8, [UR9] ;  /* 0x00000009ff087984 */ /* 0x01ce280008000a00 */
[----:B------:R-:W2:Y:S01]  /*23d0*/  LDS R11, [UR9+0x8] ;  /* 0x00000809ff0b7984 */ /* 0x000ea20008000800 */
[--C-:B0-----:R-:W-:Y:S01]  /*23e0*/  FADD R12, R12, -R9.reuse ;  /* 0x800000090c0c7221 */ /* 0x101fe20000000000 */
[C---:B------:R-:W-:Y:S01]  /*23f0*/  FADD R9, R10.reuse, -R9 ;  /* 0x800000090a097221 */ /* 0x040fe20000000000 */
[C---:B------:R-:W-:Y:S01]  /*2400*/  FADD R8, R10.reuse, -R8 ;  /* 0x800000080a087221 */ /* 0x040fe20000000000 */
[----:B--2---:R-:W-:Y:S02]  /*2410*/  FADD R10, R10, -R11 ;  /* 0x8000000b0a0a7221 */ /* 0x004fe40000000000 */
[----:B------:R-:W-:Y:S01]  /*2420*/  FMUL R9, R9, R12 ;  /* 0x0000000c09097220 */ /* 0x000fe20000400000 */
[----:B------:R-:W-:-:S03]  /*2430*/  FADD R14, -R11, R14 ;  /* 0x0000000e0b0e7221 */ /* 0x000fc60000000100 */
[----:B------:R-:W-:-:S04]  /*2440*/  FFMA R9, R8, R8, R9 ;  /* 0x0000000808097223 */ /* 0x000fc80000000009 */
[----:B------:R-:W-:-:S04]  /*2450*/  FFMA R14, R10, R14, R9 ;  /* 0x0000000e0a0e7223 */ /* 0x000fc80000000009 */
[----:B------:R0:W2:Y:S01]  /*2460*/  MUFU.RSQ R11, R14 ;  /* 0x0000000e000b7308 */ /* 0x0000a20000001400 */
[----:B------:R-:W-:-:S04]  /*2470*/  IADD3 R8, PT, PT, R14, -0xd000000, RZ ;  /* 0xf30000000e087810 */ /* 0x000fc80007ffe0ff */
[----:B------:R-:W-:-:S13]  /*2480*/  ISETP.GT.U32.AND P0, PT, R8, 0x727fffff, PT ;  /* 0x727fffff0800780c */ /* 0x000fda0003f04070 */
[----:B0-2---:R-:W-:Y:S05]  /*2490*/  @!P0 BRA `(.L_x_195) ;  /* 0x0000000000108947 */ /* 0x005fea0003800000 */
[----:B------:R-:W-:-:S07]  /*24a0*/  MOV R21, 0x24c0 ;  /* 0x000024c000157802 */ /* 0x000fce0000000f00 */
[----:B-1----:R-:W-:Y:S05]  /*24b0*/  CALL.REL.NOINC `($__internal_5_$__cuda_sm20_sqrt_rn_f32_slowpath) ;  /* 0x00000000009c7944 */ /* 0x002fea0003c00000 */
[----:B------:R-:W-:Y:S01]  /*24c0*/  MOV R9, R16 ;  /* 0x0000001000097202 */ /* 0x000fe20000000f00 */
[----:B------:R-:W-:Y:S06]  /*24d0*/  BRA `(.L_x_196) ;  /* 0x0000000000107947 */ /* 0x000fec0003800000 */
.L_x_195:
[----:B------:R-:W-:Y:S01]  /*24e0*/  FMUL.FTZ R9, R14, R11 ;  /* 0x0000000b0e097220 */ /* 0x000fe20000410000 */
[----:B------:R-:W-:-:S03]  /*24f0*/  FMUL.FTZ R10, R11, 0.5 ;  /* 0x3f0000000b0a7820 */ /* 0x000fc60000410000 */
[----:B------:R-:W-:-:S04]  /*2500*/  FFMA R8, -R9, R9, R14 ;  /* 0x0000000909087223 */ /* 0x000fc8000000010e */
[----:B------:R-:W-:-:S07]  /*2510*/  FFMA R9, R8, R10, R9 ;  /* 0x0000000a08097223 */ /* 0x000fce0000000009 */
.L_x_196:
[----:B------:R-:W-:Y:S05]  /*2520*/  BSYNC.RECONVERGENT B0 ;  /* 0x0000000000007941 */ /* 0x000fea0003800200 */
.L_x_194:
[----:B------:R0:W-:Y:S02]  /*2530*/  STS [R4], R9 ;  /* 0x0000000904007388 */ /* 0x0001e40000000800 */
.L_x_142:
[----:B------:R-:W-:Y:S06]  /*2540*/  BAR.SYNC.DEFER_BLOCKING 0x0 ;  /* 0x0000000000007b1d */ /* 0x000fec0000010000 */
[----:B------:R-:W-:Y:S05]  /*2550*/  BRA.U UP0, `(.L_x_197) ;  /* 0xffffffe100187547 */ /* 0x000fea000b83ffff */
.L_x_141:
[----:B------:R-:W-:Y:S01]  /*2560*/  BAR.SYNC.DEFER_BLOCKING 0x0 ;  /* 0x0000000000007b1d */ /* 0x000fe20000010000 */
[----:B------:R-:W-:-:S04]  /*2570*/  UIADD3 UR6, UPT, UPT, UR6, 0x1, URZ ;  /* 0x0000000106067890 */ /* 0x000fc8000fffe0ff */
[----:B------:R-:W-:-:S09]  /*2580*/  UISETP.NE.AND UP0, UPT, UR6, UR11, UPT ;  /* 0x0000000b0600728c */ /* 0x000fd2000bf05270 */
[----:B------:R-:W-:Y:S05]  /*2590*/  BRA.U UP0, `(.L_x_198) ;  /* 0xffffffdd00807547 */ /* 0x000fea000b83ffff */
[----:B------:R-:W-:-:S12]  /*25a0*/  USHF.L.U32 UR7, UR7, 0x5, URZ ;  /* 0x0000000507077899 */ /* 0x000fd800080006ff */
.L_x_140:
[C---:B------:R-:W-:Y:S01]  /*25b0*/  ISETP.GE.AND P0, PT, R0.reuse, UR5, PT ;  /* 0x0000000500007c0c */ /* 0x040fe2000bf06270 */
[----:B------:R-:W-:Y:S01]  /*25c0*/  BSSY.RECONVERGENT B0, `(.L_x_199) ;  /* 0x000000f000007945 */ /* 0x000fe20003800200 */
[----:B------:R-:W-:-:S11]  /*25d0*/  ISETP.NE.AND P1, PT, R0, RZ, PT ;  /* 0x000000ff0000720c */ /* 0x000fd60003f25270 */
[----:B------:R-:W-:Y:S05]  /*25e0*/  @P0 BRA `(.L_x_200) ;  /* 0x0000000000300947 */ /* 0x000fea0003800000 */
[----:B------:R-:W5:Y:S01]  /*25f0*/  S2UR UR6, SR_CgaCtaId ;  /* 0x00000000000679c3 */ /* 0x000f620000008800 */
[----:B------:R-:W-:Y:S01]  /*2600*/  UMOV UR5, 0x400 ;  /* 0x0000040000057882 */ /* 0x000fe20000000000 */
[----:B0-----:R-:W-:Y:S01]  /*2610*/  LDS.64 R10, [R2] ;  /* 0x00000000020a7984 */ /* 0x001fe20000000a00 */
[----:B--234-:R-:W-:-:S03]  /*2620*/  IADD3 R9, PT, PT, R0, UR7, RZ ;  /* 0x0000000700097c10 */ /* 0x01cfc6000fffe0ff */
[----:B------:R-:W-:Y:S01]  /*2630*/  LDS R3, [R3] ;  /* 0x0000000003037984 */ /* 0x000fe20000000800 */
[----:B-----5:R-:W-:-:S09]  /*2640*/  ULEA UR5, UR6, UR5, 0x18 ;  /* 0x0000000506057291 */ /* 0x020fd2000f8ec0ff */
[----:B-1----:R-:W0:Y:S04]  /*2650*/  LDS.64 R4, [UR5+0x10] ;  /* 0x00001005ff047984 */ /* 0x002e280008000a00 */
[----:B------:R-:W1:Y:S01]  /*2660*/  LDS.64 R6, [UR5+0x8] ;  /* 0x00000805ff067984 */ /* 0x000e620008000a00 */
[----:B0-----:R-:W-:-:S04]  /*2670*/  IMAD.WIDE R4, R9, 0x8, R4 ;  /* 0x0000000809047825 */ /* 0x001fc800078e0204 */
[----:B-1----:R-:W-:Y:S01]  /*2680*/  IMAD.WIDE R6, R9, 0x4, R6 ;  /* 0x0000000409067825 */ /* 0x002fe200078e0206 */
[----:B------:R0:W-:Y:S04]  /*2690*/  STG.E.64 desc[UR20][R4.64], R10 ;  /* 0x0000000a04007986 */ /* 0x0001e8000c101b14 */
[----:B------:R0:W-:Y:S02]  /*26a0*/  STG.E desc[UR20][R6.64], R3 ;  /* 0x0000000306007986 */ /* 0x0001e4000c101914 */
.L_x_200:
[----:B------:R-:W-:Y:S05]  /*26b0*/  BSYNC.RECONVERGENT B0 ;  /* 0x0000000000007941 */ /* 0x000fea0003800200 */
.L_x_199:
[----:B------:R-:W-:Y:S05]  /*26c0*/  @P1 EXIT ;  /* 0x000000000000194d */ /* 0x000fea0003800000 */
[----:B01----:R-:W0:Y:S01]  /*26d0*/  S2R R5, SR_CTAID.X ;  /* 0x0000000000057919 */ /* 0x003e220000002500 */
[----:B------:R-:W0:Y:S01]  /*26e0*/  LDC.64 R2, c[0x0][0x3b8] ;  /* 0x0000ee00ff027b82 */ /* 0x000e220000000a00 */
[----:B------:R-:W-:Y:S01]  /*26f0*/  MOV R7, UR4 ;  /* 0x0000000400077c02 */ /* 0x000fe20008000f00 */
[----:B0-----:R-:W-:-:S05]  /*2700*/  IMAD.WIDE.U32 R2, R5, 0x4, R2 ;  /* 0x0000000405027825 */ /* 0x001fca00078e0002 */
[----:B------:R-:W-:Y:S01]  /*2710*/  STG.E desc[UR20][R2.64], R7 ;  /* 0x0000000702007986 */ /* 0x000fe2000c101914 */
[----:B------:R-:W-:Y:S05]  /*2720*/  EXIT ;  /* 0x000000000000794d */ /* 0x000fea0003800000 */
        .weak           $__internal_5_$__cuda_sm20_sqrt_rn_f32_slowpath
        .type           $__internal_5_$__cuda_sm20_sqrt_rn_f32_slowpath,@function
        .size           $__internal_5_$__cuda_sm20_sqrt_rn_f32_slowpath,(.L_x_421 - $__internal_5_$__cuda_sm20_sqrt_rn_f32_slowpath)
$__internal_5_$__cuda_sm20_sqrt_rn_f32_slowpath:
[----:B------:R-:W-:-:S13]  /*2730*/  LOP3.LUT P0, RZ, R14, 0x7fffffff, RZ, 0xc0, !PT ;  /* 0x7fffffff0eff7812 */ /* 0x000fda000780c0ff */
[----:B------:R-:W-:Y:S01]  /*2740*/  @!P0 MOV R15, R14 ;  /* 0x0000000e000f8202 */ /* 0x000fe20000000f00 */
        /* <DEDUP_REMOVED lines=17> */
.L_x_201:
[----:B------:R-:W-:Y:S01]  /*2860*/  MOV R16, R15 ;  /* 0x0000000f00107202 */ /* 0x000fe20000000f00 */
[----:B------:R-:W-:Y:S01]  /*2870*/  HFMA2 R15, -RZ, RZ, 0, 0 ;  /* 0x00000000ff0f7431 */ /* 0x000fe200000001ff */
[----:B------:R-:W-:-:S04]  /*2880*/  MOV R14, R21 ;  /* 0x00000015000e7202 */ /* 0x000fc80000000f00 */
[----:B------:R-:W-:Y:S05]  /*2890*/  RET.REL.NODEC R14 `(_Z26find_core_electrons_kernelIfLi32EEvPPT_iS1_iiS0_PP4int2S2_Pi) ;  /* 0xffffffd40ed87950 */ /* 0x000fea0003c3ffff */
.L_x_202:
        /* <DEDUP_REMOVED lines=14> */
.L_x_421:


//--------------------- .text._Z30find_core_electrons_PBC_kernelIdLi32EEvPPT_iS1_iiS0_S1_S1_S1_iPPiS2_S2_S2_S3_ --------------------------
	.section	.text._Z30find_core_electrons_PBC_kernelIdLi32EEvPPT_iS1_iiS0_S1_S1_S1_iPPiS2_S2_S2_S3_,"ax",@progbits
	.align	128
        .global         _Z30find_core_electrons_PBC_kernelIdLi32EEvPPT_iS1_iiS0_S1_S1_S1_iPPiS2_S2_S2_S3_
        .type           _Z30find_core_electrons_PBC_kernelIdLi32EEvPPT_iS1_iiS0_S1_S1_S1_iPPiS2_S2_S2_S3_,@function
        .size           _Z30find_core_electrons_PBC_kernelIdLi32EEvPPT_iS1_iiS0_S1_S1_S1_iPPiS2_S2_S2_S3_,(.L_x_423 - _Z30find_core_electrons_PBC_kernelIdLi32EEvPPT_iS1_iiS0_S1_S1_S1_iPPiS2_S2_S2_S3_)
        .other          _Z30find_core_electrons_PBC_kernelIdLi32EEvPPT_iS1_iiS0_S1_S1_S1_iPPiS2_S2_S2_S3_,@"STO_CUDA_ENTRY STV_DEFAULT"
_Z30find_core_electrons_PBC_kernelIdLi32EEvPPT_iS1_iiS0_S1_S1_S1_iPPiS2_S2_S2_S3_:
.text._Z30find_core_electrons_PBC_kernelIdLi32EEvPPT_iS1_iiS0_S1_S1_S1_iPPiS2_S2_S2_S3_:
[----:B------:R-:W-:Y:S01]  /*0000*/  LDC R1, c[0x0][0x37c] ;  /* 0x0000df00ff017b82 */ /* 0x000fe20000000800 */
[----:B------:R-:W0:Y:S01]  /*0010*/  S2R R0, SR_TID.X ;  /* 0x0000000000007919 */ /* 0x000e220000002100 */
[----:B------:R-:W1:Y:S06]  /*0020*/  LDCU UR4, c[0x0][0x3c0] ;  /* 0x00007800ff0477ac */ /* 0x000e6c0008000800 */
[----:B------:R-:W2:Y:S01]  /*0030*/  LDC.64 R4, c[0x0][0x3b8] ;  /* 0x0000ee00ff047b82 */ /* 0x000ea20000000a00 */
[----:B------:R-:W3:Y:S01]  /*0040*/  LDCU.64 UR22, c[0x0][0x358] ;  /* 0x00006b00ff1677ac */ /* 0x000ee20008000a00 */
[----:B-1----:R-:W-:Y:S01]  /*0050*/  UIMAD UR4, UR4, 0x3, URZ ;  /* 0x00000003040478a4 */ /* 0x002fe2000f8e02ff */
[----:B0-----:R-:W-:-:S05]  /*0060*/  VIADD R2, R0, 0x20 ;  /* 0x0000002000027836 */ /* 0x001fca0000000000 */
[C---:B------:R-:W-:Y:S01]  /*0070*/  ISETP.GE.AND P0, PT, R0.reuse, UR4, PT ;  /* 0x0000000400007c0c */ /* 0x040fe2000bf06270 */
[C---:B------:R-:W-:Y:S02]  /*0080*/  VIADD R3, R0.reuse, 0x40 ;  /* 0x0000004000037836 */ /* 0x040fe40000000000 */
[----:B--2---:R-:W-:Y:S01]  /*0090*/  IMAD.WIDE.U32 R4, R0, 0x8, R4 ;  /* 0x0000000800047825 */ /* 0x004fe200078e0004 */
[----:B------:R-:W-:Y:S02]  /*00a0*/  ISETP.GE.AND P1, PT, R2, UR4, PT ;  /* 0x0000000402007c0c */ /* 0x000fe4000bf26270 */
[----:B------:R-:W-:-:S07]  /*00b0*/  ISETP.GE.AND P2, PT, R3, UR4, PT ;  /* 0x0000000403007c0c */ /* 0x000fce000bf46270 */
[----:B---3--:R-:W2:Y:S04]  /*00c0*/  @!P0 LDG.E.64 R6, desc[UR22][R4.64] ;  /* 0x0000001604068981 */ /* 0x008ea8000c1e1b00 */
[----:B------:R-:W3:Y:S04]  /*00d0*/  @!P1 LDG.E.64 R10, desc[UR22][R4.64+0x100] ;  /* 0x00010016040a9981 */ /* 0x000ee8000c1e1b00 */
[----:B------:R-:W4:Y:S01]  /*00e0*/  @!P2 LDG.E.64 R12, desc[UR22][R4.64+0x200] ;  /* 0x00020016040ca981 */ /* 0x000f22000c1e1b00 */
[----:B------:R-:W-:Y:S01]  /*00f0*/  MOV R3, 0x400 ;  /* 0x0000040000037802 */ /* 0x000fe20000000f00 */
[----:B------:R-:W-:Y:S04]  /*0100*/  BSSY.RECONVERGENT B1, `(.L_x_203) ;  /* 0x0000033000017945 */ /* 0x000fe80003800200 */
[----:B------:R-:W-:Y:S01]  /*0110*/  BSSY.RELIABLE B0, `(.L_x_204) ;  /* 0x0000023000007945 */ /* 0x000fe20003800100 */
[----:B------:R-:W0:Y:S01]  /*0120*/  S2R R2, SR_CgaCtaId ;  /* 0x0000000000027919 */ /* 0x000e220000008800 */
[----:B------:R-:W-:-:S05]  /*0130*/  VIADD R9, R3, 0x28 ;  /* 0x0000002803097836 */ /* 0x000fca0000000000 */
[----:B0-----:R-:W-:-:S04]  /*0140*/  LEA R9, R2, R9, 0x18 ;  /* 0x0000000902097211 */ /* 0x001fc800078ec0ff */
[----:B------:R-:W-:-:S05]  /*0150*/  LEA R9, R0, R9, 0x3 ;  /* 0x0000000900097211 */ /* 0x000fca00078e18ff */
[----:B--2---:R0:W-:Y:S01]  /*0160*/  @!P0 STS.64 [R9], R6 ;  /* 0x0000000609008388 */ /* 0x0041e20000000a00 */
[----:B------:R-:W-:-:S03]  /*0170*/  ISETP.NE.AND P0, PT, R0, RZ, PT ;  /* 0x000000ff0000720c */ /* 0x000fc60003f05270 */
[----:B---3--:R0:W-:Y:S04]  /*0180*/  @!P1 STS.64 [R9+0x100], R10 ;  /* 0x0001000a09009388 */ /* 0x0081e80000000a00 */
[----:B----4-:R0:W-:Y:S06]  /*0190*/  @!P2 STS.64 [R9+0x200], R12 ;  /* 0x0002000c0900a388 */ /* 0x0101ec0000000a00 */
[----:B------:R-:W-:Y:S05]  /*01a0*/  @P0 BRA `(.L_x_205) ;  /* 0x0000000000580947 */ /* 0x000fea0003800000 */
[----:B------:R-:W1:Y:S01]  /*01b0*/  S2R R17, SR_CTAID.X ;  /* 0x0000000000117919 */ /* 0x000e620000002500 */
[----:B0-----:R-:W1:Y:S08]  /*01c0*/  LDC.64 R10, c[0x0][0x380] ;  /* 0x0000e000ff0a7b82 */ /* 0x001e700000000a00 */
[----:B------:R-:W0:Y:S08]  /*01d0*/  LDC.64 R12, c[0x0][0x3c8] ;  /* 0x0000f200ff0c7b82 */ /* 0x000e300000000a00 */
[----:B------:R-:W2:Y:S08]  /*01e0*/  LDC.64 R14, c[0x0][0x3d0] ;  /* 0x0000f400ff0e7b82 */ /* 0x000eb00000000a00 */
[----:B------:R-:W3:Y:S01]  /*01f0*/  LDC.64 R4, c[0x0][0x3d8] ;  /* 0x0000f600ff047b82 */ /* 0x000ee20000000a00 */
[----:B-1----:R-:W-:-:S07]  /*0200*/  IMAD.WIDE.U32 R10, R17, 0x8, R10 ;  /* 0x00000008110a7825 */ /* 0x002fce00078e000a */
[----:B------:R-:W1:Y:S01]  /*0210*/  LDC.64 R6, c[0x0][0x3e0] ;  /* 0x0000f800ff067b82 */ /* 0x000e620000000a00 */
[C---:B0-----:R-:W-:Y:S01]  /*0220*/  IMAD.WIDE.U32 R12, R17.reuse, 0x8, R12 ;  /* 0x00000008110c7825 */ /* 0x041fe200078e000c */
[----:B------:R-:W4:Y:S03]  /*0230*/  LDG.E.64 R10, desc[UR22][R10.64] ;  /* 0x000000160a0a7981 */ /* 0x000f26000c1e1b00 */
[C---:B--2---:R-:W-:Y:S02]  /*0240*/  IMAD.WIDE.U32 R14, R17.reuse, 0x8, R14 ;  /* 0x00000008110e7825 */ /* 0x044fe400078e000e */
[----:B------:R-:W2:Y:S04]  /*0250*/  LDG.E.64 R12, desc[UR22][R12.64] ;  /* 0x000000160c0c7981 */ /* 0x000ea8000c1e1b00 */
[----:B------:R-:W5:Y:S01]  /*0260*/  LDG.E.64 R14, desc[UR22][R14.64] ;  /* 0x000000160e0e7981 */ /* 0x000f62000c1e1b00 */
[----:B---3--:R-:W-:-:S06]  /*0270*/  IMAD.WIDE.U32 R4, R17, 0x8, R4 ;  /* 0x0000000811047825 */ /* 0x008fcc00078e0004 */
[----:B------:R-:W3:Y:S01]  /*0280*/  LDG.E.64 R4, desc[UR22][R4.64] ;  /* 0x0000001604047981 */ /* 0x000ee2000c1e1b00 */
[----:B-1----:R-:W-:-:S06]  /*0290*/  IMAD.WIDE.U32 R6, R17, 0x8, R6 ;  /* 0x0000000811067825 */ /* 0x002fcc00078e0006 */
[----:B------:R-:W3:Y:S01]  /*02a0*/  LDG.E.64 R6, desc[UR22][R6.64] ;  /* 0x0000001606067981 */ /* 0x000ee2000c1e1b00 */
[----:B------:R-:W-:-:S05]  /*02b0*/  LEA R17, R2, R3, 0x18 ;  /* 0x0000000302117211 */ /* 0x000fca00078ec0ff */
[----:B----4-:R1:W-:Y:S04]  /*02c0*/  STS.64 [R17], R10 ;  /* 0x0000000a11007388 */ /* 0x0103e80000000a00 */
[----:B--2---:R1:W-:Y:S04]  /*02d0*/  STS.64 [R17+0x20], R12 ;  /* 0x0000200c11007388 */ /* 0x0043e80000000a00 */
[----:B-----5:R1:W-:Y:S04]  /*02e0*/  STS.64 [R17+0x8], R14 ;  /* 0x0000080e11007388 */ /* 0x0203e80000000a00 */
[----:B---3--:R1:W-:Y:S01]  /*02f0*/  STS.128 [R17+0x10], R4 ;  /* 0x0000100411007388 */ /* 0x0083e20000000c00 */
[----:B------:R-:W-:Y:S05]  /*0300*/  BRA `(.L_x_206) ;  /* 0x00000000000c7947 */ /* 0x000fea0003800000 */
.L_x_205:
[----:B------:R-:W-:-:S13]  /*0310*/  ISETP.GT.U32.AND P0, PT, R0, 0x8, PT ;  /* 0x000000080000780c */ /* 0x000fda0003f04070 */
[----:B------:R-:W-:Y:S05]  /*0320*/  @P0 BREAK.RELIABLE B0 ;  /* 0x0000000000000942 */ /* 0x000fea0003800100 */
[----:B------:R-:W-:Y:S05]  /*0330*/  @P0 BRA `(.L_x_207) ;  /* 0x00000000003c0947 */ /* 0x000fea0003800000 */
.L_x_206:
[----:B------:R-:W-:Y:S05]  /*0340*/  BSYNC.RELIABLE B0 ;  /* 0x0000000000007941 */ /* 0x000fea0003800100 */
.L_x_204:
[----:B-1----:R-:W1:Y:S08]  /*0350*/  LDC.64 R4, c[0x0][0x3a8] ;  /* 0x0000ea00ff047b82 */ /* 0x002e700000000a00 */
[----:B0-----:R-:W0:Y:S01]  /*0360*/  LDC.64 R6, c[0x0][0x3b0] ;  /* 0x0000ec00ff067b82 */ /* 0x001e220000000a00 */
[----:B-1----:R-:W-:-:S06]  /*0370*/  IMAD.WIDE.U32 R4, R0, 0x8, R4 ;  /* 0x0000000800047825 */ /* 0x002fcc00078e0004 */
[----:B------:R-:W2:Y:S01]  /*0380*/  LDG.E.64 R4, desc[UR22][R4.64] ;  /* 0x0000001604047981 */ /* 0x000ea2000c1e1b00 */
[----:B0-----:R-:W-:-:S06]  /*0390*/  IMAD.WIDE.U32 R6, R0, 0x8, R6 ;  /* 0x0000000800067825 */ /* 0x001fcc00078e0006 */
[----:B------:R-:W3:Y:S01]  /*03a0*/  LDG.E.64 R6, desc[UR22][R6.64] ;  /* 0x0000001606067981 */ /* 0x000ee2000c1e1b00 */
[C---:B------:R-:W-:Y:S02]  /*03b0*/  VIADD R11, R3.reuse, 0x328 ;  /* 0x00000328030b7836 */ /* 0x040fe40000000000 */
[----:B------:R-:W-:-:S03]  /*03c0*/  VIADD R13, R3, 0x370 ;  /* 0x00000370030d7836 */ /* 0x000fc60000000000 */
[C---:B------:R-:W-:Y:S02]  /*03d0*/  LEA R11, R2.reuse, R11, 0x18 ;  /* 0x0000000b020b7211 */ /* 0x040fe400078ec0ff */
[----:B------:R-:W-:-:S03]  /*03e0*/  LEA R13, R2, R13, 0x18 ;  /* 0x0000000d020d7211 */ /* 0x000fc600078ec0ff */
[C---:B------:R-:W-:Y:S01]  /*03f0*/  IMAD R11, R0.reuse, 0x8, R11 ;  /* 0x00000008000b7824 */ /* 0x040fe200078e020b */
[----:B------:R-:W-:-:S04]  /*0400*/  LEA R13, R0, R13, 0x3 ;  /* 0x0000000d000d7211 */ /* 0x000fc800078e18ff */
[----:B--2---:R1:W-:Y:S04]  /*0410*/  STS.64 [R11], R4 ;  /* 0x000000040b007388 */ /* 0x0043e80000000a00 */
[----:B---3--:R1:W-:Y:S02]  /*0420*/  STS.64 [R13], R6 ;  /* 0x000000060d007388 */ /* 0x0083e40000000a00 */
.L_x_207:
[----:B------:R-:W-:Y:S05]  /*0430*/  BSYNC.RECONVERGENT B1 ;  /* 0x0000000000017941 */ /* 0x000fea0003800200 */
.L_x_203:
[----:B------:R-:W-:Y:S05]  /*0440*/  WARPSYNC.ALL ;  /* 0x0000000000007948 */ /* 0x000fea0003800000 */
[----:B------:R-:W2:Y:S01]  /*0450*/  LDCU.64 UR12, c[0x0][0x398] ;  /* 0x00007300ff0c77ac */ /* 0x000ea20008000a00 */
[C---:B01----:R-:W-:Y:S02]  /*0460*/  VIADD R7, R3.reuse, 0x9b8 ;  /* 0x000009b803077836 */ /* 0x043fe40000000000 */
[C---:B------:R-:W-:Y:S01]  /*0470*/  VIADD R11, R3.reuse, 0x1138 ;  /* 0x00001138030b7836 */ /* 0x040fe20000000000 */
[----:B------:R-:W-:Y:S01]  /*0480*/  UMOV UR9, URZ ;  /* 0x000000ff00097c82 */ /* 0x000fe20008000000 */
[----:B------:R-:W-:Y:S01]  /*0490*/  VIADD R5, R3, 0x1238 ;  /* 0x0000123803057836 */ /* 0x000fe20000000000 */
[C---:B------:R-:W-:Y:S01]  /*04a0*/  LEA R7, R2.reuse, R7, 0x18 ;  /* 0x0000000702077211 */ /* 0x040fe200078ec0ff */
[----:B------:R-:W-:Y:S01]  /*04b0*/  UMOV UR8, URZ ;  /* 0x000000ff00087c82 */ /* 0x000fe20008000000 */
[C---:B------:R-:W-:Y:S01]  /*04c0*/  LEA R11, R2.reuse, R11, 0x18 ;  /* 0x0000000b020b7211 */ /* 0x040fe200078ec0ff */
[----:B------:R-:W-:Y:S01]  /*04d0*/  UMOV UR7, URZ ;  /* 0x000000ff00077c82 */ /* 0x000fe20008000000 */
[----:B------:R-:W-:Y:S01]  /*04e0*/  LEA R5, R2, R5, 0x18 ;  /* 0x0000000502057211 */ /* 0x000fe200078ec0ff */
[----:B------:R-:W-:-:S02]  /*04f0*/  IMAD R16, R0, 0x4, R7 ;  /* 0x0000000400107824 */ /* 0x000fc400078e0207 */
[C---:B------:R-:W-:Y:S01]  /*0500*/  IMAD R6, R0.reuse, 0x8, R11 ;  /* 0x0000000800067824 */ /* 0x040fe200078e020b */
[----:B------:R-:W-:Y:S01]  /*0510*/  LEA R17, R0, R5, 0x3 ;  /* 0x0000000500117211 */ /* 0x000fe200078e18ff */
[----:B--2---:R-:W-:-:S04]  /*0520*/  UIADD3 UR13, UPT, UPT, UR13, -UR12, URZ ;  /* 0x8000000c0d0d7290 */ /* 0x004fc8000fffe0ff */
[----:B------:R-:W-:-:S04]  /*0530*/  UIADD3 UR4, UPT, UPT, UR13, 0x1, URZ ;  /* 0x000000010d047890 */ /* 0x000fc8000fffe0ff */
[----:B------:R-:W-:Y:S02]  /*0540*/  USHF.R.S32.HI UR5, URZ, 0x1f, UR4 ;  /* 0x0000001fff057899 */ /* 0x000fe40008011404 */
[----:B------:R-:W-:Y:S02]  /*0550*/  ULOP3.LUT UP0, URZ, UR4, 0x1f, URZ, 0xc0, !UPT ;  /* 0x0000001f04ff7892 */ /* 0x000fe4000f80c0ff */
[----:B------:R-:W-:-:S03]  /*0560*/  ULEA.HI UR4, UR5, UR4, URZ, 0x5 ;  /* 0x0000000405047291 */ /* 0x000fc6000f8f28ff */
[----:B------:R-:W-:Y:S01]  /*0570*/  UMOV UR5, URZ ;  /* 0x000000ff00057c82 */ /* 0x000fe20008000000 */
[----:B------:R-:W-:Y:S02]  /*0580*/  USHF.R.S32.HI UR6, URZ, 0x5, UR4 ;  /* 0x00000005ff067899 */ /* 0x000fe40008011404 */
[----:B------:R-:W-:-:S03]  /*0590*/  ULEA.HI.SX32 UR14, UR4, 0x1, 0x1b ;  /* 0x00000001040e7891 */ /* 0x000fc6000f8fdaff */
[----:B------:R-:W-:-:S03]  /*05a0*/  @!UP0 UIADD3 UR14, UPT, UPT, UR6, URZ, URZ ;  /* 0x000000ff060e8290 */ /* 0x000fc6000fffe0ff */
[----:B------:R-:W-:Y:S01]  /*05b0*/  UMOV UR6, URZ ;  /* 0x000000ff00067c82 */ /* 0x000fe20008000000 */
[----:B------:R-:W-:Y:S01]  /*05c0*/  UISETP.GE.AND UP0, UPT, UR14, 0x1, UPT ;  /* 0x000000010e00788c */ /* 0x000fe2000bf06270 */
[----:B------:R-:W-:Y:S08]  /*05d0*/  BAR.SYNC.DEFER_BLOCKING 0x0 ;  /* 0x0000000000007b1d */ /* 0x000ff00000010000 */
[----:B------:R-:W-:Y:S05]  /*05e0*/  BRA.U !UP0, `(.L_x_208) ;  /* 0x00000019089c7547 */ /* 0x000fea000b800000 */
[----:B------:R-:W0:Y:S01]  /*05f0*/  LDCU UR6, c[0x0][0x388] ;  /* 0x00007100ff0677ac */ /* 0x000e220008000800 */
[C---:B------:R-:W-:Y:S01]  /*0600*/  VIADD R5, R3.reuse, 0x3b8 ;  /* 0x000003b803057836 */ /* 0x040fe20000000000 */
[C---:B------:R-:W-:Y:S01]  /*0610*/  IADD3 R7, PT, PT, R3.reuse, 0xd38, RZ ;  /* 0x00000d3803077810 */ /* 0x040fe20007ffe0ff */
[----:B------:R-:W-:Y:S01]  /*0620*/  VIADD R3, R3, 0xa38 ;  /* 0x00000a3803037836 */ /* 0x000fe20000000000 */
[----:B------:R-:W-:Y:S01]  /*0630*/  UMOV UR4, URZ ;  /* 0x000000ff00047c82 */ /* 0x000fe20008000000 */
[----:B------:R-:W-:Y:S01]  /*0640*/  UMOV UR7, URZ ;  /* 0x000000ff00077c82 */ /* 0x000fe20008000000 */
[C---:B------:R-:W-:Y:S01]  /*0650*/  LEA R5, R2.reuse, R5, 0x18 ;  /* 0x0000000502057211 */ /* 0x040fe200078ec0ff */
[----:B------:R-:W-:Y:S01]  /*0660*/  UMOV UR8, URZ ;  /* 0x000000ff00087c82 */ /* 0x000fe20008000000 */
[C---:B------:R-:W-:Y:S01]  /*0670*/  LEA R3, R2.reuse, R3, 0x18 ;  /* 0x0000000302037211 */ /* 0x040fe200078ec0ff */
[----:B------:R-:W-:Y:S01]  /*0680*/  UMOV UR9, URZ ;  /* 0x000000ff00097c82 */ /* 0x000fe20008000000 */
[----:B------:R-:W-:Y:S01]  /*0690*/  LEA R11, R2, R7, 0x18 ;  /* 0x00000007020b7211 */ /* 0x000fe200078ec0ff */
[----:B------:R-:W-:-:S02]  /*06a0*/  IMAD R7, R0, 0x18, R5 ;  /* 0x0000001800077824 */ /* 0x000fc400078e0205 */
[C---:B------:R-:W-:Y:S02]  /*06b0*/  IMAD R3, R0.reuse, 0x18, R3 ;  /* 0x0000001800037824 */ /* 0x040fe400078e0203 */
[C---:B------:R-:W-:Y:S02]  /*06c0*/  IMAD R2, R0.reuse, 0x10, R9 ;  /* 0x0000001000027824 */ /* 0x040fe400078e0209 */
[C---:B------:R-:W-:Y:S01]  /*06d0*/  IMAD R4, R0.reuse, 0x8, R11 ;  /* 0x0000000800047824 */ /* 0x040fe200078e020b */
[----:B0-----:R-:W-:Y:S01]  /*06e0*/  USHF.R.S32.HI UR5, URZ, 0x1f, UR6 ;  /* 0x0000001fff057899 */ /* 0x001fe20008011406 */
[----:B------:R-:W-:Y:S01]  /*06f0*/  IMAD R5, R0, -0x10, R3 ;  /* 0xfffffff000057824 */ /* 0x000fe200078e0203 */
[----:B------:R-:W-:Y:S02]  /*0700*/  ULOP3.LUT UP0, URZ, UR6, 0x1f, URZ, 0xc0, !UPT ;  /* 0x0000001f06ff7892 */ /* 0x000fe4000f80c0ff */
[----:B------:R-:W-:-:S04]  /*0710*/  ULEA.HI UR5, UR5, UR6, URZ, 0x5 ;  /* 0x0000000605057291 */ /* 0x000fc8000f8f28ff */
[----:B------:R-:W-:Y:S02]  /*0720*/  USHF.R.S32.HI UR6, URZ, 0x5, UR5 ;  /* 0x00000005ff067899 */ /* 0x000fe40008011405 */
[----:B------:R-:W-:-:S03]  /*0730*/  ULEA.HI.SX32 UR15, UR5, 0x1, 0x1b ;  /* 0x00000001050f7891 */ /* 0x000fc6000f8fdaff */
[----:B------:R-:W-:Y:S01]  /*0740*/  @!UP0 UIADD3 UR15, UPT, UPT, UR6, URZ, URZ ;  /* 0x000000ff060f8290 */ /* 0x000fe2000fffe0ff */
[----:B------:R-:W-:Y:S02]  /*0750*/  UMOV UR5, URZ ;  /* 0x000000ff00057c82 */ /* 0x000fe40008000000 */
[----:B------:R-:W-:-:S09]  /*0760*/  UMOV UR6, URZ ;  /* 0x000000ff00067c82 */ /* 0x000fd20008000000 */
.L_x_234:
[----:B01-34-:R-:W0:Y:S01]  /*0770*/  LDC R11, c[0x0][0x398] ;  /* 0x0000e600ff0b7b82 */ /* 0x01be220000000800 */
[----:B------:R-:W-:Y:S01]  /*0780*/  MOV R13, UR4 ;  /* 0x00000004000d7c02 */ /* 0x000fe20008000f00 */
[----:B------:R-:W-:Y:S01]  /*0790*/  UMOV UR10, 0x3 ;  /* 0x00000003000a7882 */ /* 0x000fe20000000000 */
[----:B------:R-:W-:Y:S01]  /*07a0*/  IMAD.U32 R12, RZ, RZ, UR4 ;  /* 0x00000004ff0c7e24 */ /* 0x000fe2000f8e00ff */
[----:B------:R-:W-:Y:S02]  /*07b0*/  UIMAD UR10, UR13, UR10, 0x3 ;  /* 0x000000030d0a74a4 */ /* 0x000fe4000f8e020a */
[----:B------:R-:W-:Y:S02]  /*07c0*/  IMAD R10, R13, 0x60, R0 ;  /* 0x000000600d0a7824 */ /* 0x000fe400078e0200 */
[----:B--2---:R-:W1:Y:S02]  /*07d0*/  LDC.64 R8, c[0x0][0x390] ;  /* 0x0000e400ff087b82 */ /* 0x004e640000000a00 */
[C---:B------:R-:W-:Y:S01]  /*07e0*/  VIADD R13, R10.reuse, 0x20 ;  /* 0x000000200a0d7836 */ /* 0x040fe20000000000 */
[C---:B------:R-:W-:Y:S01]  /*07f0*/  ISETP.GE.AND P0, PT, R10.reuse, UR10, PT ;  /* 0x0000000a0a007c0c */ /* 0x040fe2000bf06270 */
[----:B------:R-:W-:-:S03]  /*0800*/  VIADD R10, R10, 0x40 ;  /* 0x000000400a0a7836 */ /* 0x000fc60000000000 */
[----:B------:R-:W-:Y:S02]  /*0810*/  ISETP.GE.AND P1, PT, R13, UR10, PT ;  /* 0x0000000a0d007c0c */ /* 0x000fe4000bf26270 */
[----:B------:R-:W-:Y:S01]  /*0820*/  ISETP.GE.AND P2, PT, R10, UR10, PT ;  /* 0x0000000a0a007c0c */ /* 0x000fe2000bf46270 */
[----:B0-----:R-:W-:-:S04]  /*0830*/  IMAD R11, R11, 0x3, R0 ;  /* 0x000000030b0b7824 */ /* 0x001fc800078e0200 */
[----:B------:R-:W-:-:S04]  /*0840*/  IMAD R15, R12, 0x60, R11 ;  /* 0x000000600c0f7824 */ /* 0x000fc800078e020b */
[----:B-1----:R-:W-:-:S05]  /*0850*/  IMAD.WIDE R14, R15, 0x8, R8 ;  /* 0x000000080f0e7825 */ /* 0x002fca00078e0208 */
        /* <DEDUP_REMOVED lines=15> */
.L_x_233:
[----:B-1----:R-:W1:Y:S01]  /*0950*/  S2UR UR12, SR_CgaCtaId ;  /* 0x00000000000c79c3 */ /* 0x002e620000008800 */
[----:B------:R-:W-:Y:S01]  /*0960*/  UMOV UR11, 0x400 ;  /* 0x00000400000b7882 */ /* 0x000fe20000000000 */
[----:B---34-:R-:W-:Y:S01]  /*0970*/  MOV R15, UR10 ;  /* 0x0000000a000f7c02 */ /* 0x018fe20008000f00 */
[----:B--2---:R-:W2:Y:S04]  /*0980*/  LDCU UR17, c[0x0][0x388] ;  /* 0x00007100ff1177ac */ /* 0x004ea80008000800 */
[----:B------:R-:W-:-:S04]  /*0990*/  IMAD R15, R15, 0x60, R0 ;  /* 0x000000600f0f7824 */ /* 0x000fc800078e0200 */
[C---:B0-----:R-:W-:Y:S02]  /*09a0*/  VIADD R10, R15.reuse, 0x20 ;  /* 0x000000200f0a7836 */ /* 0x041fe40000000000 */
[----:B------:R-:W-:Y:S01]  /*09b0*/  VIADD R11, R15, 0x40 ;  /* 0x000000400f0b7836 */ /* 0x000fe20000000000 */
[----:B-1----:R-:W-:-:S09]  /*09c0*/  ULEA UR11, UR12, UR11, 0x18 ;  /* 0x0000000b0c0b7291 */ /* 0x002fd2000f8ec0ff */
[----:B------:R-:W0:Y:S02]  /*09d0*/  LDS.64 R8, [UR11] ;  /* 0x0000000bff087984 */ /* 0x000e240008000a00 */
[----:B------:R-:W1:Y:S02]  /*09e0*/  LDCU UR11, c[0x0][0x388] ;  /* 0x00007100ff0b77ac */ /* 0x000e640008000800 */
[----:B-1----:R-:W-:-:S06]  /*09f0*/  UIMAD UR11, UR11, 0x3, URZ ;  /* 0x000000030b0b78a4 */ /* 0x002fcc000f8e02ff */
[----:B------:R-:W-:Y:S02]  /*0a00*/  ISETP.GE.AND P0, PT, R15, UR11, PT ;  /* 0x0000000b0f007c0c */ /* 0x000fe4000bf06270 */
        /* <DEDUP_REMOVED lines=23> */
.L_x_232:
[----:B-1----:R-:W1:Y:S01]  /*0b80*/  S2UR UR17, SR_CgaCtaId ;  /* 0x00000000001179c3 */ /* 0x002e620000008800 */
[----:B------:R-:W-:Y:S01]  /*0b90*/  UMOV UR16, 0x400 ;  /* 0x0000040000107882 */ /* 0x000fe20000000000 */
[----:B0--34-:R-:W-:Y:S01]  /*0ba0*/  LDS.64 R10, [R7+0x8] ;  /* 0x00000800070a7984 */ /* 0x019fe20000000a00 */
[----:B------:R-:W-:Y:S01]  /*0bb0*/  UIADD3 UR12, UPT, UPT, UR16, 0x6b8, URZ ;  /* 0x000006b8100c7890 */ /* 0x000fe2000fffe0ff */
[----:B------:R-:W-:Y:S01]  /*0bc0*/  BSSY.RECONVERGENT B1, `(.L_x_211) ;  /* 0x0000051000017945 */ /* 0x000fe20003800200 */
[----:B------:R-:W-:Y:S01]  /*0bd0*/  UISETP.GE.AND UP1, UPT, UR21, 0x1, UPT ;  /* 0x000000011500788c */ /* 0x000fe2000bf26270 */
[----:B--2---:R-:W-:Y:S04]  /*0be0*/  LDS.64 R8, [R7] ;  /* 0x0000000007087984 */ /* 0x004fe80000000a00 */
[----:B------:R-:W-:Y:S01]  /*0bf0*/  LDS.64 R24, [R7+0x10] ;  /* 0x0000100007187984 */ /* 0x000fe20000000a00 */
[----:B-1----:R-:W-:-:S02]  /*0c00*/  ULEA UR12, UR17, UR12, 0x18 ;  /* 0x0000000c110c7291 */ /* 0x002fc4000f8ec0ff */
[----:B------:R-:W-:Y:S02]  /*0c10*/  ULEA UR16, UR17, UR16, 0x18 ;  /* 0x0000001011107291 */ /* 0x000fe4000f8ec0ff */
[----:B------:R-:W-:Y:S02]  /*0c20*/  UIMAD UR12, UR11, 0x18, UR12 ;  /* 0x000000180b0c78a4 */ /* 0x000fe4000f8e020c */
[----:B------:R-:W-:-:S04]  /*0c30*/  UIADD3 UR11, UPT, UPT, UR11, 0x1, URZ ;  /* 0x000000010b0b7890 */ /* 0x000fc8000fffe0ff */
[----:B------:R-:W-:Y:S01]  /*0c40*/  UISETP.NE.AND UP0, UPT, UR11, UR25, UPT ;  /* 0x000000190b00728c */ /* 0x000fe2000bf05270 */
[----:B------:R-:W-:Y:S04]  /*0c50*/  LDS.128 R12, [UR16+0x370] ;  /* 0x00037010ff0c7984 */ /* 0x000fe80008000c00 */
[----:B------:R-:W0:Y:S04]  /*0c60*/  LDS.64 R18, [UR12+0x8] ;  /* 0x0000080cff127984 */ /* 0x000e280008000a00 */
[----:B------:R-:W1:Y:S04]  /*0c70*/  LDS.64 R20, [UR12] ;  /* 0x0000000cff147984 */ /* 0x000e680008000a00 */
[----:B------:R-:W2:Y:S01]  /*0c80*/  LDS.64 R22, [UR12+0x10] ;  /* 0x0000100cff167984 */ /* 0x000ea20008000a00 */
[----:B------:R-:W-:-:S04]  /*0c90*/  UIADD3 UR12, UPT, UPT, UR29, 0xe38, URZ ;  /* 0x00000e381d0c7890 */ /* 0x000fc8000fffe0ff */
[----:B------:R-:W-:Y:S01]  /*0ca0*/  ULEA UR12, UR28, UR12, 0x18 ;  /* 0x0000000c1c0c7291 */ /* 0x000fe2000f8ec0ff */
[----:B0-----:R-:W-:Y:S02]  /*0cb0*/  DADD R18, R10, -R18 ;  /* 0x000000000a127229 */ /* 0x001fe40000000812 */
[----:B-1----:R-:W-:Y:S01]  /*0cc0*/  DADD R20, R8, -R20 ;  /* 0x0000000008147229 */ /* 0x002fe20000000814 */
[----:B------:R-:W0:Y:S05]  /*0cd0*/  LDS.128 R8, [UR16+0x390] ;  /* 0x00039010ff087984 */ /* 0x000e2a0008000c00 */
[----:B------:R-:W-:Y:S02]  /*0ce0*/  DMUL R14, R18, R14 ;  /* 0x0000000e120e7228 */ /* 0x000fe40000000000 */
[----:B--2---:R-:W-:-:S06]  /*0cf0*/  DADD R22, R24, -R22 ;  /* 0x0000000018167229 */ /* 0x004fcc0000000816 */
[----:B------:R-:W-:Y:S02]  /*0d00*/  DFMA R24, R20, R12, R14 ;  /* 0x0000000c1418722b */ /* 0x000fe4000000000e */
[----:B------:R-:W1:Y:S01]  /*0d10*/  LDS.128 R12, [UR16+0x380] ;  /* 0x00038010ff0c7984 */ /* 0x000e620008000c00 */
[----:B0-----:R-:W-:-:S08]  /*0d20*/  DMUL R8, R18, R8 ;  /* 0x0000000812087228 */ /* 0x001fd00000000000 */
[----:B-1----:R-:W-:Y:S02]  /*0d30*/  DFMA R14, R20, R14, R8 ;  /* 0x0000000e140e722b */ /* 0x002fe40000000008 */
[----:B------:R-:W-:-:S06]  /*0d40*/  DFMA R12, R22, R12, R24 ;  /* 0x0000000c160c722b */ /* 0x000fcc0000000018 */
[----:B------:R-:W-:Y:S01]  /*0d50*/  DFMA R14, R22, R10, R14 ;  /* 0x0000000a160e722b */ /* 0x000fe2000000000e */
[----:B------:R-:W0:Y:S01]  /*0d60*/  F2F.F32.F64 R26, R12 ;  /* 0x0000000c001a7310 */ /* 0x000e220000301000 */
[----:B------:R-:W1:Y:S07]  /*0d70*/  LDS.128 R8, [UR16+0x3a0] ;  /* 0x0003a010ff087984 */ /* 0x000e6e0008000c00 */
[----:B------:R-:W2:Y:S08]  /*0d80*/  F2F.F32.F64 R27, R14 ;  /* 0x0000000e001b7310 */ /* 0x000eb00000301000 */
[----:B0-----:R-:W0:Y:S08]  /*0d90*/  FRND R24, R26 ;  /* 0x0000001a00187307 */ /* 0x001e300000201000 */
[----:B--2---:R-:W2:Y:S08]  /*0da0*/  FRND R27, R27 ;  /* 0x0000001b001b7307 */ /* 0x004eb00000201000 */
[----:B0-----:R-:W0:Y:S01]  /*0db0*/  F2F.F64.F32 R24, R24 ;  /* 0x0000001800187310 */ /* 0x001e220000201800 */
[----:B-1----:R-:W-:Y:S01]  /*0dc0*/  DMUL R10, R18, R10 ;  /* 0x0000000a120a7228 */ /* 0x002fe20000000000 */
[----:B------:R-:W1:Y:S01]  /*0dd0*/  LDS.64 R18, [UR16+0x3b0] ;  /* 0x0003b010ff127984 */ /* 0x000e620008000a00 */
[----:B0-----:R-:W-:-:S06]  /*0de0*/  DADD R12, R12, -R24 ;  /* 0x000000000c0c7229 */ /* 0x001fcc0000000818 */
[----:B------:R-:W-:Y:S01]  /*0df0*/  DFMA R8, R20, R8, R10 ;  /* 0x000000081408722b */ /* 0x000fe2000000000a */
[----:B------:R-:W-:Y:S01]  /*0e00*/  IMAD.MOV.U32 R25, RZ, RZ, 0x18 ;  /* 0x00000018ff197424 */ /* 0x000fe200078e00ff */
[----:B------:R-:W-:Y:S03]  /*0e10*/  LDS.64 R20, [UR16+0x328] ;  /* 0x00032810ff147984 */ /* 0x000fe60008000a00 */
[----:B------:R-:W-:-:S03]  /*0e20*/  IMAD R25, R0, R25, UR12 ;  /* 0x0000000c00197e24 */ /* 0x000fc6000f8e0219 */
[----:B-1----:R-:W-:Y:S02]  /*0e30*/  DFMA R18, R22, R18, R8 ;  /* 0x000000121612722b */ /* 0x002fe40000000008 */
[----:B------:R-:W0:Y:S01]  /*0e40*/  LDS.128 R8, [UR16+0x330] ;  /* 0x00033010ff087984 */ /* 0x000e220008000c00 */
[----:B--2---:R-:W1:Y:S08]  /*0e50*/  F2F.F64.F32 R22, R27 ;  /* 0x0000001b00167310 */ /* 0x004e700000201800 */
[----:B------:R-:W2:Y:S01]  /*0e60*/  F2F.F32.F64 R28, R18 ;  /* 0x00000012001c7310 */ /* 0x000ea20000301000 */
[----:B-1----:R-:W-:-:S07]  /*0e70*/  DADD R14, R14, -R22 ;  /* 0x000000000e0e7229 */ /* 0x002fce0000000816 */
[----:B--2---:R-:W1:Y:S08]  /*0e80*/  FRND R28, R28 ;  /* 0x0000001c001c7307 */ /* 0x004e700000201000 */
[----:B-1----:R-:W1:Y:S01]  /*0e90*/  F2F.F64.F32 R22, R28 ;  /* 0x0000001c00167310 */ /* 0x002e620000201800 */
[----:B0-----:R-:W-:-:S08]  /*0ea0*/  DMUL R8, R14, R8 ;  /* 0x000000080e087228 */ /* 0x001fd00000000000 */
[----:B------:R-:W-:Y:S02]  /*0eb0*/  DFMA R20, R12, R20, R8 ;  /* 0x000000140c14722b */ /* 0x000fe40000000008 */
[----:B-1----:R-:W-:-:S08]  /*0ec0*/  DADD R18, R18, -R22 ;  /* 0x0000000012127229 */ /* 0x002fd00000000816 */
[----:B------:R-:W-:-:S07]  /*0ed0*/  DFMA R20, R18, R10, R20 ;  /* 0x0000000a1214722b */ /* 0x000fce0000000014 */
[----:B------:R-:W-:Y:S04]  /*0ee0*/  STS.64 [R25], R20 ;  /* 0x0000001419007388 */ /* 0x000fe80000000a00 */
[----:B------:R-:W0:Y:S04]  /*0ef0*/  LDS.128 R8, [UR16+0x340] ;  /* 0x00034010ff087984 */ /* 0x000e280008000c00 */
[----:B------:R-:W1:Y:S01]  /*0f00*/  LDS.64 R26, [UR16+0x350] ;  /* 0x00035010ff1a7984 */ /* 0x000e620008000a00 */
[----:B0-----:R-:W-:-:S08]  /*0f10*/  DMUL R10, R14, R10 ;  /* 0x0000000a0e0a7228 */ /* 0x001fd00000000000 */
[----:B------:R-:W-:-:S08]  /*0f20*/  DFMA R8, R12, R8, R10 ;  /* 0x000000080c08722b */ /* 0x000fd0000000000a */
[----:B-1----:R-:W-:-:S07]  /*0f30*/  DFMA R26, R18, R26, R8 ;  /* 0x0000001a121a722b */ /* 0x002fce0000000008 */
[----:B------:R-:W-:Y:S04]  /*0f40*/  STS.64 [R25+0x8], R26 ;  /* 0x0000081a19007388 */ /* 0x000fe80000000a00 */
[----:B------:R-:W0:Y:S04]  /*0f50*/  LDS.128 R8, [UR16+0x360] ;  /* 0x00036010ff087984 */ /* 0x000e280008000c00 */
[----:B------:R-:W1:Y:S01]  /*0f60*/  LDS.64 R22, [UR16+0x358] ;  /* 0x00035810ff167984 */ /* 0x000e620008000a00 */
[----:B0-----:R-:W-:Y:S02]  /*0f70*/  DMUL R8, R14, R8 ;  /* 0x000000080e087228 */ /* 0x001fe40000000000 */
[----:B------:R-:W-:-:S06]  /*0f80*/  DMUL R14, R26, R26 ;  /* 0x0000001a1a0e7228 */ /* 0x000fcc0000000000 */
[----:B-1----:R-:W-:Y:S02]  /*0f90*/  DFMA R8, R12, R22, R8 ;  /* 0x000000160c08722b */ /* 0x002fe40000000008 */
[----:B------:R-:W-:-:S06]  /*0fa0*/  DFMA R14, R20, R20, R14 ;  /* 0x00000014140e722b */ /* 0x000fcc000000000e */
[----:B------:R-:W-:-:S07]  /*0fb0*/  DFMA R8, R18, R10, R8 ;  /* 0x0000000a1208722b */ /* 0x000fce0000000008 */
[----:B------:R0:W-:Y:S01]  /*0fc0*/  STS.64 [R25+0x10], R8 ;  /* 0x0000100819007388 */ /* 0x0001e20000000a00 */
[----:B------:R-:W-:-:S10]  /*0fd0*/  DFMA R14, R8, R8, R14 ;  /* 0x00000008080e722b */ /* 0x000fd4000000000e */
[----:B------:R-:W1:Y:S02]  /*0fe0*/  F2F.F32.F64 R15, R14 ;  /* 0x0000000e000f7310 */ /* 0x000e640000301000 */
[----:B-1----:R-:W-:-:S06]  /*0ff0*/  IADD3 R10, PT, PT, R15, -0xd000000, RZ ;  /* 0xf30000000f0a7810 */ /* 0x002fcc0007ffe0ff */
[----:B------:R0:W1:Y:S01]  /*1000*/  MUFU.RSQ R12, R15 ;  /* 0x0000000f000c7308 */ /* 0x0000620000001400 */
[----:B------:R-:W-:-:S13]  /*1010*/  ISETP.GT.U32.AND P0, PT, R10, 0x727fffff, PT ;  /* 0x727fffff0a00780c */ /* 0x000fda0003f04070 */
[----:B0-----:R-:W-:Y:S05]  /*1020*/  @!P0 BRA `(.L_x_212) ;  /* 0x0000000000188947 */ /* 0x001fea0003800000 */
[----:B------:R-:W-:Y:S01]  /*1030*/  BSSY.RECONVERGENT B2, `(.L_x_213) ;  /* 0x0000003000027945 */ /* 0x000fe20003800200 */
[----:B------:R-:W-:-:S07]  /*1040*/  MOV R14, 0x1060 ;  /* 0x00001060000e7802 */ /* 0x000fce0000000f00 */
[----:B-1----:R-:W-:Y:S05]  /*1050*/  CALL.REL.NOINC `($__internal_7_$__cuda_sm20_sqrt_rn_f32_slowpath) ;  /* 0x0000001800747944 */ /* 0x002fea0003c00000 */
[----:B------:R-:W-:Y:S05]  /*1060*/  BSYNC.RECONVERGENT B2 ;  /* 0x0000000000027941 */ /* 0x000fea0003800200 */
.L_x_213:
[----:B------:R-:W-:Y:S01]  /*1070*/  IMAD.MOV.U32 R8, RZ, RZ, R10 ;  /* 0x000000ffff087224 */ /* 0x000fe200078e000a */
[----:B------:R-:W-:Y:S06]  /*1080*/  BRA `(.L_x_214) ;  /* 0x0000000000107947 */ /* 0x000fec0003800000 */
.L_x_212:
[----:B-1----:R-:W-:Y:S01]  /*1090*/  FMUL.FTZ R8, R15, R12 ;  /* 0x0000000c0f087220 */ /* 0x002fe20000410000 */
[----:B------:R-:W-:-:S03]  /*10a0*/  FMUL.FTZ R10, R12, 0.5 ;  /* 0x3f0000000c0a7820 */ /* 0x000fc60000410000 */
[----:B------:R-:W-:-:S04]  /*10b0*/  FFMA R9, -R8, R8, R15 ;  /* 0x0000000808097223 */ /* 0x000fc8000000010f */
[----:B------:R-:W-:-:S07]  /*10c0*/  FFMA R8, R9, R10, R8 ;  /* 0x0000000a09087223 */ /* 0x000fce0000000008 */
.L_x_214:
[----:B------:R-:W-:Y:S05]  /*10d0*/  BSYNC.RECONVERGENT B1 ;  /* 0x0000000000017941 */ /* 0x000fea0003800200 */
.L_x_211:
        /* <DEDUP_REMOVED lines=17> */
.L_x_231:
[----:B------:R-:W-:Y:S01]  /*11f0*/  BAR.SYNC.DEFER_BLOCKING 0x0 ;  /* 0x0000000000007b1d */ /* 0x000fe20000010000 */
[----:B------:R-:W-:-:S04]  /*1200*/  UIADD3 UR12, UPT, UPT, UR12, 0x1, URZ ;  /* 0x000000010c0c7890 */ /* 0x000fc8000fffe0ff */
[----:B------:R-:W-:Y:S01]  /*1210*/  UISETP.GE.AND UP1, UPT, UR12, UR21, UPT ;  /* 0x000000150c00728c */ /* 0x000fe2000bf26270 */
[----:B-1-34-:R-:W1:Y:S02]  /*1220*/  LDS.64 R10, [UR18] ;  /* 0x00000012ff0a7984 */ /* 0x01ae640008000a00 */
[----:B-1----:R-:W-:-:S14]  /*1230*/  DSETP.GEU.AND P0, PT, R10, UR26, PT ;  /* 0x0000001a0a007e2a */ /* 0x002fdc000bf0e000 */
[----:B--2---:R-:W-:Y:S05]  /*1240*/  @P0 BRA `(.L_x_216) ;  /* 0x0000000c00400947 */ /* 0x004fea0003800000 */
[----:B------:R-:W-:Y:S01]  /*1250*/  UIADD3 UR19, UPT, UPT, UR9, UR31, URZ ;  /* 0x0000001f09137290 */ /* 0x000fe2000fffe0ff */
[----:B------:R-:W-:Y:S03]  /*1260*/  BSSY.RECONVERGENT B1, `(.L_x_217) ;  /* 0x00000a9000017945 */ /* 0x000fe60003800200 */
[----:B------:R-:W-:-:S09]  /*1270*/  UISETP.GT.AND UP2, UPT, UR19, 0x20, UPT ;  /* 0x000000201300788c */ /* 0x000fd2000bf44270 */
[----:B------:R-:W-:Y:S05]  /*1280*/  BRA.U UP2, `(.L_x_218) ;  /* 0x0000000102bc7547 */ /* 0x000fea000b800000 */
[----:B------:R-:W-:-:S13]  /*1290*/  ISETP.GE.AND P0, PT, R0, UR31, PT ;  /* 0x0000001f00007c0c */ /* 0x000fda000bf06270 */
[----:B------:R-:W-:Y:S05]  /*12a0*/  @P0 BRA `(.L_x_219) ;  /* 0x0000000800900947 */ /* 0x000fea0003800000 */
[----:B0-----:R-:W-:Y:S01]  /*12b0*/  LDS.64 R8, [UR17+-0x8] ;  /* 0xfffff811ff087984 */ /* 0x001fe20008000a00 */
[----:B------:R-:W-:Y:S01]  /*12c0*/  IMAD.U32 R26, RZ, RZ, UR9 ;  /* 0x00000009ff1a7e24 */ /* 0x000fe2000f8e00ff */
[----:B------:R-:W-:Y:S02]  /*12d0*/  BSSY.RECONVERGENT B2, `(.L_x_220) ;  /* 0x0000026000027945 */ /* 0x000fe40003800200 */
[----:B------:R-:W0:Y:S01]  /*12e0*/  LDS.64 R24, [UR16+-0x8] ;  /* 0xfffff810ff187984 */ /* 0x000e220008000a00 */
[----:B------:R-:W-:-:S03]  /*12f0*/  IMAD R26, R26, 0x18, R3 ;  /* 0x000000181a1a7824 */ /* 0x000fc600078e0203 */
[----:B------:R-:W1:Y:S01]  /*1300*/  LDS.64 R22, [R2] ;  /* 0x0000000002167984 */ /* 0x000e620000000a00 */
[----:B0-----:R-:W-:-:S08]  /*1310*/  DADD R8, R8, -R24 ;  /* 0x0000000008087229 */ /* 0x001fd00000000818 */
[----:B-1----:R-:W-:-:S07]  /*1320*/  DFMA R8, R10, R22, R8 ;  /* 0x000000160a08722b */ /* 0x002fce0000000008 */
[----:B------:R0:W-:Y:S04]  /*1330*/  STS.64 [R26], R8 ;  /* 0x000000081a007388 */ /* 0x0001e80000000a00 */
[----:B------:R-:W-:Y:S04]  /*1340*/  LDS.64 R28, [UR17] ;  /* 0x00000011ff1c7984 */ /* 0x000fe80008000a00 */
[----:B------:R-:W1:Y:S04]  /*1350*/  LDS.64 R18, [UR16] ;  /* 0x00000010ff127984 */ /* 0x000e680008000a00 */
[----:B------:R-:W2:Y:S01]  /*1360*/  LDS.64 R14, [R2+0x8] ;  /* 0x00000800020e7984 */ /* 0x000ea20000000a00 */
[----:B0-----:R-:W0:Y:S01]  /*1370*/  MUFU.RCP64H R9, R11 ;  /* 0x0000000b00097308 */ /* 0x001e220000001800 */
[----:B------:R-:W-:Y:S01]  /*1380*/  IMAD.MOV.U32 R8, RZ, RZ, 0x1 ;  /* 0x00000001ff087424 */ /* 0x000fe200078e00ff */
[----:B-1----:R-:W-:-:S08]  /*1390*/  DADD R28, R28, -R18 ;  /* 0x000000001c1c7229 */ /* 0x002fd00000000812 */
[-C--:B--2---:R-:W-:Y:S02]  /*13a0*/  DFMA R28, R10, R14.reuse, R28 ;  /* 0x0000000e0a1c722b */ /* 0x084fe4000000001c */
[----:B------:R-:W-:Y:S02]  /*13b0*/  DMUL R14, R18, R14 ;  /* 0x0000000e120e7228 */ /* 0x000fe40000000000 */
[----:B0-----:R-:W-:-:S03]  /*13c0*/  DFMA R18, -R10, R8, 1 ;  /* 0x3ff000000a12742b */ /* 0x001fc60000000108 */
[----:B------:R-:W-:Y:S03]  /*13d0*/  STS.64 [R26+0x8], R28 ;  /* 0x0000081c1a007388 */ /* 0x000fe60000000a00 */
[----:B------:R-:W-:Y:S01]  /*13e0*/  DFMA R14, R24, R22, R14 ;  /* 0x00000016180e722b */ /* 0x000fe2000000000e */
[----:B------:R-:W-:Y:S01]  /*13f0*/  LDS.64 R20, [UR16+0x8] ;  /* 0x00000810ff147984 */ /* 0x000fe20008000a00 */
[----:B------:R-:W-:-:S03]  /*1400*/  DFMA R18, R18, R18, R18 ;  /* 0x000000121212722b */ /* 0x000fc60000000012 */
[----:B------:R-:W0:Y:S04]  /*1410*/  LDS.64 R12, [R2+0x10] ;  /* 0x00001000020c7984 */ /* 0x000e280000000a00 */
        /* <DEDUP_REMOVED lines=15> */
[----:B------:R-:W-:-:S07]  /*1510*/  MOV R24, 0x1530 ;  /* 0x0000153000187802 */ /* 0x000fce0000000f00 */
[----:B------:R-:W-:Y:S05]  /*1520*/  CALL.REL.NOINC `($__internal_6_$__cuda_sm20_div_rn_f64_full) ;  /* 0x0000000c00c87944 */ /* 0x000fea0003c00000 */
.L_x_221:
[----:B------:R-:W-:Y:S05]  /*1530*/  BSYNC.RECONVERGENT B2 ;  /* 0x0000000000027941 */ /* 0x000fea0003800200 */
.L_x_220:
[----:B------:R-:W-:-:S05]  /*1540*/  MOV R10, UR9 ;  /* 0x00000009000a7c02 */ /* 0x000fca0008000f00 */
[----:B------:R-:W-:-:S05]  /*1550*/  IMAD R11, R10, 0x8, R17 ;  /* 0x000000080a0b7824 */ /* 0x000fca00078e0211 */
[----:B------:R1:W-:Y:S01]  /*1560*/  STS.64 [R11], R8 ;  /* 0x000000080b007388 */ /* 0x0003e20000000a00 */
[----:B------:R-:W-:Y:S05]  /*1570*/  BRA `(.L_x_219) ;  /* 0x0000000400dc7947 */ /* 0x000fea0003800000 */
.L_x_218:
[----:B------:R-:W-:Y:S01]  /*1580*/  UIADD3 UR19, UPT, UPT, -UR9, 0x20, URZ ;  /* 0x0000002009137890 */ /* 0x000fe2000fffe1ff */
[----:B------:R-:W-:Y:S05]  /*1590*/  BSSY.RECONVERGENT B2, `(.L_x_222) ;  /* 0x000002f000027945 */ /* 0x000fea0003800200 */
        /* <DEDUP_REMOVED lines=42> */
.L_x_225:
[----:B------:R-:W-:Y:S05]  /*1840*/  BSYNC.RECONVERGENT B3 ;  /* 0x0000000000037941 */ /* 0x000fea0003800200 */
.L_x_224:
[----:B------:R-:W-:-:S05]  /*1850*/  MOV R10, UR9 ;  /* 0x00000009000a7c02 */ /* 0x000fca0008000f00 */
[----:B------:R-:W-:-:S05]  /*1860*/  IMAD R11, R10, 0x8, R17 ;  /* 0x000000080a0b7824 */ /* 0x000fca00078e0211 */
[----:B------:R1:W-:Y:S02]  /*1870*/  STS.64 [R11], R8 ;  /* 0x000000080b007388 */ /* 0x0003e40000000a00 */
.L_x_223:
[----:B------:R-:W-:Y:S05]  /*1880*/  BSYNC.RECONVERGENT B2 ;  /* 0x0000000000027941 */ /* 0x000fea0003800200 */
.L_x_222:
[----:B------:R-:W2:Y:S08]  /*1890*/  S2UR UR24, SR_CgaCtaId ;  /* 0x00000000001879c3 */ /* 0x000eb00000008800 */
[----:B------:R-:W-:Y:S01]  /*18a0*/  BAR.SYNC.DEFER_BLOCKING 0x0 ;  /* 0x0000000000007b1d */ /* 0x000fe20000010000 */
[----:B------:R-:W-:Y:S01]  /*18b0*/  IMAD.U32 R23, RZ, RZ, UR5 ;  /* 0x00000005ff177e24 */ /* 0x000fe2000f8e00ff */
[----:B------:R-:W-:Y:S01]  /*18c0*/  UIADD3 UR19, UPT, UPT, -UR19, UR31, URZ ;  /* 0x0000001f13137290 */ /* 0x000fe2000fffe1ff */
[----:B------:R-:W-:-:S02]  /*18d0*/  IMAD.U32 R22, RZ, RZ, UR5 ;  /* 0x00000005ff167e24 */ /* 0x000fc4000f8e00ff */
[----:B------:R-:W-:Y:S01]  /*18e0*/  IMAD R23, R23, 0x60, R0 ;  /* 0x0000006017177824 */ /* 0x000fe200078e0200 */
[----:B------:R-:W-:Y:S02]  /*18f0*/  UMOV UR20, 0x400 ;  /* 0x0000040000147882 */ /* 0x000fe40000000000 */
[----:B------:R-:W-:Y:S01]  /*1900*/  ISETP.GE.AND P0, PT, R0, UR19, PT ;  /* 0x0000001300007c0c */ /* 0x000fe2000bf06270 */
[----:B------:R-:W-:Y:S01]  /*1910*/  IMAD R25, R22, -0x40, R23 ;  /* 0xffffffc016197824 */ /* 0x000fe200078e0217 */
[----:B--2---:R-:W-:Y:S01]  /*1920*/  ULEA UR20, UR24, UR20, 0x18 ;  /* 0x0000001418147291 */ /* 0x004fe2000f8ec0ff */
[----:B------:R-:W-:Y:S04]  /*1930*/  LDS.64 R20, [R5] ;  /* 0x0000000005147984 */ /* 0x000fe80000000a00 */
[----:B01----:R-:W-:Y:S04]  /*1940*/  LDS.64 R8, [R5+0x100] ;  /* 0x0001000005087984 */ /* 0x003fe80000000a00 */
        /* <DEDUP_REMOVED lines=15> */
[----:B----4-:R-:W-:Y:S01]  /*1a40*/  MOV R11, UR9 ;  /* 0x00000009000b7c02 */ /* 0x010fe20008000f00 */
[----:B------:R-:W-:Y:S01]  /*1a50*/  LDS.64 R8, [UR17+-0x8] ;  /* 0xfffff811ff087984 */ /* 0x000fe20008000a00 */
[----:B------:R-:W-:Y:S03]  /*1a60*/  BSSY.RECONVERGENT B2, `(.L_x_226) ;  /* 0x0000027000027945 */ /* 0x000fe60003800200 */
[----:B------:R-:W0:Y:S01]  /*1a70*/  LDS.64 R24, [UR16+-0x8] ;  /* 0xfffff810ff187984 */ /* 0x000e220008000a00 */
[----:B------:R-:W-:-:S03]  /*1a80*/  IMAD R28, R11, -0x18, R2 ;  /* 0xffffffe80b1c7824 */ /* 0x000fc600078e0202 */
        /* <DEDUP_REMOVED lines=36> */
.L_x_227:
[----:B------:R-:W-:Y:S05]  /*1cd0*/  BSYNC.RECONVERGENT B2 ;  /* 0x0000000000027941 */ /* 0x000fea0003800200 */
.L_x_226:
[----:B------:R2:W-:Y:S02]  /*1ce0*/  STS.64 [R17], R8 ;  /* 0x0000000811007388 */ /* 0x0005e40000000a00 */
.L_x_219:
[----:B------:R-:W-:Y:S05]  /*1cf0*/  BSYNC.RECONVERGENT B1 ;  /* 0x0000000000017941 */ /* 0x000fea0003800200 */
.L_x_217:
[----:B------:R-:W-:Y:S01]  /*1d00*/  UISETP.NE.AND UP2, UPT, UR8, 0x20, UPT ;  /* 0x000000200800788c */ /* 0x000fe2000bf45270 */
[----:B------:R-:W-:-:S08]  /*1d10*/  ISETP.NE.AND P0, PT, R0, RZ, PT ;  /* 0x000000ff0000720c */ /* 0x000fd00003f05270 */
[----:B------:R-:W-:Y:S05]  /*1d20*/  BRA.U UP2, `(.L_x_228) ;  /* 0x00000001023c7547 */ /* 0x000fea000b800000 */
[----:B------:R-:W3:Y:S01]  /*1d30*/  S2UR UR9, SR_CgaCtaId ;  /* 0x00000000000979c3 */ /* 0x000ee20000008800 */
[----:B------:R-:W-:Y:S01]  /*1d40*/  UMOV UR8, 0x400 ;  /* 0x0000040000087882 */ /* 0x000fe20000000000 */
[----:B----4-:R-:W-:Y:S01]  /*1d50*/  LDS R15, [R16] ;  /* 0x00000000100f7984 */ /* 0x010fe20000000800 */
[----:B------:R-:W-:Y:S01]  /*1d60*/  IMAD.U32 R19, RZ, RZ, UR7 ;  /* 0x00000007ff137e24 */ /* 0x000fe2000f8e00ff */
[----:B------:R-:W-:Y:S02]  /*1d70*/  UIADD3 UR7, UPT, UPT, UR7, 0x1, URZ ;  /* 0x0000000107077890 */ /* 0x000fe4000fffe0ff */
[----:B012---:R-:W-:Y:S01]  /*1d80*/  LDS.64 R8, [R6] ;  /* 0x0000000006087984 */ /* 0x007fe20000000a00 */
[----:B------:R-:W-:Y:S01]  /*1d90*/  IMAD R19, R19, 0x20, R0 ;  /* 0x0000002013137824 */ /* 0x000fe200078e0200 */
        /* <DEDUP_REMOVED lines=8> */
.L_x_228:
[----:B------:R-:W-:Y:S04]  /*1e20*/  BSSY.RECONVERGENT B1, `(.L_x_229) ;  /* 0x000000e000017945 */ /* 0x000fe80003800200 */
[----:B------:R-:W-:Y:S05]  /*1e30*/  @P0 BRA `(.L_x_230) ;  /* 0x0000000000300947 */ /* 0x000fea0003800000 */
[----:B------:R-:W5:Y:S01]  /*1e40*/  S2UR UR24, SR_CgaCtaId ;  /* 0x00000000001879c3 */ /* 0x000f620000008800 */
[----:B------:R-:W-:Y:S01]  /*1e50*/  UMOV UR20, 0x400 ;  /* 0x0000040000147882 */ /* 0x000fe20000000000 */
[----:B---34-:R-:W-:Y:S01]  /*1e60*/  MOV R10, UR30 ;  /* 0x0000001e000a7c02 */ /* 0x018fe20008000f00 */
[----:B------:R-:W-:Y:S02]  /*1e70*/  UIADD3 UR9, UPT, UPT, UR20, 0x9b8, URZ ;  /* 0x000009b814097890 */ /* 0x000fe4000fffe0ff */
[----:B------:R-:W-:Y:S02]  /*1e80*/  UIADD3 UR20, UPT, UPT, UR20, 0x1138, URZ ;  /* 0x0000113814147890 */ /* 0x000fe4000fffe0ff */
[----:B-----5:R-:W-:-:S04]  /*1e90*/  ULEA UR9, UR24, UR9, 0x18 ;  /* 0x0000000918097291 */ /* 0x020fc8000f8ec0ff */
[----:B------:R-:W-:-:S09]  /*1ea0*/  ULEA UR9, UR8, UR9, 0x2 ;  /* 0x0000000908097291 */ /* 0x000fd2000f8e10ff */
[----:B------:R-:W-:Y:S01]  /*1eb0*/  STS [UR9], R10 ;  /* 0x0000000aff007988 */ /* 0x000fe20008000809 */
[----:B------:R-:W-:-:S03]  /*1ec0*/  ULEA UR9, UR24, UR20, 0x18 ;  /* 0x0000001418097291 */ /* 0x000fc6000f8ec0ff */
[----:B012---:R-:W0:Y:S01]  /*1ed0*/  LDS.64 R8, [UR18] ;  /* 0x00000012ff087984 */ /* 0x007e220008000a00 */
[----:B------:R-:W-:-:S09]  /*1ee0*/  ULEA UR9, UR8, UR9, 0x3 ;  /* 0x0000000908097291 */ /* 0x000fd2000f8e18ff */
[----:B0-----:R0:W-:Y:S03]  /*1ef0*/  STS.64 [UR9], R8 ;  /* 0x00000008ff007988 */ /* 0x0011e60008000a09 */
.L_x_230:
[----:B------:R-:W-:Y:S05]  /*1f00*/  BSYNC.RECONVERGENT B1 ;  /* 0x0000000000017941 */ /* 0x000fea0003800200 */
.L_x_229:
[----:B------:R-:W-:Y:S01]  /*1f10*/  BAR.SYNC.DEFER_BLOCKING 0x0 ;  /* 0x0000000000007b1d */ /* 0x000fe20000010000 */
[----:B------:R-:W-:Y:S02]  /*1f20*/  UIADD3 UR6, UPT, UPT, UR6, 0x1, URZ ;  /* 0x0000000106067890 */ /* 0x000fe4000fffe0ff */
[----:B------:R-:W-:-:S03]  /*1f30*/  UIADD3 UR8, UPT, UPT, UR8, 0x1, URZ ;  /* 0x0000000108087890 */ /* 0x000fc6000fffe0ff */
[----:B------:R-:W-:-:S09]  /*1f40*/  UMOV UR9, UR19 ;  /* 0x0000001300097c82 */ /* 0x000fd20008000000 */
.L_x_216:
[----:B------:R-:W-:Y:S02]  /*1f50*/  UIADD3 UR16, UPT, UPT, UR16, 0x18, URZ ;  /* 0x0000001810107890 */ /* 0x000fe4000fffe0ff */
[----:B------:R-:W-:Y:S02]  /*1f60*/  UIADD3 UR17, UPT, UPT, UR17, 0x18, URZ ;  /* 0x0000001811117890 */ /* 0x000fe4000fffe0ff */
[----:B------:R-:W-:Y:S02]  /*1f70*/  UIADD3 UR30, UPT, UPT, UR30, 0x1, URZ ;  /* 0x000000011e1e7890 */ /* 0x000fe4000fffe0ff */
[----:B------:R-:W-:Y:S01]  /*1f80*/  UIADD3 UR18, UPT, UPT, UR18, 0x8, URZ ;  /* 0x0000000812127890 */ /* 0x000fe2000fffe0ff */
[----:B------:R-:W-:Y:S11]  /*1f90*/  BRA.U !UP1, `(.L_x_231) ;  /* 0xfffffff109947547 */ /* 0x000ff6000b83ffff */
.L_x_215:
[----:B------:R-:W-:Y:S05]  /*1fa0*/  BRA.U UP0, `(.L_x_232) ;  /* 0xffffffe900f47547 */ /* 0x000fea000b83ffff */
.L_x_210:
[----:B------:R-:W-:-:S04]  /*1fb0*/  USHF.L.U32 UR11, UR10, 0x1, URZ ;  /* 0x000000010a0b7899 */ /* 0x000fc800080006ff */
[----:B------:R-:W-:-:S04]  /*1fc0*/  UIMAD UR10, UR10, 0x3, -UR11 ;  /* 0x000000030a0a78a4 */ /* 0x000fc8000f8e0a0b */
[----:B------:R-:W-:-:S04]  /*1fd0*/  UIADD3 UR10, UPT, UPT, UR10, 0x1, URZ ;  /* 0x000000010a0a7890 */ /* 0x000fc8000fffe0ff */
[----:B------:R-:W-:-:S09]  /*1fe0*/  UISETP.NE.AND UP0, UPT, UR10, UR15, UPT ;  /* 0x0000000f0a00728c */ /* 0x000fd2000bf05270 */
[----:B------:R-:W-:Y:S05]  /*1ff0*/  BRA.U UP0, `(.L_x_233) ;  /* 0xffffffe900547547 */ /* 0x000fea000b83ffff */
.L_x_209:
[----:B------:R-:W-:-:S04]  /*2000*/  USHF.L.U32 UR10, UR4, 0x1, URZ ;  /* 0x00000001040a7899 */ /* 0x000fc800080006ff */
[----:B------:R-:W-:-:S04]  /*2010*/  UIMAD UR4, UR4, 0x3, -UR10 ;  /* 0x00000003040478a4 */ /* 0x000fc8000f8e0a0a */
[----:B------:R-:W-:-:S04]  /*2020*/  UIADD3 UR4, UPT, UPT, UR4, 0x1, URZ ;  /* 0x0000000104047890 */ /* 0x000fc8000fffe0ff */
[----:B------:R-:W-:-:S09]  /*2030*/  UISETP.NE.AND UP0, UPT, UR4, UR14, UPT ;  /* 0x0000000e0400728c */ /* 0x000fd2000bf05270 */
[----:B------:R-:W-:Y:S05]  /*2040*/  BRA.U UP0, `(.L_x_234) ;  /* 0xffffffe500c87547 */ /* 0x000fea000b83ffff */
[----:B------:R-:W-:-:S12]  /*2050*/  USHF.L.U32 UR7, UR7, 0x5, URZ ;  /* 0x0000000507077899 */ /* 0x000fd800080006ff */
.L_x_208:
[----:B------:R-:W5:Y:S01]  /*2060*/  S2R R7, SR_CgaCtaId ;  /* 0x0000000000077919 */ /* 0x000f620000008800 */
[----:B------:R-:W-:Y:S01]  /*2070*/  UIMAD UR4, UR9, 0x3, URZ ;  /* 0x00000003090478a4 */ /* 0x000fe2000f8e02ff */
[C---:B------:R-:W-:Y:S01]  /*2080*/  VIADD R3, R0.reuse, 0x20 ;  /* 0x0000002000037836 */ /* 0x040fe20000000000 */
[C---:B------:R-:W-:Y:S01]  /*2090*/  ISETP.GE.AND P3, PT, R0.reuse, UR9, PT ;  /* 0x0000000900007c0c */ /* 0x040fe2000bf66270 */
[C---:B------:R-:W-:Y:S01]  /*20a0*/  VIADD R2, R0.reuse, 0x40 ;  /* 0x0000004000027836 */ /* 0x040fe20000000000 */
[----:B------:R-:W-:Y:S01]  /*20b0*/  MOV R22, 0x400 ;  /* 0x0000040000167802 */ /* 0x000fe20000000f00 */
[----:B------:R-:W-:Y:S01]  /*20c0*/  IMAD.U32 R27, RZ, RZ, UR5 ;  /* 0x00000005ff1b7e24 */ /* 0x000fe2000f8e00ff */
[----:B------:R-:W-:Y:S01]  /*20d0*/  ISETP.GE.AND P0, PT, R0, UR4, PT ;  /* 0x0000000400007c0c */ /* 0x000fe2000bf06270 */
[----:B------:R-:W-:Y:S01]  /*20e0*/  IMAD.U32 R29, RZ, RZ, UR5 ;  /* 0x00000005ff1d7e24 */ /* 0x000fe2000f8e00ff */
[----:B------:R-:W-:Y:S01]  /*20f0*/  ISETP.GE.AND P1, PT, R3, UR4, PT ;  /* 0x0000000403007c0c */ /* 0x000fe2000bf26270 */
[----:B------:R-:W-:Y:S01]  /*2100*/  IMAD.U32 R25, RZ, RZ, UR5 ;  /* 0x00000005ff197e24 */ /* 0x000fe2000f8e00ff */
[----:B------:R-:W-:Y:S01]  /*2110*/  ISETP.GE.AND P2, PT, R2, UR4, PT ;  /* 0x0000000402007c0c */ /* 0x000fe2000bf46270 */
[----:B------:R-:W-:Y:S01]  /*2120*/  VIADD R2, R22, 0xa38 ;  /* 0x00000a3816027836 */ /* 0x000fe20000000000 */
[C---:B------:R-:W-:Y:S01]  /*2130*/  ISETP.GE.AND P4, PT, R0.reuse, UR8, PT ;  /* 0x0000000800007c0c */ /* 0x040fe2000bf86270 */
[----:B------:R-:W-:Y:S01]  /*2140*/  BSSY.RECONVERGENT B1, `(.L_x_235) ;  /* 0x0000029000017945 */ /* 0x000fe20003800200 */
[----:B------:R-:W-:Y:S01]  /*2150*/  ISETP.NE.AND P5, PT, R0, RZ, PT ;  /* 0x000000ff0000720c */ /* 0x000fe20003fa5270 */
[----:B0---4-:R2:W-:Y:S04]  /*2160*/  @!P3 LDS.64 R18, [R17] ;  /* 0x000000001112b984 */ /* 0x0115e80000000a00 */
[----:B------:R-:W-:-:S02]  /*2170*/  @!P0 IMAD R25, R25, 0x60, R0 ;  /* 0x0000006019198824 */ /* 0x000fc400078e0200 */
[--C-:B------:R-:W-:Y:S02]  /*2180*/  @!P1 IMAD R27, R27, 0x60, R0.reuse ;  /* 0x000000601b1b9824 */ /* 0x100fe400078e0200 */
[C-C-:B------:R-:W-:Y:S02]  /*2190*/  @!P2 IMAD R24, R29.reuse, 0x60, R0.reuse ;  /* 0x000000601d18a824 */ /* 0x140fe400078e0200 */
[----:B--2---:R-:W-:Y:S01]  /*21a0*/  @!P3 IMAD R17, R29, 0x20, R0 ;  /* 0x000000201d11b824 */ /* 0x004fe200078e0200 */
[----:B------:R-:W-:Y:S02]  /*21b0*/  @!P1 IADD3 R27, PT, PT, R27, 0x20, RZ ;  /* 0x000000201b1b9810 */ /* 0x000fe40007ffe0ff */
[CC--:B-----5:R-:W-:Y:S02]  /*21c0*/  @!P0 LEA R20, R7.reuse, R22.reuse, 0x18 ;  /* 0x0000001607148211 */ /* 0x0e0fe400078ec0ff */
[C---:B------:R-:W-:Y:S02]  /*21d0*/  @!P1 LEA R14, R7.reuse, R22, 0x18 ;  /* 0x00000016070e9211 */ /* 0x040fe400078ec0ff */
[----:B------:R-:W-:-:S02]  /*21e0*/  LEA R23, R7, R2, 0x18 ;  /* 0x0000000207177211 */ /* 0x000fc400078ec0ff */
[CC--:B---3--:R-:W-:Y:S01]  /*21f0*/  @!P2 LEA R12, R7.reuse, R22.reuse, 0x18 ;  /* 0x00000016070ca211 */ /* 0x0c8fe200078ec0ff */
[----:B------:R-:W0:Y:S01]  /*2200*/  @!P0 LDS.64 R20, [R20+0x8] ;  /* 0x0000080014148984 */ /* 0x000e220000000a00 */
[----:B------:R-:W-:Y:S02]  /*2210*/  @!P3 LEA R4, R7, R22, 0x18 ;  /* 0x000000160704b211 */ /* 0x000fe400078ec0ff */
[----:B------:R-:W-:Y:S01]  /*2220*/  LEA R23, R0, R23, 0x3 ;  /* 0x0000001700177211 */ /* 0x000fe200078e18ff */
[----:B------:R-:W2:Y:S04]  /*2230*/  @!P1 LDS.64 R14, [R14+0x8] ;  /* 0x000008000e0e9984 */ /* 0x000ea80000000a00 */
[----:B------:R-:W3:Y:S04]  /*2240*/  @!P2 LDS.64 R12, [R12+0x8] ;  /* 0x000008000c0ca984 */ /* 0x000ee80000000a00 */
[----:B------:R-:W4:Y:S04]  /*2250*/  @!P3 LDS.64 R4, [R4+0x18] ;  /* 0x000018000404b984 */ /* 0x000f280000000a00 */
[----:B-1----:R-:W1:Y:S04]  /*2260*/  @!P0 LDS.64 R10, [R23] ;  /* 0x00000000170a8984 */ /* 0x002e680000000a00 */
[----:B------:R-:W5:Y:S04]  /*2270*/  @!P1 LDS.64 R8, [R23+0x100] ;  /* 0x0001000017089984 */ /* 0x000f680000000a00 */
[----:B------:R0:W5:Y:S02]  /*2280*/  @!P2 LDS.64 R2, [R23+0x200] ;  /* 0x000200001702a984 */ /* 0x0001640000000a00 */
[----:B0-----:R-:W-:-:S02]  /*2290*/  @!P2 VIADD R23, R24, 0x40 ;  /* 0x000000401817a836 */ /* 0x001fc40000000000 */
[----:B------:R-:W-:-:S04]  /*22a0*/  @!P0 IMAD.WIDE R20, R25, 0x8, R20 ;  /* 0x0000000819148825 */ /* 0x000fc800078e0214 */
[----:B--2---:R-:W-:-:S04]  /*22b0*/  @!P1 IMAD.WIDE R14, R27, 0x8, R14 ;  /* 0x000000081b0e9825 */ /* 0x004fc800078e020e */
[----:B---3--:R-:W-:-:S04]  /*22c0*/  @!P2 IMAD.WIDE R12, R23, 0x8, R12 ;  /* 0x00000008170ca825 */ /* 0x008fc800078e020c */
[----:B----4-:R-:W-:Y:S01]  /*22d0*/  @!P3 IMAD.WIDE R4, R17, 0x8, R4 ;  /* 0x000000081104b825 */ /* 0x010fe200078e0204 */
[----:B-1----:R0:W-:Y:S04]  /*22e0*/  @!P0 STG.E.64 desc[UR22][R20.64], R10 ;  /* 0x0000000a14008986 */ /* 0x0021e8000c101b16 */
        /* <DEDUP_REMOVED lines=14> */
.L_x_236:
[----:B------:R-:W-:Y:S05]  /*23d0*/  BSYNC.RECONVERGENT B1 ;  /* 0x0000000000017941 */ /* 0x000fea0003800200 */
.L_x_235:
[----:B------:R-:W-:Y:S05]  /*23e0*/  @P5 EXIT ;  /* 0x000000000000594d */ /* 0x000fea0003800000 */
[----:B01----:R-:W0:Y:S01]  /*23f0*/  S2R R5, SR_CTAID.X ;  /* 0x0000000000057919 */ /* 0x003e220000002500 */
[----:B------:R-:W0:Y:S01]  /*2400*/  LDC.64 R2, c[0x0][0x3e8] ;  /* 0x0000fa00ff027b82 */ /* 0x000e220000000a00 */
[----:B------:R-:W-:Y:S02]  /*2410*/  IMAD.U32 R7, RZ, RZ, UR6 ;  /* 0x00000006ff077e24 */ /* 0x000fe4000f8e00ff */
[----:B0-----:R-:W-:-:S05]  /*2420*/  IMAD.WIDE.U32 R2, R5, 0x4, R2 ;  /* 0x0000000405027825 */ /* 0x001fca00078e0002 */
[----:B------:R-:W-:Y:S01]  /*2430*/  STG.E desc[UR22][R2.64], R7 ;  /* 0x0000000702007986 */ /* 0x000fe2000c101916 */
[----:B------:R-:W-:Y:S05]  /*2440*/  EXIT ;  /* 0x000000000000794d */ /* 0x000fea0003800000 */
        .weak           $__internal_6_$__cuda_sm20_div_rn_f64_full
        .type           $__internal_6_$__cuda_sm20_div_rn_f64_full,@function
        .size           $__internal_6_$__cuda_sm20_div_rn_f64_full,($__internal_7_$__cuda_sm20_sqrt_rn_f32_slowpath - $__internal_6_$__cuda_sm20_div_rn_f64_full)
$__internal_6_$__cuda_sm20_div_rn_f64_full:
[C---:B------:R-:W-:Y:S01]  /*2450*/  FSETP.GEU.AND P0, PT, |R11|.reuse, 1.469367938527859385e-39, PT ;  /* 0x001000000b00780b */ /* 0x040fe20003f0e200 */
[----:B------:R-:W-:Y:S01]  /*2460*/  IMAD.MOV.U32 R9, RZ, RZ, R15 ;  /* 0x000000ffff097224 */ /* 0x000fe200078e000f */
[----:B------:R-:W-:Y:S01]  /*2470*/  LOP3.LUT R22, R11, 0x800fffff, RZ, 0xc0, !PT ;  /* 0x800fffff0b167812 */ /* 0x000fe200078ec0ff */
[----:B------:R-:W-:Y:S01]  /*2480*/  IMAD.MOV.U32 R12, RZ, RZ, 0x1 ;  /* 0x00000001ff0c7424 */ /* 0x000fe200078e00ff */
[----:B------:R-:W-:Y:S01]  /*2490*/  MOV R8, R14 ;  /* 0x0000000e00087202 */ /* 0x000fe20000000f00 */
[----:B------:R-:W-:Y:S01]  /*24a0*/  BSSY.RECONVERGENT B4, `(.L_x_237) ;  /* 0x0000054000047945 */ /* 0x000fe20003800200 */
[----:B------:R-:W-:Y:S01]  /*24b0*/  LOP3.LUT R23, R22, 0x3ff00000, RZ, 0xfc, !PT ;  /* 0x3ff0000016177812 */ /* 0x000fe200078efcff */
[----:B------:R-:W-:Y:S01]  /*24c0*/  IMAD.MOV.U32 R22, RZ, RZ, R10 ;  /* 0x000000ffff167224 */ /* 0x000fe200078e000a */
[C---:B------:R-:W-:Y:S01]  /*24d0*/  FSETP.GEU.AND P2, PT, |R9|.reuse, 1.469367938527859385e-39, PT ;  /* 0x001000000900780b */ /* 0x040fe20003f4e200 */
[----:B------:R-:W-:Y:S01]  /*24e0*/  IMAD.MOV.U32 R20, RZ, RZ, R8 ;  /* 0x000000ffff147224 */ /* 0x000fe200078e0008 */
[----:B------:R-:W-:-:S02]  /*24f0*/  LOP3.LUT R25, R9, 0x7ff00000, RZ, 0xc0, !PT ;  /* 0x7ff0000009197812 */ /* 0x000fc400078ec0ff */
[----:B------:R-:W-:Y:S01]  /*2500*/  MOV R26, 0x1ca00000 ;  /* 0x1ca00000001a7802 */ /* 0x000fe20000000f00 */
[----:B------:R-:W-:Y:S01]  /*2510*/  @!P0 DMUL R22, R10, 8.98846567431157953865e+307 ;  /* 0x7fe000000a168828 */ /* 0x000fe20000000000 */
[----:B------:R-:W-:-:S04]  /*2520*/  LOP3.LUT R28, R11, 0x7ff00000, RZ, 0xc0, !PT ;  /* 0x7ff000000b1c7812 */ /* 0x000fc800078ec0ff */
[----:B------:R-:W-:Y:S01]  /*2530*/  ISETP.GE.U32.AND P1, PT, R25, R28, PT ;  /* 0x0000001c1900720c */ /* 0x000fe20003f26070 */
[----:B------:R-:W0:Y:S02]  /*2540*/  MUFU.RCP64H R13, R23 ;  /* 0x00000017000d7308 */ /* 0x000e240000001800 */
[----:B------:R-:W-:Y:S02]  /*2550*/  @!P2 LOP3.LUT R18, R11, 0x7ff00000, RZ, 0xc0, !PT ;  /* 0x7ff000000b12a812 */ /* 0x000fe400078ec0ff */
[----:B------:R-:W-:Y:S02]  /*2560*/  SEL R21, R26, 0x63400000, !P1 ;  /* 0x634000001a157807 */ /* 0x000fe40004800000 */
[----:B------:R-:W-:Y:S02]  /*2570*/  @!P2 ISETP.GE.U32.AND P3, PT, R25, R18, PT ;  /* 0x000000121900a20c */ /* 0x000fe40003f66070 */
[----:B------:R-:W-:Y:S02]  /*2580*/  LOP3.LUT R21, R21, 0x800fffff, R9, 0xf8, !PT ;  /* 0x800fffff15157812 */ /* 0x000fe400078ef809 */
[----:B------:R-:W-:Y:S01]  /*2590*/  @!P0 LOP3.LUT R28, R23, 0x7ff00000, RZ, 0xc0, !PT ;  /* 0x7ff00000171c8812 */ /* 0x000fe200078ec0ff */
[----:B0-----:R-:W-:-:S08]  /*25a0*/  DFMA R14, R12, -R22, 1 ;  /* 0x3ff000000c0e742b */ /* 0x001fd00000000816 */
[----:B------:R-:W-:-:S08]  /*25b0*/  DFMA R14, R14, R14, R14 ;  /* 0x0000000e0e0e722b */ /* 0x000fd0000000000e */
[----:B------:R-:W-:Y:S01]  /*25c0*/  DFMA R14, R12, R14, R12 ;  /* 0x0000000e0c0e722b */ /* 0x000fe2000000000c */
[----:B------:R-:W-:-:S04]  /*25d0*/  @!P2 SEL R13, R26, 0x63400000, !P3 ;  /* 0x634000001a0da807 */ /* 0x000fc80005800000 */
[----:B------:R-:W-:-:S03]  /*25e0*/  @!P2 LOP3.LUT R18, R13, 0x80000000, R9, 0xf8, !PT ;  /* 0x800000000d12a812 */ /* 0x000fc600078ef809 */
[----:B------:R-:W-:Y:S01]  /*25f0*/  DFMA R12, R14, -R22, 1 ;  /* 0x3ff000000e0c742b */ /* 0x000fe20000000816 */
[----:B------:R-:W-:Y:S01]  /*2600*/  @!P2 LOP3.LUT R19, R18, 0x100000, RZ, 0xfc, !PT ;  /* 0x001000001213a812 */ /* 0x000fe200078efcff */
[----:B------:R-:W-:-:S06]  /*2610*/  @!P2 IMAD.MOV.U32 R18, RZ, RZ, RZ ;  /* 0x000000ffff12a224 */ /* 0x000fcc00078e00ff */
[----:B------:R-:W-:Y:S02]  /*2620*/  DFMA R12, R14, R12, R14 ;  /* 0x0000000c0e0c722b */ /* 0x000fe4000000000e */
[----:B------:R-:W-:-:S08]  /*2630*/  @!P2 DFMA R20, R20, 2, -R18 ;  /* 0x400000001414a82b */ /* 0x000fd00000000812 */
[----:B------:R-:W-:-:S08]  /*2640*/  DMUL R14, R12, R20 ;  /* 0x000000140c0e7228 */ /* 0x000fd00000000000 */
[----:B------:R-:W-:-:S08]  /*2650*/  DFMA R18, R14, -R22, R20 ;  /* 0x800000160e12722b */ /* 0x000fd00000000014 */
[----:B------:R-:W-:Y:S01]  /*2660*/  DFMA R18, R12, R18, R14 ;  /* 0x000000120c12722b */ /* 0x000fe2000000000e */
[----:B------:R-:W-:Y:S02]  /*2670*/  MOV R15, R25 ;  /* 0x00000019000f7202 */ /* 0x000fe40000000f00 */
[----:B------:R-:W-:-:S05]  /*2680*/  @!P2 LOP3.LUT R15, R21, 0x7ff00000, RZ, 0xc0, !PT ;  /* 0x7ff00000150fa812 */ /* 0x000fca00078ec0ff */
[----:B------:R-:W-:-:S05]  /*2690*/  VIADD R12, R15, 0xffffffff ;  /* 0xffffffff0f0c7836 */ /* 0x000fca0000000000 */
        /* <DEDUP_REMOVED lines=8> */
[----:B------:R-:W-:-:S04]  /*2720*/  SEL R9, R26, 0x63400000, !P0 ;  /* 0x634000001a097807 */ /* 0x000fc80004000000 */
[----:B------:R-:W-:Y:S01]  /*2730*/  IADD3 R14, PT, PT, -R9, R8, RZ ;  /* 0x00000008090e7210 */ /* 0x000fe20007ffe1ff */
[----:B------:R-:W-:-:S04]  /*2740*/  IMAD.MOV.U32 R8, RZ, RZ, RZ ;  /* 0x000000ffff087224 */ /* 0x000fc800078e00ff */
[----:B------:R-:W-:-:S06]  /*2750*/  VIADD R9, R14, 0x7fe00000 ;  /* 0x7fe000000e097836 */ /* 0x000fcc0000000000 */
[----:B------:R-:W-:-:S10]  /*2760*/  DMUL R12, R18, R8 ;  /* 0x00000008120c7228 */ /* 0x000fd40000000000 */
[----:B------:R-:W-:-:S13]  /*2770*/  FSETP.GTU.AND P0, PT, |R13|, 1.469367938527859385e-39, PT ;  /* 0x001000000d00780b */ /* 0x000fda0003f0c200 */
[----:B------:R-:W-:Y:S05]  /*2780*/  @P0 BRA `(.L_x_239) ;  /* 0x0000000000940947 */ /* 0x000fea0003800000 */
[----:B------:R-:W-:Y:S01]  /*2790*/  DFMA R20, R18, -R22, R20 ;  /* 0x800000161214722b */ /* 0x000fe20000000014 */
[----:B------:R-:W-:-:S09]  /*27a0*/  MOV R8, RZ ;  /* 0x000000ff00087202 */ /* 0x000fd20000000f00 */
[C---:B------:R-:W-:Y:S02]  /*27b0*/  FSETP.NEU.AND P0, PT, R21.reuse, RZ, PT ;  /* 0x000000ff1500720b */ /* 0x040fe40003f0d000 */
[----:B------:R-:W-:-:S04]  /*27c0*/  LOP3.LUT R15, R21, 0x80000000, R11, 0x48, !PT ;  /* 0x80000000150f7812 */ /* 0x000fc800078e480b */
[----:B------:R-:W-:-:S07]  /*27d0*/  LOP3.LUT R9, R15, R9, RZ, 0xfc, !PT ;  /* 0x000000090f097212 */ /* 0x000fce00078efcff */
[----:B------:R-:W-:Y:S05]  /*27e0*/  @!P0 BRA `(.L_x_239) ;  /* 0x00000000007c8947 */ /* 0x000fea0003800000 */
[----:B------:R-:W-:Y:S01]  /*27f0*/  IMAD.MOV R11, RZ, RZ, -R14 ;  /* 0x000000ffff0b7224 */ /* 0x000fe200078e0a0e */
[----:B------:R-:W-:Y:S01]  /*2800*/  DMUL.RP R8, R18, R8 ;  /* 0x0000000812087228 */ /* 0x000fe20000008000 */
[----:B------:R-:W-:-:S06]  /*2810*/  IMAD.MOV.U32 R10, RZ, RZ, RZ ;  /* 0x000000ffff0a7224 */ /* 0x000fcc00078e00ff */
[----:B------:R-:W-:-:S03]  /*2820*/  DFMA R10, R12, -R10, R18 ;  /* 0x8000000a0c0a722b */ /* 0x000fc60000000012 */
[----:B------:R-:W-:-:S03]  /*2830*/  LOP3.LUT R15, R9, R15, RZ, 0x3c, !PT ;  /* 0x0000000f090f7212 */ /* 0x000fc600078e3cff */
[----:B------:R-:W-:-:S04]  /*2840*/  IADD3 R10, PT, PT, -R14, -0x43300000, RZ ;  /* 0xbcd000000e0a7810 */ /* 0x000fc80007ffe1ff */
[----:B------:R-:W-:-:S04]  /*2850*/  FSETP.NEU.AND P0, PT, |R11|, R10, PT ;  /* 0x0000000a0b00720b */ /* 0x000fc80003f0d200 */
[----:B------:R-:W-:Y:S02]  /*2860*/  FSEL R12, R8, R12, !P0 ;  /* 0x0000000c080c7208 */ /* 0x000fe40004000000 */
[----:B------:R-:W-:Y:S01]  /*2870*/  FSEL R13, R15, R13, !P0 ;  /* 0x0000000d0f0d7208 */ /* 0x000fe20004000000 */
[----:B------:R-:W-:Y:S06]  /*2880*/  BRA `(.L_x_239) ;  /* 0x0000000000547947 */ /* 0x000fec0003800000 */
.L_x_238:
[----:B------:R-:W-:-:S14]  /*2890*/  DSETP.NAN.AND P0, PT, R8, R8, PT ;  /* 0x000000080800722a */ /* 0x000fdc0003f08000 */
[----:B------:R-:W-:Y:S05]  /*28a0*/  @P0 BRA `(.L_x_240) ;  /* 0x0000000000440947 */ /* 0x000fea0003800000 */
[----:B------:R-:W-:-:S14]  /*28b0*/  DSETP.NAN.AND P0, PT, R10, R10, PT ;  /* 0x0000000a0a00722a */ /* 0x000fdc0003f08000 */
[----:B------:R-:W-:Y:S05]  /*28c0*/  @P0 BRA `(.L_x_241) ;  /* 0x0000000000300947 */ /* 0x000fea0003800000 */
[----:B------:R-:W-:Y:S01]  /*28d0*/  ISETP.NE.AND P0, PT, R15, R28, PT ;  /* 0x0000001c0f00720c */ /* 0x000fe20003f05270 */
[----:B------:R-:W-:Y:S01]  /*28e0*/  IMAD.MOV.U32 R13, RZ, RZ, -0x80000 ;  /* 0xfff80000ff0d7424 */ /* 0x000fe200078e00ff */
[----:B------:R-:W-:-:S11]  /*28f0*/  MOV R12, 0x0 ;  /* 0x00000000000c7802 */ /* 0x000fd60000000f00 */
[----:B------:R-:W-:Y:S05]  /*2900*/  @!P0 BRA `(.L_x_239) ;  /* 0x0000000000348947 */ /* 0x000fea0003800000 */
[----:B------:R-:W-:Y:S02]  /*2910*/  ISETP.NE.AND P0, PT, R15, 0x7ff00000, PT ;  /* 0x7ff000000f00780c */ /* 0x000fe40003f05270 */
[----:B------:R-:W-:Y:S02]  /*2920*/  LOP3.LUT R13, R9, 0x80000000, R11, 0x48, !PT ;  /* 0x80000000090d7812 */ /* 0x000fe400078e480b */
[----:B------:R-:W-:-:S13]  /*2930*/  ISETP.EQ.OR P0, PT, R28, RZ, !P0 ;  /* 0x000000ff1c00720c */ /* 0x000fda0004702670 */
[----:B------:R-:W-:Y:S01]  /*2940*/  @P0 LOP3.LUT R8, R13, 0x7ff00000, RZ, 0xfc, !PT ;  /* 0x7ff000000d080812 */ /* 0x000fe200078efcff */
[----:B------:R-:W-:Y:S01]  /*2950*/  @!P0 IMAD.MOV.U32 R12, RZ, RZ, RZ ;  /* 0x000000ffff0c8224 */ /* 0x000fe200078e00ff */
[----:B------:R-:W-:-:S03]  /*2960*/  @P0 MOV R12, RZ ;  /* 0x000000ff000c0202 */ /* 0x000fc60000000f00 */
[----:B------:R-:W-:Y:S01]  /*2970*/  @P0 IMAD.MOV.U32 R13, RZ, RZ, R8 ;  /* 0x000000ffff0d0224 */ /* 0x000fe200078e0008 */
[----:B------:R-:W-:Y:S06]  /*2980*/  BRA `(.L_x_239) ;  /* 0x0000000000147947 */ /* 0x000fec0003800000 */
.L_x_241:
[----:B------:R-:W-:Y:S01]  /*2990*/  LOP3.LUT R13, R11, 0x80000, RZ, 0xfc, !PT ;  /* 0x000800000b0d7812 */ /* 0x000fe200078efcff */
[----:B------:R-:W-:Y:S01]  /*29a0*/  IMAD.MOV.U32 R12, RZ, RZ, R10 ;  /* 0x000000ffff0c7224 */ /* 0x000fe200078e000a */
[----:B------:R-:W-:Y:S06]  /*29b0*/  BRA `(.L_x_239) ;  /* 0x0000000000087947 */ /* 0x000fec0003800000 */
.L_x_240:
[----:B------:R-:W-:Y:S02]  /*29c0*/  LOP3.LUT R13, R9, 0x80000, RZ, 0xfc, !PT ;  /* 0x00080000090d7812 */ /* 0x000fe400078efcff */
[----:B------:R-:W-:-:S07]  /*29d0*/  MOV R12, R8 ;  /* 0x00000008000c7202 */ /* 0x000fce0000000f00 */
.L_x_239:
[----:B------:R-:W-:Y:S05]  /*29e0*/  BSYNC.RECONVERGENT B4 ;  /* 0x0000000000047941 */ /* 0x000fea0003800200 */
.L_x_237:
[----:B------:R-:W-:Y:S02]  /*29f0*/  HFMA2 R25, -RZ, RZ, 0, 0 ;  /* 0x00000000ff197431 */ /* 0x000fe400000001ff */
[----:B------:R-:W-:Y:S02]  /*2a00*/  IMAD.MOV.U32 R8, RZ, RZ, R12 ;  /* 0x000000ffff087224 */ /* 0x000fe400078e000c */
[----:B------:R-:W-:Y:S01]  /*2a10*/  IMAD.MOV.U32 R9, RZ, RZ, R13 ;  /* 0x000000ffff097224 */ /* 0x000fe200078e000d */
[----:B------:R-:W-:Y:S06]  /*2a20*/  RET.REL.NODEC R24 `(_Z30find_core_electrons_PBC_kernelIdLi32EEvPPT_iS1_iiS0_S1_S1_S1_iPPiS2_S2_S2_S3_) ;  /* 0xffffffd418747950 */ /* 0x000fec0003c3ffff */
        .weak           $__internal_7_$__cuda_sm20_sqrt_rn_f32_slowpath
        .type           $__internal_7_$__cuda_sm20_sqrt_rn_f32_slowpath,@function
        .size           $__internal_7_$__cuda_sm20_sqrt_rn_f32_slowpath,(.L_x_423 - $__internal_7_$__cuda_sm20_sqrt_rn_f32_slowpath)
$__internal_7_$__cuda_sm20_sqrt_rn_f32_slowpath:
        /* <DEDUP_REMOVED lines=20> */
.L_x_242:
[----:B------:R-:W-:Y:S01]  /*2b70*/  IMAD.MOV.U32 R10, RZ, RZ, R9 ;  /* 0x000000ffff0a7224 */ /* 0x000fe200078e0009 */
[----:B------:R-:W-:Y:S01]  /*2b80*/  MOV R8, R14 ;  /* 0x0000000e00087202 */ /* 0x000fe20000000f00 */
[----:B------:R-:W-:-:S04]  /*2b90*/  IMAD.MOV.U32 R9, RZ, RZ, 0x0 ;  /* 0x00000000ff097424 */ /* 0x000fc800078e00ff */
[----:B------:R-:W-:Y:S05]  /*2ba0*/  RET.REL.NODEC R8 `(_Z30find_core_electrons_PBC_kernelIdLi32EEvPPT_iS1_iiS0_S1_S1_S1_iPPiS2_S2_S2_S3_) ;  /* 0xffffffd408147950 */ /* 0x000fea0003c3ffff */
.L_x_243:
        /* <DEDUP_REMOVED lines=13> */
.L_x_423:


//--------------------- .text._Z30find_core_electrons_PBC_kernelIfLi32EEvPPT_iS1_iiS0_S1_S1_S1_iPPiS2_S2_S2_S3_ --------------------------
	.section	.text._Z30find_core_electrons_PBC_kernelIfLi32EEvPPT_iS1_iiS0_S1_S1_S1_iPPiS2_S2_S2_S3_,"ax",@progbits
	.align	128
        .global         _Z30find_core_electrons_PBC_kernelIfLi32EEvPPT_iS1_iiS0_S1_S1_S1_iPPiS2_S2_S2_S3_
        .type           _Z30find_core_electrons_PBC_kernelIfLi32EEvPPT_iS1_iiS0_S1_S1_S1_iPPiS2_S2_S2_S3_,@function
        .size           _Z30find_core_electrons_PBC_kernelIfLi32EEvPPT_iS1_iiS0_S1_S1_S1_iPPiS2_S2_S2_S3_,(.L_x_425 - _Z30find_core_electrons_PBC_kernelIfLi32EEvPPT_iS1_iiS0_S1_S1_S1_iPPiS2_S2_S2_S3_)
        .other          _Z30find_core_electrons_PBC_kernelIfLi32EEvPPT_iS1_iiS0_S1_S1_S1_iPPiS2_S2_S2_S3_,@"STO_CUDA_ENTRY STV_DEFAULT"
_Z30find_core_electrons_PBC_kernelIfLi32EEvPPT_iS1_iiS0_S1_S1_S1_iPPiS2_S2_S2_S3_:
.text._Z30find_core_electrons_PBC_kernelIfLi32EEvPPT_iS1_iiS0_S1_S1_S1_iPPiS2_S2_S2_S3_:
[----:B------:R-:W-:Y:S01]  /*0000*/  LDC R1, c[0x0][0x37c] ;  /* 0x0000df00ff017b82 */ /* 0x000fe20000000800 */
[----:B------:R-:W0:Y:S01]  /*0010*/  S2R R0, SR_TID.X ;  /* 0x0000000000007919 */ /* 0x000e220000002100 */
[----:B------:R-:W1:Y:S06]  /*0020*/  LDCU UR4, c[0x0][0x3c0] ;  /* 0x00007800ff0477ac */ /* 0x000e6c0008000800 */
[----:B------:R-:W2:Y:S01]  /*0030*/  LDC.64 R4, c[0x0][0x3b8] ;  /* 0x0000ee00ff047b82 */ /* 0x000ea20000000a00 */
[----:B------:R-:W3:Y:S01]  /*0040*/  LDCU.64 UR18, c[0x0][0x358] ;  /* 0x00006b00ff1277ac */ /* 0x000ee20008000a00 */
[----:B-1----:R-:W-:Y:S01]  /*0050*/  UIMAD UR4, UR4, 0x3, URZ ;  /* 0x00000003040478a4 */ /* 0x002fe2000f8e02ff */
[C---:B0-----:R-:W-:Y:S01]  /*0060*/  VIADD R3, R0.reuse, 0x40 ;  /* 0x0000004000037836 */ /* 0x041fe20000000000 */
[C---:B------:R-:W-:Y:S01]  /*0070*/  IADD3 R2, PT, PT, R0.reuse, 0x20, RZ ;  /* 0x0000002000027810 */ /* 0x040fe20007ffe0ff */
[----:B--2---:R-:W-:-:S03]  /*0080*/  IMAD.WIDE.U32 R4, R0, 0x4, R4 ;  /* 0x0000000400047825 */ /* 0x004fc600078e0004 */
[----:B------:R-:W-:Y:S02]  /*0090*/  ISETP.GE.AND P0, PT, R0, UR4, PT ;  /* 0x0000000400007c0c */ /* 0x000fe4000bf06270 */
[----:B------:R-:W-:Y:S02]  /*00a0*/  ISETP.GE.AND P1, PT, R2, UR4, PT ;  /* 0x0000000402007c0c */ /* 0x000fe4000bf26270 */
[----:B------:R-:W-:-:S09]  /*00b0*/  ISETP.GE.AND P2, PT, R3, UR4, PT ;  /* 0x0000000403007c0c */ /* 0x000fd2000bf46270 */
[----:B---3--:R-:W2:Y:S04]  /*00c0*/  @!P0 LDG.E R6, desc[UR18][R4.64] ;  /* 0x0000001204068981 */ /* 0x008ea8000c1e1900 */
[----:B------:R-:W3:Y:S04]  /*00d0*/  @!P1 LDG.E R10, desc[UR18][R4.64+0x80] ;  /* 0x00008012040a9981 */ /* 0x000ee8000c1e1900 */
[----:B------:R-:W4:Y:S01]  /*00e0*/  @!P2 LDG.E R12, desc[UR18][R4.64+0x100] ;  /* 0x00010012040ca981 */ /* 0x000f22000c1e1900 */
[----:B------:R-:W-:Y:S01]  /*00f0*/  MOV R8, 0x400 ;  /* 0x0000040000087802 */ /* 0x000fe20000000f00 */
[----:B------:R-:W-:Y:S04]  /*0100*/  BSSY.RECONVERGENT B1, `(.L_x_244) ;  /* 0x0000033000017945 */ /* 0x000fe80003800200 */
[----:B------:R-:W-:Y:S01]  /*0110*/  BSSY.RELIABLE B0, `(.L_x_245) ;  /* 0x0000023000007945 */ /* 0x000fe20003800100 */
[----:B------:R-:W0:Y:S01]  /*0120*/  S2R R3, SR_CgaCtaId ;  /* 0x0000000000037919 */ /* 0x000e220000008800 */
[----:B------:R-:W-:-:S04]  /*0130*/  IADD3 R2, PT, PT, R8, 0x28, RZ ;  /* 0x0000002808027810 */ /* 0x000fc80007ffe0ff */
[----:B0-----:R-:W-:-:S05]  /*0140*/  LEA R9, R3, R2, 0x18 ;  /* 0x0000000203097211 */ /* 0x001fca00078ec0ff */
[----:B------:R-:W-:-:S05]  /*0150*/  IMAD R9, R0, 0x4, R9 ;  /* 0x0000000400097824 */ /* 0x000fca00078e0209 */
[----:B--2---:R0:W-:Y:S01]  /*0160*/  @!P0 STS [R9], R6 ;  /* 0x0000000609008388 */ /* 0x0041e20000000800 */
[----:B------:R-:W-:-:S03]  /*0170*/  ISETP.NE.AND P0, PT, R0, RZ, PT ;  /* 0x000000ff0000720c */ /* 0x000fc60003f05270 */
[----:B---3--:R0:W-:Y:S04]  /*0180*/  @!P1 STS [R9+0x80], R10 ;  /* 0x0000800a09009388 */ /* 0x0081e80000000800 */
[----:B----4-:R0:W-:Y:S06]  /*0190*/  @!P2 STS [R9+0x100], R12 ;  /* 0x0001000c0900a388 */ /* 0x0101ec0000000800 */
        /* <DEDUP_REMOVED lines=23> */
.L_x_246:
[----:B------:R-:W-:-:S13]  /*0310*/  ISETP.GT.U32.AND P0, PT, R0, 0x8, PT ;  /* 0x000000080000780c */ /* 0x000fda0003f04070 */
[----:B------:R-:W-:Y:S05]  /*0320*/  @P0 BREAK.RELIABLE B0 ;  /* 0x0000000000000942 */ /* 0x000fea0003800100 */
[----:B------:R-:W-:Y:S05]  /*0330*/  @P0 BRA `(.L_x_248) ;  /* 0x00000000003c0947 */ /* 0x000fea0003800000 */
.L_x_247:
[----:B------:R-:W-:Y:S05]  /*0340*/  BSYNC.RELIABLE B0 ;  /* 0x0000000000007941 */ /* 0x000fea0003800100 */
.L_x_245:
[----:B-1----:R-:W1:Y:S08]  /*0350*/  LDC.64 R4, c[0x0][0x3a8] ;  /* 0x0000ea00ff047b82 */ /* 0x002e700000000a00 */
[----:B0-----:R-:W0:Y:S01]  /*0360*/  LDC.64 R6, c[0x0][0x3b0] ;  /* 0x0000ec00ff067b82 */ /* 0x001e220000000a00 */
[----:B-1----:R-:W-:-:S06]  /*0370*/  IMAD.WIDE.U32 R4, R0, 0x4, R4 ;  /* 0x0000000400047825 */ /* 0x002fcc00078e0004 */
[----:B------:R-:W2:Y:S01]  /*0380*/  LDG.E R4, desc[UR18][R4.64] ;  /* 0x0000001204047981 */ /* 0x000ea2000c1e1900 */
[----:B0-----:R-:W-:-:S06]  /*0390*/  IMAD.WIDE.U32 R6, R0, 0x4, R6 ;  /* 0x0000000400067825 */ /* 0x001fcc00078e0006 */
[----:B------:R-:W3:Y:S01]  /*03a0*/  LDG.E R6, desc[UR18][R6.64] ;  /* 0x0000001206067981 */ /* 0x000ee2000c1e1900 */
[C---:B------:R-:W-:Y:S01]  /*03b0*/  VIADD R10, R8.reuse, 0x1cc ;  /* 0x000001cc080a7836 */ /* 0x040fe20000000000 */
[----:B------:R-:W-:-:S04]  /*03c0*/  IADD3 R2, PT, PT, R8, 0x1a8, RZ ;  /* 0x000001a808027810 */ /* 0x000fc80007ffe0ff */
[C---:B------:R-:W-:Y:S02]  /*03d0*/  LEA R11, R3.reuse, R2, 0x18 ;  /* 0x00000002030b7211 */ /* 0x040fe400078ec0ff */
[----:B------:R-:W-:Y:S02]  /*03e0*/  LEA R13, R3, R10, 0x18 ;  /* 0x0000000a030d7211 */ /* 0x000fe400078ec0ff */
[----:B------:R-:W-:-:S03]  /*03f0*/  LEA R11, R0, R11, 0x2 ;  /* 0x0000000b000b7211 */ /* 0x000fc600078e10ff */
[----:B------:R-:W-:Y:S02]  /*0400*/  IMAD R13, R0, 0x4, R13 ;  /* 0x00000004000d7824 */ /* 0x000fe400078e020d */
[----:B--2---:R1:W-:Y:S04]  /*0410*/  STS [R11], R4 ;  /* 0x000000040b007388 */ /* 0x0043e80000000800 */
[----:B---3--:R1:W-:Y:S02]  /*0420*/  STS [R13], R6 ;  /* 0x000000060d007388 */ /* 0x0083e40000000800 */
.L_x_248:
[----:B------:R-:W-:Y:S05]  /*0430*/  BSYNC.RECONVERGENT B1 ;  /* 0x0000000000017941 */ /* 0x000fea0003800200 */
.L_x_244:
[----:B------:R-:W-:Y:S05]  /*0440*/  WARPSYNC.ALL ;  /* 0x0000000000007948 */ /* 0x000fea0003800000 */
[----:B------:R-:W2:Y:S01]  /*0450*/  LDC.64 R22, c[0x0][0x398] ;  /* 0x0000e600ff167b82 */ /* 0x000ea20000000a00 */
[C---:B-1----:R-:W-:Y:S01]  /*0460*/  IADD3 R4, PT, PT, R8.reuse, 0x4f0, RZ ;  /* 0x000004f008047810 */ /* 0x042fe20007ffe0ff */
[----:B0-----:R-:W-:Y:S01]  /*0470*/  VIADD R6, R8, 0x8f0 ;  /* 0x000008f008067836 */ /* 0x001fe20000000000 */
[----:B------:R-:W-:Y:S01]  /*0480*/  UMOV UR4, URZ ;  /* 0x000000ff00047c82 */ /* 0x000fe20008000000 */
[----:B------:R-:W-:Y:S01]  /*0490*/  UMOV UR5, URZ ;  /* 0x000000ff00057c82 */ /* 0x000fe20008000000 */
[----:B------:R-:W-:Y:S01]  /*04a0*/  UMOV UR6, URZ ;  /* 0x000000ff00067c82 */ /* 0x000fe20008000000 */
[----:B------:R-:W-:Y:S01]  /*04b0*/  UMOV UR7, URZ ;  /* 0x000000ff00077c82 */ /* 0x000fe20008000000 */
[----:B------:R-:W-:Y:S01]  /*04c0*/  LEA R7, R3, R6, 0x18 ;  /* 0x0000000603077211 */ /* 0x000fe200078ec0ff */
[----:B------:R-:W-:Y:S01]  /*04d0*/  UMOV UR8, URZ ;  /* 0x000000ff00087c82 */ /* 0x000fe20008000000 */
[----:B--2---:R-:W-:-:S05]  /*04e0*/  IADD3 R23, PT, PT, R23, -R22, RZ ;  /* 0x8000001617177210 */ /* 0x004fca0007ffe0ff */
[----:B------:R-:W-:Y:S01]  /*04f0*/  VIADD R2, R23, 0x1 ;  /* 0x0000000117027836 */ /* 0x000fe20000000000 */
[----:B------:R-:W-:Y:S04]  /*0500*/  BAR.SYNC.DEFER_BLOCKING 0x0 ;  /* 0x0000000000007b1d */ /* 0x000fe80000010000 */
[----:B------:R-:W-:Y:S02]  /*0510*/  LOP3.LUT P0, RZ, R2, 0x1f, RZ, 0xc0, !PT ;  /* 0x0000001f02ff7812 */ /* 0x000fe4000780c0ff */
[----:B------:R-:W-:-:S04]  /*0520*/  SHF.R.S32.HI R5, RZ, 0x1f, R2 ;  /* 0x0000001fff057819 */ /* 0x000fc80000011402 */
[----:B------:R-:W-:-:S04]  /*0530*/  LEA.HI R5, R5, R2, RZ, 0x5 ;  /* 0x0000000205057211 */ /* 0x000fc800078f28ff */
[----:B------:R-:W-:Y:S02]  /*0540*/  SHF.R.S32.HI R2, RZ, 0x5, R5 ;  /* 0x00000005ff027819 */ /* 0x000fe40000011405 */
[----:B------:R-:W-:Y:S02]  /*0550*/  LEA.HI.SX32 R22, R5, 0x1, 0x1b ;  /* 0x0000000105167811 */ /* 0x000fe400078fdaff */
[----:B------:R-:W-:Y:S01]  /*0560*/  @!P0 IADD3 R22, PT, PT, R2, RZ, RZ ;  /* 0x000000ff02168210 */ /* 0x000fe20007ffe0ff */
[----:B------:R-:W-:Y:S01]  /*0570*/  VIADD R2, R8, 0x970 ;  /* 0x0000097008027836 */ /* 0x000fe20000000000 */
[C---:B------:R-:W-:Y:S02]  /*0580*/  LEA R5, R3.reuse, R4, 0x18 ;  /* 0x0000000403057211 */ /* 0x040fe400078ec0ff */
[----:B------:R-:W-:Y:S02]  /*0590*/  ISETP.GE.AND P0, PT, R22, 0x1, PT ;  /* 0x000000011600780c */ /* 0x000fe40003f06270 */
[----:B------:R-:W-:Y:S01]  /*05a0*/  LEA R21, R3, R2, 0x18 ;  /* 0x0000000203157211 */ /* 0x000fe200078ec0ff */
[C---:B------:R-:W-:Y:S01]  /*05b0*/  IMAD R20, R0.reuse, 0x4, R5 ;  /* 0x0000000400147824 */ /* 0x040fe200078e0205 */
[----:B------:R-:W-:-:S02]  /*05c0*/  LEA R2, R0, R7, 0x2 ;  /* 0x0000000700027211 */ /* 0x000fc400078e10ff */
[----:B------:R-:W-:-:S07]  /*05d0*/  LEA R21, R0, R21, 0x2 ;  /* 0x0000001500157211 */ /* 0x000fce00078e10ff */
[----:B------:R-:W-:Y:S05]  /*05e0*/  @!P0 BRA `(.L_x_249) ;  /* 0x0000001800208947 */ /* 0x000fea0003800000 */
[----:B------:R-:W0:Y:S01]  /*05f0*/  LDCU UR5, c[0x0][0x388] ;  /* 0x00007100ff0577ac */ /* 0x000e220008000800 */
[C---:B------:R-:W-:Y:S01]  /*0600*/  VIADD R4, R8.reuse, 0x1f0 ;  /* 0x000001f008047836 */ /* 0x040fe20000000000 */
[----:B------:R-:W-:Y:S01]  /*0610*/  IADD3 R8, PT, PT, R8, 0x570, RZ ;  /* 0x0000057008087810 */ /* 0x000fe20007ffe0ff */
[----:B------:R-:W-:Y:S01]  /*0620*/  HFMA2 R7, -RZ, RZ, 0, 0 ;  /* 0x00000000ff077431 */ /* 0x000fe200000001ff */
[----:B------:R-:W-:Y:S01]  /*0630*/  UMOV UR8, URZ ;  /* 0x000000ff00087c82 */ /* 0x000fe20008000000 */
[----:B------:R-:W-:Y:S01]  /*0640*/  UMOV UR7, URZ ;  /* 0x000000ff00077c82 */ /* 0x000fe20008000000 */
[C---:B------:R-:W-:Y:S01]  /*0650*/  LEA R5, R3.reuse, R8, 0x18 ;  /* 0x0000000803057211 */ /* 0x040fe200078ec0ff */
[----:B------:R-:W-:Y:S01]  /*0660*/  UMOV UR6, URZ ;  /* 0x000000ff00067c82 */ /* 0x000fe20008000000 */
[----:B------:R-:W-:Y:S01]  /*0670*/  LEA R17, R3, R4, 0x18 ;  /* 0x0000000403117211 */ /* 0x000fe200078ec0ff */
[C---:B------:R-:W-:Y:S02]  /*0680*/  IMAD R3, R0.reuse, 0x8, R9 ;  /* 0x0000000800037824 */ /* 0x040fe400078e0209 */
[----:B------:R-:W-:-:S02]  /*0690*/  IMAD R5, R0, 0xc, R5 ;  /* 0x0000000c00057824 */ /* 0x000fc400078e0205 */
[C---:B------:R-:W-:Y:S02]  /*06a0*/  IMAD R17, R0.reuse, 0xc, R17 ;  /* 0x0000000c00117824 */ /* 0x040fe400078e0211 */
[----:B------:R-:W-:Y:S01]  /*06b0*/  IMAD R4, R0, -0x8, R5 ;  /* 0xfffffff800047824 */ /* 0x000fe200078e0205 */
        /* <DEDUP_REMOVED lines=8> */
.L_x_274:
[----:B------:R-:W0:Y:S01]  /*0740*/  LDC R19, c[0x0][0x398] ;  /* 0x0000e600ff137b82 */ /* 0x000e220000000800 */
[----:B-1-3--:R-:W-:Y:S02]  /*0750*/  IMAD.MOV.U32 R10, RZ, RZ, 0x3 ;  /* 0x00000003ff0a7424 */ /* 0x00afe400078e00ff */
[----:B------:R-:W-:Y:S02]  /*0760*/  IMAD R15, R7, 0x60, R0 ;  /* 0x00000060070f7824 */ /* 0x000fe400078e0200 */
[----:B------:R-:W-:Y:S02]  /*0770*/  IMAD R10, R23, R10, 0x3 ;  /* 0x00000003170a7424 */ /* 0x000fe400078e020a */
[C---:B------:R-:W-:Y:S01]  /*0780*/  VIADD R13, R15.reuse, 0x40 ;  /* 0x000000400f0d7836 */ /* 0x040fe20000000000 */
[----:B------:R-:W1:Y:S01]  /*0790*/  LDC.64 R8, c[0x0][0x390] ;  /* 0x0000e400ff087b82 */ /* 0x000e620000000a00 */
[C---:B------:R-:W-:Y:S02]  /*07a0*/  IADD3 R11, PT, PT, R15.reuse, 0x20, RZ ;  /* 0x000000200f0b7810 */ /* 0x040fe40007ffe0ff */
[----:B------:R-:W-:-:S02]  /*07b0*/  ISETP.GE.AND P0, PT, R15, R10, PT ;  /* 0x0000000a0f00720c */ /* 0x000fc40003f06270 */
[-C--:B------:R-:W-:Y:S02]  /*07c0*/  ISETP.GE.AND P1, PT, R11, R10.reuse, PT ;  /* 0x0000000a0b00720c */ /* 0x080fe40003f26270 */
[----:B------:R-:W-:Y:S01]  /*07d0*/  ISETP.GE.AND P2, PT, R13, R10, PT ;  /* 0x0000000a0d00720c */ /* 0x000fe20003f46270 */
[----:B0-----:R-:W-:-:S04]  /*07e0*/  IMAD R6, R19, 0x3, R0 ;  /* 0x0000000313067824 */ /* 0x001fc800078e0200 */
[----:B------:R-:W-:-:S04]  /*07f0*/  IMAD R11, R7, 0x60, R6 ;  /* 0x00000060070b7824 */ /* 0x000fc800078e0206 */
[----:B-1----:R-:W-:-:S05]  /*0800*/  IMAD.WIDE R8, R11, 0x4, R8 ;  /* 0x000000040b087825 */ /* 0x002fca00078e0208 */
        /* <DEDUP_REMOVED lines=15> */
.L_x_273:
[----:B------:R-:W0:Y:S01]  /*0900*/  S2UR UR10, SR_CgaCtaId ;  /* 0x00000000000a79c3 */ /* 0x000e220000008800 */
[----:B------:R-:W-:Y:S01]  /*0910*/  UMOV UR9, 0x400 ;  /* 0x0000040000097882 */ /* 0x000fe20000000000 */
[----:B------:R-:W-:-:S04]  /*0920*/  IMAD R11, R19, 0x60, R0 ;  /* 0x00000060130b7824 */ /* 0x000fc800078e0200 */
[C---:B------:R-:W-:Y:S01]  /*0930*/  VIADD R12, R11.reuse, 0x40 ;  /* 0x000000400b0c7836 */ /* 0x040fe20000000000 */
[----:B-1-3--:R-:W-:Y:S01]  /*0940*/  IADD3 R10, PT, PT, R11, 0x20, RZ ;  /* 0x000000200b0a7810 */ /* 0x00afe20007ffe0ff */
        /* <DEDUP_REMOVED lines=29> */
.L_x_272:
[----:B0-----:R-:W0:Y:S01]  /*0b20*/  S2UR UR12, SR_CgaCtaId ;  /* 0x00000000000c79c3 */ /* 0x001e220000008800 */
[----:B------:R-:W-:Y:S01]  /*0b30*/  UMOV UR11, 0x400 ;  /* 0x00000400000b7882 */ /* 0x000fe20000000000 */
[----:B--2---:R-:W-:Y:S01]  /*0b40*/  LDS R27, [R17+0x4] ;  /* 0x00000400111b7984 */ /* 0x004fe20000000800 */
[----:B------:R-:W-:Y:S01]  /*0b50*/  UIADD3 UR10, UPT, UPT, UR11, 0x370, URZ ;  /* 0x000003700b0a7890 */ /* 0x000fe2000fffe0ff */
[----:B------:R-:W-:Y:S01]  /*0b60*/  BSSY.RECONVERGENT B1, `(.L_x_252) ;  /* 0x0000045000017945 */ /* 0x000fe20003800200 */
[----:B------:R-:W-:Y:S01]  /*0b70*/  ISETP.GE.AND P0, PT, R18, 0x1, PT ;  /* 0x000000011200780c */ /* 0x000fe20003f06270 */
[----:B------:R-:W-:Y:S01]  /*0b80*/  LDS R24, [R17] ;  /* 0x0000000011187984 */ /* 0x000fe20000000800 */
[----:B0-----:R-:W-:Y:S02]  /*0b90*/  ULEA UR10, UR12, UR10, 0x18 ;  /* 0x0000000a0c0a7291 */ /* 0x001fe4000f8ec0ff */
[----:B------:R-:W-:Y:S02]  /*0ba0*/  ULEA UR11, UR12, UR11, 0x18 ;  /* 0x0000000b0c0b7291 */ /* 0x000fe4000f8ec0ff */
[----:B------:R-:W-:-:S02]  /*0bb0*/  UIMAD UR10, UR9, 0xc, UR10 ;  /* 0x0000000c090a78a4 */ /* 0x000fc4000f8e020a */
[----:B------:R-:W-:-:S05]  /*0bc0*/  UIADD3 UR9, UPT, UPT, UR9, 0x1, URZ ;  /* 0x0000000109097890 */ /* 0x000fca000fffe0ff */
[----:B-1-34-:R-:W-:Y:S01]  /*0bd0*/  LDS.128 R8, [UR11+0x1d0] ;  /* 0x0001d00bff087984 */ /* 0x01afe20008000c00 */
[----:B------:R-:W-:-:S03]  /*0be0*/  ISETP.NE.AND P1, PT, R16, UR9, PT ;  /* 0x0000000910007c0c */ /* 0x000fc6000bf25270 */
[----:B------:R-:W0:Y:S04]  /*0bf0*/  LDS R12, [UR10+0x4] ;  /* 0x0000040aff0c7984 */ /* 0x000e280008000800 */
[----:B------:R-:W1:Y:S04]  /*0c00*/  LDS R13, [UR10] ;  /* 0x0000000aff0d7984 */ /* 0x000e680008000800 */
[----:B------:R-:W2:Y:S01]  /*0c10*/  LDS R25, [UR11+0x1cc] ;  /* 0x0001cc0bff197984 */ /* 0x000ea20008000800 */
[----:B0-----:R-:W-:-:S04]  /*0c20*/  FADD R27, R27, -R12 ;  /* 0x8000000c1b1b7221 */ /* 0x001fc80000000000 */
[C---:B------:R-:W-:Y:S01]  /*0c30*/  FMUL R11, R27.reuse, R11 ;  /* 0x0000000b1b0b7220 */ /* 0x040fe20000400000 */
[----:B-1----:R-:W-:Y:S01]  /*0c40*/  FADD R24, R24, -R13 ;  /* 0x8000000d18187221 */ /* 0x002fe20000000000 */
[----:B------:R-:W-:Y:S02]  /*0c50*/  FMUL R12, R27, R8 ;  /* 0x000000081b0c7220 */ /* 0x000fe40000400000 */
[----:B------:R-:W-:Y:S01]  /*0c60*/  LDS R8, [R17+0x8] ;  /* 0x0000080011087984 */ /* 0x000fe20000000800 */
[C---:B------:R-:W-:Y:S01]  /*0c70*/  FFMA R29, R24.reuse, R10, R11 ;  /* 0x0000000a181d7223 */ /* 0x040fe2000000000b */
[----:B--2---:R-:W-:Y:S02]  /*0c80*/  FFMA R25, R24, R25, R12 ;  /* 0x0000001918197223 */ /* 0x004fe4000000000c */
[----:B------:R-:W0:Y:S04]  /*0c90*/  LDS R11, [UR10+0x8] ;  /* 0x0000080aff0b7984 */ /* 0x000e280008000800 */
[----:B------:R-:W1:Y:S01]  /*0ca0*/  LDS.128 R12, [UR11+0x1e0] ;  /* 0x0001e00bff0c7984 */ /* 0x000e620008000c00 */
[----:B0-----:R-:W-:-:S03]  /*0cb0*/  FADD R8, R8, -R11 ;  /* 0x8000000b08087221 */ /* 0x001fc60000000000 */
[----:B------:R-:W0:Y:S01]  /*0cc0*/  LDS.64 R10, [UR11+0x1a8] ;  /* 0x0001a80bff0a7984 */ /* 0x000e220008000a00 */
[----:B-1----:R-:W-:Y:S01]  /*0cd0*/  FMUL R27, R27, R14 ;  /* 0x0000000e1b1b7220 */ /* 0x002fe20000400000 */
[C---:B------:R-:W-:Y:S01]  /*0ce0*/  FFMA R29, R8.reuse, R12, R29 ;  /* 0x0000000c081d7223 */ /* 0x040fe2000000001d */
[----:B------:R-:W-:Y:S01]  /*0cf0*/  FFMA R26, R8, R9, R25 ;  /* 0x00000009081a7223 */ /* 0x000fe20000000019 */
[----:B------:R-:W1:Y:S01]  /*0d00*/  S2R R12, SR_CgaCtaId ;  /* 0x00000000000c7919 */ /* 0x000e620000008800 */
[----:B------:R-:W-:Y:S01]  /*0d10*/  FFMA R24, R24, R13, R27 ;  /* 0x0000000d18187223 */ /* 0x000fe2000000001b */
[----:B------:R-:W2:Y:S01]  /*0d20*/  FRND R14, R29 ;  /* 0x0000001d000e7307 */ /* 0x000ea20000201000 */
[----:B------:R-:W-:Y:S01]  /*0d30*/  MOV R13, 0x400 ;  /* 0x00000400000d7802 */ /* 0x000fe20000000f00 */
[----:B------:R-:W3:Y:S01]  /*0d40*/  LDS R27, [UR11+0x1b0] ;  /* 0x0001b00bff1b7984 */ /* 0x000ee20008000800 */
[----:B------:R-:W-:-:S05]  /*0d50*/  FFMA R8, R8, R15, R24 ;  /* 0x0000000f08087223 */ /* 0x000fca0000000018 */
[----:B------:R-:W4:Y:S01]  /*0d60*/  FRND R9, R26 ;  /* 0x0000001a00097307 */ /* 0x000f220000201000 */
[----:B--2---:R-:W-:-:S07]  /*0d70*/  FADD R14, R29, -R14 ;  /* 0x8000000e1d0e7221 */ /* 0x004fce0000000000 */
[----:B------:R-:W2:Y:S01]  /*0d80*/  FRND R24, R8 ;  /* 0x0000000800187307 */ /* 0x000ea20000201000 */
[----:B----4-:R-:W-:Y:S01]  /*0d90*/  FADD R15, R26, -R9 ;  /* 0x800000091a0f7221 */ /* 0x010fe20000000000 */
[----:B------:R-:W-:-:S04]  /*0da0*/  IADD3 R9, PT, PT, R13, 0x770, RZ ;  /* 0x000007700d097810 */ /* 0x000fc80007ffe0ff */
[----:B-1----:R-:W-:Y:S01]  /*0db0*/  LEA R25, R12, R9, 0x18 ;  /* 0x000000090c197211 */ /* 0x002fe200078ec0ff */
[----:B--2---:R-:W-:Y:S01]  /*0dc0*/  FADD R24, R8, -R24 ;  /* 0x8000001808187221 */ /* 0x004fe20000000000 */
[----:B0-----:R-:W-:-:S03]  /*0dd0*/  FMUL R28, R14, R11 ;  /* 0x0000000b0e1c7220 */ /* 0x001fc60000400000 */
[----:B------:R-:W-:Y:S02]  /*0de0*/  IMAD R25, R0, 0xc, R25 ;  /* 0x0000000c00197824 */ /* 0x000fe400078e0219 */
[----:B------:R-:W-:-:S04]  /*0df0*/  FFMA R9, R15, R10, R28 ;  /* 0x0000000a0f097223 */ /* 0x000fc8000000001c */
[----:B---3--:R-:W-:-:S05]  /*0e00*/  FFMA R26, R24, R27, R9 ;  /* 0x0000001b181a7223 */ /* 0x008fca0000000009 */
[----:B------:R-:W-:Y:S04]  /*0e10*/  STS [R25], R26 ;  /* 0x0000001a19007388 */ /* 0x000fe80000000800 */
[----:B------:R-:W0:Y:S02]  /*0e20*/  LDS.128 R8, [UR11+0x1b0] ;  /* 0x0001b00bff087984 */ /* 0x000e240008000c00 */
[----:B0-----:R-:W-:-:S04]  /*0e30*/  FMUL R10, R14, R10 ;  /* 0x0000000a0e0a7220 */ /* 0x001fc80000400000 */
[----:B------:R-:W-:-:S04]  /*0e40*/  FFMA R9, R15, R9, R10 ;  /* 0x000000090f097223 */ /* 0x000fc8000000000a */
[----:B------:R-:W-:-:S04]  /*0e50*/  FFMA R28, R24, R11, R9 ;  /* 0x0000000b181c7223 */ /* 0x000fc80000000009 */
[----:B------:R-:W-:Y:S01]  /*0e60*/  FMUL R9, R28, R28 ;  /* 0x0000001c1c097220 */ /* 0x000fe20000400000 */
[----:B------:R-:W-:Y:S03]  /*0e70*/  STS [R25+0x4], R28 ;  /* 0x0000041c19007388 */ /* 0x000fe60000000800 */
[----:B------:R-:W-:Y:S02]  /*0e80*/  FFMA R27, R26, R26, R9 ;  /* 0x0000001a1a1b7223 */ /* 0x000fe40000000009 */
[----:B------:R-:W0:Y:S02]  /*0e90*/  LDS.128 R8, [UR11+0x1c0] ;  /* 0x0001c00bff087984 */ /* 0x000e240008000c00 */
[----:B0-----:R-:W-:-:S04]  /*0ea0*/  FMUL R14, R14, R9 ;  /* 0x000000090e0e7220 */ /* 0x001fc80000400000 */
[----:B------:R-:W-:-:S04]  /*0eb0*/  FFMA R15, R15, R8, R14 ;  /* 0x000000080f0f7223 */ /* 0x000fc8000000000e */
[----:B------:R-:W-:-:S04]  /*0ec0*/  FFMA R10, R24, R10, R15 ;  /* 0x0000000a180a7223 */ /* 0x000fc8000000000f */
[----:B------:R-:W-:Y:S01]  /*0ed0*/  FFMA R9, R10, R10, R27 ;  /* 0x0000000a0a097223 */ /* 0x000fe2000000001b */
[----:B------:R0:W-:Y:S03]  /*0ee0*/  STS [R25+0x8], R10 ;  /* 0x0000080a19007388 */ /* 0x0001e60000000800 */
[----:B------:R-:W-:Y:S01]  /*0ef0*/  VIADD R8, R9, 0xf3000000 ;  /* 0xf300000009087836 */ /* 0x000fe20000000000 */
[----:B------:R0:W1:Y:S04]  /*0f00*/  MUFU.RSQ R14, R9 ;  /* 0x00000009000e7308 */ /* 0x0000680000001400 */
[----:B------:R-:W-:-:S13]  /*0f10*/  ISETP.GT.U32.AND P2, PT, R8, 0x727fffff, PT ;  /* 0x727fffff0800780c */ /* 0x000fda0003f44070 */
[----:B01----:R-:W-:Y:S05]  /*0f20*/  @!P2 BRA `(.L_x_253) ;  /* 0x000000000010a947 */ /* 0x003fea0003800000 */
[----:B------:R-:W-:-:S07]  /*0f30*/  MOV R24, 0xf50 ;  /* 0x00000f5000187802 */ /* 0x000fce0000000f00 */
[----:B------:R-:W-:Y:S05]  /*0f40*/  CALL.REL.NOINC `($__internal_8_$__cuda_sm20_sqrt_rn_f32_slowpath) ;  /* 0x0000001000c47944 */ /* 0x000fea0003c00000 */
[----:B------:R-:W-:Y:S01]  /*0f50*/  MOV R8, R10 ;  /* 0x0000000a00087202 */ /* 0x000fe20000000f00 */
[----:B------:R-:W-:Y:S06]  /*0f60*/  BRA `(.L_x_254) ;  /* 0x0000000000107947 */ /* 0x000fec0003800000 */
.L_x_253:
[----:B------:R-:W-:Y:S01]  /*0f70*/  FMUL.FTZ R8, R9, R14 ;  /* 0x0000000e09087220 */ /* 0x000fe20000410000 */
[----:B------:R-:W-:-:S03]  /*0f80*/  FMUL.FTZ R10, R14, 0.5 ;  /* 0x3f0000000e0a7820 */ /* 0x000fc60000410000 */
[----:B------:R-:W-:-:S04]  /*0f90*/  FFMA R9, -R8, R8, R9 ;  /* 0x0000000808097223 */ /* 0x000fc80000000109 */
[----:B------:R-:W-:-:S07]  /*0fa0*/  FFMA R8, R9, R10, R8 ;  /* 0x0000000a09087223 */ /* 0x000fce0000000008 */
.L_x_254:
[----:B------:R-:W-:Y:S05]  /*0fb0*/  BSYNC.RECONVERGENT B1 ;  /* 0x0000000000017941 */ /* 0x000fea0003800200 */
.L_x_252:
[----:B------:R-:W-:-:S05]  /*0fc0*/  VIADD R13, R13, 0x6f0 ;  /* 0x000006f00d0d7836 */ /* 0x000fca0000000000 */
[----:B------:R-:W-:-:S04]  /*0fd0*/  LEA R13, R12, R13, 0x18 ;  /* 0x0000000d0c0d7211 */ /* 0x000fc800078ec0ff */
[----:B------:R-:W-:-:S05]  /*0fe0*/  LEA R13, R0, R13, 0x2 ;  /* 0x0000000d000d7211 */ /* 0x000fca00078e10ff */
        /* <DEDUP_REMOVED lines=16> */
.L_x_271:
[----:B------:R-:W-:Y:S01]  /*10f0*/  BAR.SYNC.DEFER_BLOCKING 0x0 ;  /* 0x0000000000007b1d */ /* 0x000fe20000010000 */
[----:B------:R-:W-:-:S06]  /*1100*/  UIADD3 UR10, UPT, UPT, UR10, 0x1, URZ ;  /* 0x000000010a0a7890 */ /* 0x000fcc000fffe0ff */
[----:B------:R-:W-:Y:S01]  /*1110*/  ISETP.LE.AND P2, PT, R18, UR10, PT ;  /* 0x0000000a12007c0c */ /* 0x000fe2000bf43270 */
[----:B-12-4-:R-:W1:Y:S02]  /*1120*/  LDS R9, [UR13] ;  /* 0x0000000dff097984 */ /* 0x016e640008000800 */
[----:B-1----:R-:W-:-:S13]  /*1130*/  FSETP.GEU.AND P0, PT, R9, UR20, PT ;  /* 0x0000001409007c0b */ /* 0x002fda000bf0e000 */
[----:B---3--:R-:W-:Y:S05]  /*1140*/  @P0 BRA `(.L_x_256) ;  /* 0x0000000c00040947 */ /* 0x008fea0003800000 */
        /* <DEDUP_REMOVED lines=9> */
[----:B0-----:R-:W0:Y:S04]  /*11e0*/  LDS R8, [UR11+-0x4] ;  /* 0xfffffc0bff087984 */ /* 0x001e280008000800 */
[----:B------:R-:W1:Y:S01]  /*11f0*/  LDS R10, [R3] ;  /* 0x00000000030a7984 */ /* 0x000e620000000800 */
[----:B0-----:R-:W-:Y:S01]  /*1200*/  FADD R14, R11, -R8 ;  /* 0x800000080b0e7221 */ /* 0x001fe20000000000 */
[----:B------:R-:W-:-:S03]  /*1210*/  IMAD R11, R24, 0xc, R5 ;  /* 0x0000000c180b7824 */ /* 0x000fc600078e0205 */
        /* <DEDUP_REMOVED lines=26> */
[----:B------:R-:W-:Y:S05]  /*13c0*/  CALL.REL.NOINC `($__internal_9_$__cuda_sm3x_div_rn_noftz_f32_slowpath) ;  /* 0x0000001000007944 */ /* 0x000fea0003c00000 */
[----:B------:R-:W-:-:S07]  /*13d0*/  MOV R10, R11 ;  /* 0x0000000b000a7202 */ /* 0x000fce0000000f00 */
.L_x_261:
[----:B------:R-:W-:Y:S05]  /*13e0*/  BSYNC.RECONVERGENT B2 ;  /* 0x0000000000027941 */ /* 0x000fea0003800200 */
.L_x_260:
[----:B------:R-:W-:-:S05]  /*13f0*/  IMAD.U32 R8, RZ, RZ, UR4 ;  /* 0x00000004ff087e24 */ /* 0x000fca000f8e00ff */
[----:B------:R-:W-:-:S05]  /*1400*/  LEA R9, R8, R21, 0x2 ;  /* 0x0000001508097211 */ /* 0x000fca00078e10ff */
[----:B------:R1:W-:Y:S01]  /*1410*/  STS [R9], R10 ;  /* 0x0000000a09007388 */ /* 0x0003e20000000800 */
[----:B------:R-:W-:Y:S05]  /*1420*/  BRA `(.L_x_259) ;  /* 0x0000000400b87947 */ /* 0x000fea0003800000 */
.L_x_258:
[----:B------:R-:W-:Y:S01]  /*1430*/  UIADD3 UR14, UPT, UPT, -UR4, 0x20, URZ ;  /* 0x00000020040e7890 */ /* 0x000fe2000fffe1ff */
[----:B------:R-:W-:Y:S05]  /*1440*/  BSSY.RECONVERGENT B2, `(.L_x_262) ;  /* 0x000002b000027945 */ /* 0x000fea0003800200 */
        /* <DEDUP_REMOVED lines=23> */
[----:B0-----:R-:W-:Y:S01]  /*15c0*/  FFMA R13, -R9, R24, 1 ;  /* 0x3f800000090d7423 */ /* 0x001fe20000000118 */
[----:B-1----:R-:W-:-:S04]  /*15d0*/  FADD R28, R27, -R15 ;  /* 0x8000000f1b1c7221 */ /* 0x002fc80000000000 */
        /* <DEDUP_REMOVED lines=9> */
[----:B------:R-:W-:Y:S01]  /*1670*/  IMAD.MOV.U32 R8, RZ, RZ, R26 ;  /* 0x000000ffff087224 */ /* 0x000fe200078e001a */
[----:B------:R-:W-:-:S07]  /*1680*/  MOV R10, 0x16a0 ;  /* 0x000016a0000a7802 */ /* 0x000fce0000000f00 */
[----:B------:R-:W-:Y:S05]  /*1690*/  CALL.REL.NOINC `($__internal_9_$__cuda_sm3x_div_rn_noftz_f32_slowpath) ;  /* 0x0000000c004c7944 */ /* 0x000fea0003c00000 */
[----:B------:R-:W-:-:S07]  /*16a0*/  MOV R8, R11 ;  /* 0x0000000b00087202 */ /* 0x000fce0000000f00 */
.L_x_265:
[----:B------:R-:W-:Y:S05]  /*16b0*/  BSYNC.RECONVERGENT B3 ;  /* 0x0000000000037941 */ /* 0x000fea0003800200 */
.L_x_264:
[----:B------:R-:W-:-:S05]  /*16c0*/  MOV R10, UR4 ;  /* 0x00000004000a7c02 */ /* 0x000fca0008000f00 */
[----:B------:R-:W-:-:S05]  /*16d0*/  IMAD R9, R10, 0x4, R21 ;  /* 0x000000040a097824 */ /* 0x000fca00078e0215 */
[----:B------:R1:W-:Y:S02]  /*16e0*/  STS [R9], R8 ;  /* 0x0000000809007388 */ /* 0x0003e40000000800 */
.L_x_263:
[----:B------:R-:W-:Y:S05]  /*16f0*/  BSYNC.RECONVERGENT B2 ;  /* 0x0000000000027941 */ /* 0x000fea0003800200 */
.L_x_262:
[----:B------:R-:W2:Y:S08]  /*1700*/  S2UR UR17, SR_CgaCtaId ;  /* 0x00000000001179c3 */ /* 0x000eb00000008800 */
[----:B------:R-:W-:Y:S01]  /*1710*/  BAR.SYNC.DEFER_BLOCKING 0x0 ;  /* 0x0000000000007b1d */ /* 0x000fe20000010000 */
[----:B------:R-:W-:Y:S01]  /*1720*/  MOV R29, UR5 ;  /* 0x00000005001d7c02 */ /* 0x000fe20008000f00 */
[----:B------:R-:W-:Y:S01]  /*1730*/  UIADD3 UR14, UPT, UPT, -UR14, UR21, URZ ;  /* 0x000000150e0e7290 */ /* 0x000fe2000fffe1ff */
[----:B------:R-:W-:-:S03]  /*1740*/  MOV R14, UR5 ;  /* 0x00000005000e7c02 */ /* 0x000fc60008000f00 */
[----:B------:R-:W-:Y:S01]  /*1750*/  UMOV UR15, 0x400 ;  /* 0x00000400000f7882 */ /* 0x000fe20000000000 */
[----:B------:R-:W-:Y:S01]  /*1760*/  IMAD R29, R29, 0x60, R0 ;  /* 0x000000601d1d7824 */ /* 0x000fe200078e0200 */
[----:B------:R-:W-:-:S03]  /*1770*/  ISETP.GE.AND P0, PT, R0, UR14, PT ;  /* 0x0000000e00007c0c */ /* 0x000fc6000bf06270 */
[----:B------:R-:W-:Y:S01]  /*1780*/  IMAD R14, R14, -0x40, R29 ;  /* 0xffffffc00e0e7824 */ /* 0x000fe200078e021d */
[----:B--2---:R-:W-:Y:S01]  /*1790*/  ULEA UR15, UR17, UR15, 0x18 ;  /* 0x0000000f110f7291 */ /* 0x004fe2000f8ec0ff */
[----:B------:R-:W-:Y:S04]  /*17a0*/  LDS R15, [R4] ;  /* 0x00000000040f7984 */ /* 0x000fe80000000800 */
[----:B------:R-:W-:Y:S04]  /*17b0*/  LDS R27, [R4+0x80] ;  /* 0x00008000041b7984 */ /* 0x000fe80000000800 */
[----:B------:R-:W2:Y:S04]  /*17c0*/  LDS.64 R10, [UR15+0x8] ;  /* 0x0000080fff0a7984 */ /* 0x000ea80008000a00 */
[----:B01----:R-:W0:Y:S01]  /*17d0*/  LDS.64 R8, [UR15+0x18] ;  /* 0x0000180fff087984 */ /* 0x003e220008000a00 */
[----:B------:R-:W-:-:S03]  /*17e0*/  USHF.L.U32 UR15, UR5, 0x1, URZ ;  /* 0x00000001050f7899 */ /* 0x000fc600080006ff */
[----:B------:R-:W1:Y:S01]  /*17f0*/  LDS R25, [R4+0x100] ;  /* 0x0001000004197984 */ /* 0x000e620000000800 */
[----:B------:R-:W-:-:S03]  /*1800*/  UIMAD UR5, UR5, 0x3, -UR15 ;  /* 0x00000003050578a4 */ /* 0x000fc6000f8e0a0f */
[----:B------:R-:W3:Y:S01]  /*1810*/  LDS R13, [R21] ;  /* 0x00000000150d7984 */ /* 0x000ee20000000800 */
[----:B------:R-:W-:Y:S01]  /*1820*/  UIADD3 UR5, UPT, UPT, UR5, 0x1, URZ ;  /* 0x0000000105057890 */ /* 0x000fe2000fffe0ff */
[----:B--2---:R-:W-:-:S04]  /*1830*/  IMAD.WIDE R10, R29, 0x4, R10 ;  /* 0x000000041d0a7825 */ /* 0x004fc800078e020a */
[----:B0-----:R-:W-:Y:S01]  /*1840*/  IMAD.WIDE R8, R14, 0x4, R8 ;  /* 0x000000040e087825 */ /* 0x001fe200078e0208 */
[----:B------:R2:W-:Y:S04]  /*1850*/  STG.E desc[UR18][R10.64], R15 ;  /* 0x0000000f0a007986 */ /* 0x0005e8000c101912 */
[----:B------:R2:W-:Y:S04]  /*1860*/  STG.E desc[UR18][R10.64+0x80], R27 ;  /* 0x0000801b0a007986 */ /* 0x0005e8000c101912 */
[----:B-1----:R2:W-:Y:S04]  /*1870*/  STG.E desc[UR18][R10.64+0x100], R25 ;  /* 0x000100190a007986 */ /* 0x0025e8000c101912 */
[----:B---3--:R2:W-:Y:S01]  /*1880*/  STG.E desc[UR18][R8.64], R13 ;  /* 0x0000000d08007986 */ /* 0x0085e2000c101912 */
[----:B------:R-:W-:Y:S06]  /*1890*/  BAR.SYNC.DEFER_BLOCKING 0x0 ;  /* 0x0000000000007b1d */ /* 0x000fec0000010000 */
[----:B------:R-:W-:Y:S05]  /*18a0*/  @P0 BRA `(.L_x_259) ;  /* 0x0000000000980947 */ /* 0x000fea0003800000 */
[----:B--2---:R-:W-:Y:S01]  /*18b0*/  IMAD.U32 R10, RZ, RZ, UR4 ;  /* 0x00000004ff0a7e24 */ /* 0x004fe2000f8e00ff */
[----:B------:R-:W-:Y:S01]  /*18c0*/  LDS R14, [UR12+-0x4] ;  /* 0xfffffc0cff0e7984 */ /* 0x000fe20008000800 */
[----:B------:R-:W-:Y:S02]  /*18d0*/  BSSY.RECONVERGENT B2, `(.L_x_266) ;  /* 0x0000022000027945 */ /* 0x000fe40003800200 */
        /* <DEDUP_REMOVED lines=33> */
.L_x_267:
[----:B------:R-:W-:Y:S05]  /*1af0*/  BSYNC.RECONVERGENT B2 ;  /* 0x0000000000027941 */ /* 0x000fea0003800200 */
.L_x_266:
[----:B------:R3:W-:Y:S02]  /*1b00*/  STS [R21], R10 ;  /* 0x0000000a15007388 */ /* 0x0007e40000000800 */
.L_x_259:
[----:B------:R-:W-:Y:S05]  /*1b10*/  BSYNC.RECONVERGENT B1 ;  /* 0x0000000000017941 */ /* 0x000fea0003800200 */
.L_x_257:
[----:B------:R-:W-:Y:S01]  /*1b20*/  UISETP.NE.AND UP0, UPT, UR7, 0x20, UPT ;  /* 0x000000200700788c */ /* 0x000fe2000bf05270 */
[----:B------:R-:W-:-:S08]  /*1b30*/  ISETP.NE.AND P0, PT, R0, RZ, PT ;  /* 0x000000ff0000720c */ /* 0x000fd00003f05270 */
[----:B------:R-:W-:Y:S05]  /*1b40*/  BRA.U UP0, `(.L_x_268) ;  /* 0x00000001003c7547 */ /* 0x000fea000b800000 */
[----:B------:R-:W4:Y:S01]  /*1b50*/  S2UR UR7, SR_CgaCtaId ;  /* 0x00000000000779c3 */ /* 0x000f220000008800 */
[----:B------:R-:W-:Y:S01]  /*1b60*/  UMOV UR4, 0x400 ;  /* 0x0000040000047882 */ /* 0x000fe20000000000 */
[----:B0-2---:R-:W-:Y:S01]  /*1b70*/  LDS R13, [R20] ;  /* 0x00000000140d7984 */ /* 0x005fe20000000800 */
[----:B------:R-:W-:Y:S01]  /*1b80*/  MOV R15, UR8 ;  /* 0x00000008000f7c02 */ /* 0x000fe20008000f00 */
[----:B------:R-:W-:Y:S02]  /*1b90*/  UIADD3 UR8, UPT, UPT, UR8, 0x1, URZ ;  /* 0x0000000108087890 */ /* 0x000fe4000fffe0ff */
[----:B------:R-:W-:Y:S02]  /*1ba0*/  LDS R25, [R2] ;  /* 0x0000000002197984 */ /* 0x000fe40000000800 */
[----:B------:R-:W-:Y:S01]  /*1bb0*/  IMAD R15, R15, 0x20, R0 ;  /* 0x000000200f0f7824 */ /* 0x000fe200078e0200 */
[----:B----4-:R-:W-:-:S03]  /*1bc0*/  ULEA UR4, UR7, UR4, 0x18 ;  /* 0x0000000407047291 */ /* 0x010fc6000f8ec0ff */
[----:B------:R-:W-:-:S06]  /*1bd0*/  UMOV UR7, URZ ;  /* 0x000000ff00077c82 */ /* 0x000fcc0008000000 */
[----:B-1-3--:R-:W0:Y:S04]  /*1be0*/  LDS.64 R10, [UR4+0x20] ;  /* 0x00002004ff0a7984 */ /* 0x00ae280008000a00 */
[----:B------:R-:W1:Y:S01]  /*1bf0*/  LDS.64 R8, [UR4+0x10] ;  /* 0x00001004ff087984 */ /* 0x000e620008000a00 */
[----:B0-----:R-:W-:-:S04]  /*1c00*/  IMAD.WIDE R10, R15, 0x4, R10 ;  /* 0x000000040f0a7825 */ /* 0x001fc800078e020a */
[----:B-1----:R-:W-:Y:S01]  /*1c10*/  IMAD.WIDE R8, R15, 0x4, R8 ;  /* 0x000000040f087825 */ /* 0x002fe200078e0208 */
[----:B------:R4:W-:Y:S04]  /*1c20*/  STG.E desc[UR18][R10.64], R13 ;  /* 0x0000000d0a007986 */ /* 0x0009e8000c101912 */
[----:B------:R4:W-:Y:S02]  /*1c30*/  STG.E desc[UR18][R8.64], R25 ;  /* 0x0000001908007986 */ /* 0x0009e4000c101912 */
.L_x_268:
[----:B------:R-:W-:Y:S04]  /*1c40*/  BSSY.RECONVERGENT B1, `(.L_x_269) ;  /* 0x000000d000017945 */ /* 0x000fe80003800200 */
[----:B------:R-:W-:Y:S05]  /*1c50*/  @P0 BRA `(.L_x_270) ;  /* 0x00000000002c0947 */ /* 0x000fea0003800000 */
[----:B------:R-:W5:Y:S01]  /*1c60*/  S2UR UR17, SR_CgaCtaId ;  /* 0x00000000001179c3 */ /* 0x000f620000008800 */
[----:B------:R-:W-:Y:S02]  /*1c70*/  UMOV UR15, 0x400 ;  /* 0x00000400000f7882 */ /* 0x000fe40000000000 */
[----:B------:R-:W-:Y:S02]  /*1c80*/  UIADD3 UR4, UPT, UPT, UR15, 0x4f0, URZ ;  /* 0x000004f00f047890 */ /* 0x000fe4000fffe0ff */
[----:B------:R-:W-:Y:S02]  /*1c90*/  UIADD3 UR15, UPT, UPT, UR15, 0x8f0, URZ ;  /* 0x000008f00f0f7890 */ /* 0x000fe4000fffe0ff */
[----:B-----5:R-:W-:-:S04]  /*1ca0*/  ULEA UR4, UR17, UR4, 0x18 ;  /* 0x0000000411047291 */ /* 0x020fc8000f8ec0ff */
[----:B------:R-:W-:-:S09]  /*1cb0*/  ULEA UR4, UR7, UR4, 0x2 ;  /* 0x0000000407047291 */ /* 0x000fd2000f8e10ff */
[----:B------:R-:W-:Y:S01]  /*1cc0*/  STS [UR4], R12 ;  /* 0x0000000cff007988 */ /* 0x000fe20008000804 */
[----:B------:R-:W-:-:S03]  /*1cd0*/  ULEA UR4, UR17, UR15, 0x18 ;  /* 0x0000000f11047291 */ /* 0x000fc6000f8ec0ff */
[----:B0-2-4-:R-:W0:Y:S01]  /*1ce0*/  LDS R8, [UR13] ;  /* 0x0000000dff087984 */ /* 0x015e220008000800 */
[----:B------:R-:W-:-:S09]  /*1cf0*/  ULEA UR4, UR7, UR4, 0x2 ;  /* 0x0000000407047291 */ /* 0x000fd2000f8e10ff */
[----:B0-----:R0:W-:Y:S03]  /*1d00*/  STS [UR4], R8 ;  /* 0x00000008ff007988 */ /* 0x0011e60008000804 */
.L_x_270:
[----:B------:R-:W-:Y:S05]  /*1d10*/  BSYNC.RECONVERGENT B1 ;  /* 0x0000000000017941 */ /* 0x000fea0003800200 */
.L_x_269:
[----:B------:R-:W-:Y:S01]  /*1d20*/  BAR.SYNC.DEFER_BLOCKING 0x0 ;  /* 0x0000000000007b1d */ /* 0x000fe20000010000 */
[----:B------:R-:W-:Y:S02]  /*1d30*/  UIADD3 UR6, UPT, UPT, UR6, 0x1, URZ ;  /* 0x0000000106067890 */ /* 0x000fe4000fffe0ff */
[----:B------:R-:W-:-:S03]  /*1d40*/  UIADD3 UR7, UPT, UPT, UR7, 0x1, URZ ;  /* 0x0000000107077890 */ /* 0x000fc6000fffe0ff */
[----:B------:R-:W-:-:S09]  /*1d50*/  UMOV UR4, UR14 ;  /* 0x0000000e00047c82 */ /* 0x000fd20008000000 */
.L_x_256:
[----:B------:R-:W-:Y:S01]  /*1d60*/  UIADD3 UR11, UPT, UPT, UR11, 0xc, URZ ;  /* 0x0000000c0b0b7890 */ /* 0x000fe2000fffe0ff */
[----:B------:R-:W-:Y:S01]  /*1d70*/  IADD3 R12, PT, PT, R12, 0x1, RZ ;  /* 0x000000010c0c7810 */ /* 0x000fe20007ffe0ff */
[----:B------:R-:W-:Y:S02]  /*1d80*/  UIADD3 UR12, UPT, UPT, UR12, 0xc, URZ ;  /* 0x0000000c0c0c7890 */ /* 0x000fe4000fffe0ff */
[----:B------:R-:W-:Y:S01]  /*1d90*/  UIADD3 UR13, UPT, UPT, UR13, 0x4, URZ ;  /* 0x000000040d0d7890 */ /* 0x000fe2000fffe0ff */
[----:B------:R-:W-:Y:S11]  /*1da0*/  @!P2 BRA `(.L_x_271) ;  /* 0xfffffff000d0a947 */ /* 0x000ff6000383ffff */
.L_x_255:
[----:B------:R-:W-:Y:S05]  /*1db0*/  @P1 BRA `(.L_x_272) ;  /* 0xffffffec00581947 */ /* 0x000fea000383ffff */
.L_x_251:
[----:B0-2-4-:R-:W-:-:S05]  /*1dc0*/  SHF.L.U32 R8, R19, 0x1, RZ ;  /* 0x0000000113087819 */ /* 0x015fca00000006ff */
[----:B------:R-:W-:-:S04]  /*1dd0*/  IMAD R8, R19, 0x3, -R8 ;  /* 0x0000000313087824 */ /* 0x000fc800078e0a08 */
[----:B------:R-:W-:-:S05]  /*1de0*/  VIADD R19, R8, 0x1 ;  /* 0x0000000108137836 */ /* 0x000fca0000000000 */
[----:B------:R-:W-:-:S13]  /*1df0*/  ISETP.NE.AND P0, PT, R19, UR16, PT ;  /* 0x0000001013007c0c */ /* 0x000fda000bf05270 */
[----:B------:R-:W-:Y:S05]  /*1e00*/  @P0 BRA `(.L_x_273) ;  /* 0xffffffe800bc0947 */ /* 0x000fea000383ffff */
.L_x_250:
[----:B0-----:R-:W-:-:S05]  /*1e10*/  SHF.L.U32 R6, R7, 0x1, RZ ;  /* 0x0000000107067819 */ /* 0x001fca00000006ff */
[----:B------:R-:W-:-:S05]  /*1e20*/  IMAD R6, R7, 0x3, -R6 ;  /* 0x0000000307067824 */ /* 0x000fca00078e0a06 */
[----:B------:R-:W-:-:S04]  /*1e30*/  IADD3 R7, PT, PT, R6, 0x1, RZ ;  /* 0x0000000106077810 */ /* 0x000fc80007ffe0ff */
[----:B------:R-:W-:-:S13]  /*1e40*/  ISETP.NE.AND P0, PT, R7, R22, PT ;  /* 0x000000160700720c */ /* 0x000fda0003f05270 */
[----:B------:R-:W-:Y:S05]  /*1e50*/  @P0 BRA `(.L_x_274) ;  /* 0xffffffe800380947 */ /* 0x000fea000383ffff */
[----:B------:R-:W-:-:S12]  /*1e60*/  USHF.L.U32 UR8, UR8, 0x5, URZ ;  /* 0x0000000508087899 */ /* 0x000fd800080006ff */
.L_x_249:
[----:B------:R-:W1:Y:S01]  /*1e70*/  S2R R3, SR_CgaCtaId ;  /* 0x0000000000037919 */ /* 0x000e620000008800 */
[----:B------:R-:W-:Y:S01]  /*1e80*/  UIMAD UR9, UR4, 0x3, URZ ;  /* 0x00000003040978a4 */ /* 0x000fe2000f8e02ff */
[C---:B------:R-:W-:Y:S01]  /*1e90*/  VIADD R4, R0.reuse, 0x20 ;  /* 0x0000002000047836 */ /* 0x040fe20000000000 */
[C---:B------:R-:W-:Y:S01]  /*1ea0*/  IADD3 R5, PT, PT, R0.reuse, 0x40, RZ ;  /* 0x0000004000057810 */ /* 0x040fe20007ffe0ff */
[----:B------:R-:W-:Y:S01]  /*1eb0*/  IMAD.U32 R23, RZ, RZ, UR5 ;  /* 0x00000005ff177e24 */ /* 0x000fe2000f8e00ff */
[C---:B------:R-:W-:Y:S01]  /*1ec0*/  ISETP.GE.AND P3, PT, R0.reuse, UR4, PT ;  /* 0x0000000400007c0c */ /* 0x040fe2000bf66270 */
[----:B------:R-:W-:Y:S01]  /*1ed0*/  BSSY.RECONVERGENT B1, `(.L_x_275) ;  /* 0x0000031000017945 */ /* 0x000fe20003800200 */
[----:B------:R-:W-:Y:S02]  /*1ee0*/  ISETP.GE.AND P0, PT, R0, UR9, PT ;  /* 0x0000000900007c0c */ /* 0x000fe4000bf06270 */
[----:B------:R-:W-:Y:S02]  /*1ef0*/  ISETP.GE.AND P1, PT, R4, UR9, PT ;  /* 0x0000000904007c0c */ /* 0x000fe4000bf26270 */
[----:B------:R-:W-:-:S02]  /*1f00*/  ISETP.GE.AND P2, PT, R5, UR9, PT ;  /* 0x0000000905007c0c */ /* 0x000fc4000bf46270 */
[----:B------:R-:W-:Y:S02]  /*1f10*/  MOV R12, 0x400 ;  /* 0x00000400000c7802 */ /* 0x000fe40000000f00 */
[----:B------:R-:W-:Y:S02]  /*1f20*/  MOV R19, UR5 ;  /* 0x0000000500137c02 */ /* 0x000fe40008000f00 */
[----:B------:R-:W-:Y:S01]  /*1f30*/  IADD3 R4, PT, PT, R12, 0x570, RZ ;  /* 0x000005700c047810 */ /* 0x000fe20007ffe0ff */
[----:B---3--:R-:W-:Y:S01]  /*1f40*/  @!P3 LDS R21, [R21] ;  /* 0x000000001515b984 */ /* 0x008fe20000000800 */
[----:B------:R-:W-:Y:S02]  /*1f50*/  MOV R17, UR5 ;  /* 0x0000000500117c02 */ /* 0x000fe40008000f00 */
[C---:B------:R-:W-:Y:S01]  /*1f60*/  ISETP.GE.AND P4, PT, R0.reuse, UR7, PT ;  /* 0x0000000700007c0c */ /* 0x040fe2000bf86270 */
[--C-:B------:R-:W-:Y:S01]  /*1f70*/  @!P1 IMAD R19, R19, 0x60, R0.reuse ;  /* 0x0000006013139824 */ /* 0x100fe200078e0200 */
[----:B------:R-:W-:Y:S01]  /*1f80*/  ISETP.NE.AND P5, PT, R0, RZ, PT ;  /* 0x000000ff0000720c */ /* 0x000fe20003fa5270 */
[----:B------:R-:W-:-:S02]  /*1f90*/  @!P0 IMAD R17, R17, 0x60, R0 ;  /* 0x0000006011118824 */ /* 0x000fc400078e0200 */
[--C-:B------:R-:W-:Y:S01]  /*1fa0*/  @!P2 IMAD R18, R23, 0x60, R0.reuse ;  /* 0x000000601712a824 */ /* 0x100fe200078e0200 */
[----:B------:R-:W-:Y:S01]  /*1fb0*/  @!P1 IADD3 R19, PT, PT, R19, 0x20, RZ ;  /* 0x0000002013139810 */ /* 0x000fe20007ffe0ff */
        /* <DEDUP_REMOVED lines=25> */
[----:B0-----:R-:W-:Y:S01]  /*2150*/  LDS R11, [R2] ;  /* 0x00000000020b7984 */ /* 0x001fe20000000800 */
[----:B------:R-:W-:-:S03]  /*2160*/  IADD3 R9, PT, PT, R0, UR8, RZ ;  /* 0x0000000800097c10 */ /* 0x000fc6000fffe0ff */
[----:B------:R-:W0:Y:S04]  /*2170*/  LDS.64 R4, [R12+0x20] ;  /* 0x000020000c047984 */ /* 0x000e280000000a00 */
[----:B------:R-:W1:Y:S04]  /*2180*/  LDS.64 R6, [R12+0x10] ;  /* 0x000010000c067984 */ /* 0x000e680000000a00 */
[----:B------:R-:W2:Y:S01]  /*2190*/  LDS R3, [R20] ;  /* 0x0000000014037984 */ /* 0x000ea20000000800 */
[----:B0-----:R-:W-:-:S04]  /*21a0*/  IMAD.WIDE R4, R9, 0x4, R4 ;  /* 0x0000000409047825 */ /* 0x001fc800078e0204 */
[----:B-1----:R-:W-:Y:S01]  /*21b0*/  IMAD.WIDE R6, R9, 0x4, R6 ;  /* 0x0000000409067825 */ /* 0x002fe200078e0206 */
[----:B--2---:R1:W-:Y:S04]  /*21c0*/  STG.E desc[UR18][R4.64], R3 ;  /* 0x0000000304007986 */ /* 0x0043e8000c101912 */
[----:B------:R1:W-:Y:S02]  /*21d0*/  STG.E desc[UR18][R6.64], R11 ;  /* 0x0000000b06007986 */ /* 0x0003e4000c101912 */
.L_x_276:
[----:B------:R-:W-:Y:S05]  /*21e0*/  BSYNC.RECONVERGENT B1 ;  /* 0x0000000000017941 */ /* 0x000fea0003800200 */
.L_x_275:
[----:B------:R-:W-:Y:S05]  /*21f0*/  @P5 EXIT ;  /* 0x000000000000594d */ /* 0x000fea0003800000 */
[----:B01----:R-:W0:Y:S01]  /*2200*/  S2R R5, SR_CTAID.X ;  /* 0x0000000000057919 */ /* 0x003e220000002500 */
[----:B------:R-:W0:Y:S01]  /*2210*/  LDC.64 R2, c[0x0][0x3e8] ;  /* 0x0000fa00ff027b82 */ /* 0x000e220000000a00 */
[----:B------:R-:W-:Y:S01]  /*2220*/  MOV R7, UR6 ;  /* 0x0000000600077c02 */ /* 0x000fe20008000f00 */
[----:B0-----:R-:W-:-:S05]  /*2230*/  IMAD.WIDE.U32 R2, R5, 0x4, R2 ;  /* 0x0000000405027825 */ /* 0x001fca00078e0002 */
[----:B------:R-:W-:Y:S01]  /*2240*/  STG.E desc[UR18][R2.64], R7 ;  /* 0x0000000702007986 */ /* 0x000fe2000c101912 */
[----:B------:R-:W-:Y:S05]  /*2250*/  EXIT ;  /* 0x000000000000794d */ /* 0x000fea0003800000 */
        .weak           $__internal_8_$__cuda_sm20_sqrt_rn_f32_slowpath
        .type           $__internal_8_$__cuda_sm20_sqrt_rn_f32_slowpath,@function
        .size           $__internal_8_$__cuda_sm20_sqrt_rn_f32_slowpath,($__internal_9_$__cuda_sm3x_div_rn_noftz_f32_slowpath - $__internal_8_$__cuda_sm20_sqrt_rn_f32_slowpath)
$__internal_8_$__cuda_sm20_sqrt_rn_f32_slowpath:
[----:B------:R-:W-:-:S13]  /*2260*/  LOP3.LUT P2, RZ, R9, 0x7fffffff, RZ, 0xc0, !PT ;  /* 0x7fffffff09ff7812 */ /* 0x000fda000784c0ff */
[----:B------:R-:W-:Y:S05]  /*2270*/  @!P2 BRA `(.L_x_277) ;  /* 0x000000000044a947 */ /* 0x000fea0003800000 */
        /* <DEDUP_REMOVED lines=17> */
.L_x_277:
[----:B------:R-:W-:Y:S02]  /*2390*/  IMAD.MOV.U32 R10, RZ, RZ, R9 ;  /* 0x000000ffff0a7224 */ /* 0x000fe400078e0009 */
[----:B------:R-:W-:Y:S01]  /*23a0*/  HFMA2 R9, -RZ, RZ, 0, 0 ;  /* 0x00000000ff097431 */ /* 0x000fe200000001ff */
[----:B------:R-:W-:-:S04]  /*23b0*/  MOV R8, R24 ;  /* 0x0000001800087202 */ /* 0x000fc80000000f00 */
[----:B------:R-:W-:Y:S05]  /*23c0*/  RET.REL.NODEC R8 `(_Z30find_core_electrons_PBC_kernelIfLi32EEvPPT_iS1_iiS0_S1_S1_S1_iPPiS2_S2_S2_S3_) ;  /* 0xffffffdc080c7950 */ /* 0x000fea0003c3ffff */
        .weak           $__internal_9_$__cuda_sm3x_div_rn_noftz_f32_slowpath
        .type           $__internal_9_$__cuda_sm3x_div_rn_noftz_f32_slowpath,@function
        .size           $__internal_9_$__cuda_sm3x_div_rn_noftz_f32_slowpath,(.L_x_425 - $__internal_9_$__cuda_sm3x_div_rn_noftz_f32_slowpath)
$__internal_9_$__cuda_sm3x_div_rn_noftz_f32_slowpath:
        /* <DEDUP_REMOVED lines=34> */
.L_x_279:
[----:B------:R-:W-:Y:S01]  /*25f0*/  LEA R24, R11, 0xc0800000, 0x17 ;  /* 0xc08000000b187811 */ /* 0x000fe200078eb8ff */
[----:B------:R-:W-:Y:S01]  /*2600*/  BSSY.RECONVERGENT B5, `(.L_x_284) ;  /* 0x0000036000057945 */ /* 0x000fe20003800200 */
[----:B------:R-:W-:-:S03]  /*2610*/  IADD3 R14, PT, PT, R14, -0x7f, RZ ;  /* 0xffffff810e0e7810 */ /* 0x000fc60007ffe0ff */
[----:B------:R-:W-:Y:S02]  /*2620*/  IMAD.IADD R25, R9, 0x1, -R24 ;  /* 0x0000000109197824 */ /* 0x000fe400078e0a18 */
[C---:B------:R-:W-:Y:S01]  /*2630*/  IMAD R8, R14.reuse, -0x800000, R8 ;  /* 0xff8000000e087824 */ /* 0x040fe200078e0208 */
[----:B------:R-:W-:Y:S01]  /*2640*/  IADD3 R14, PT, PT, R14, 0x7f, -R11 ;  /* 0x0000007f0e0e7810 */ /* 0x000fe20007ffe80b */
[----:B------:R-:W0:Y:S01]  /*2650*/  MUFU.RCP R24, R25 ;  /* 0x0000001900187308 */ /* 0x000e220000001000 */
[----:B------:R-:W-:Y:S02]  /*2660*/  FADD.FTZ R9, -R25, -RZ ;  /* 0x800000ff19097221 */ /* 0x000fe40000010100 */
[----:B------:R-:W-:Y:S02]  /*2670*/  IADD3 R14, PT, PT, R14, R13, RZ ;  /* 0x0000000d0e0e7210 */ /* 0x000fe40007ffe0ff */
[----:B0-----:R-:W-:-:S04]  /*2680*/  FFMA R15, R24, R9, 1 ;  /* 0x3f800000180f7423 */ /* 0x001fc80000000009 */
        /* <DEDUP_REMOVED lines=41> */
.L_x_286:
[----:B------:R-:W-:-:S04]  /*2920*/  LOP3.LUT R8, R8, 0x80000000, RZ, 0xc0, !PT ;  /* 0x8000000008087812 */ /* 0x000fc800078ec0ff */
[----:B------:R-:W-:Y:S01]  /*2930*/  LOP3.LUT R8, R8, 0x7f800000, RZ, 0xfc, !PT ;  /* 0x7f80000008087812 */ /* 0x000fe200078efcff */
[----:B------:R-:W-:Y:S06]  /*2940*/  BRA `(.L_x_287) ;  /* 0x0000000000047947 */ /* 0x000fec0003800000 */
.L_x_285:
[----:B------:R-:W-:-:S07]  /*2950*/  LEA R8, R14, R8, 0x17 ;  /* 0x000000080e087211 */ /* 0x000fce00078eb8ff */
.L_x_287:
[----:B------:R-:W-:Y:S05]  /*2960*/  BSYNC.RECONVERGENT B5 ;  /* 0x0000000000057941 */ /* 0x000fea0003800200 */
.L_x_284:
[----:B------:R-:W-:Y:S05]  /*2970*/  BRA `(.L_x_288) ;  /* 0x0000000000207947 */ /* 0x000fea0003800000 */
.L_x_283:
[----:B------:R-:W-:-:S04]  /*2980*/  LOP3.LUT R8, R9, 0x80000000, R8, 0x48, !PT ;  /* 0x8000000009087812 */ /* 0x000fc800078e4808 */
[----:B------:R-:W-:Y:S01]  /*2990*/  LOP3.LUT R8, R8, 0x7f800000, RZ, 0xfc, !PT ;  /* 0x7f80000008087812 */ /* 0x000fe200078efcff */
[----:B------:R-:W-:Y:S06]  /*29a0*/  BRA `(.L_x_288) ;  /* 0x0000000000147947 */ /* 0x000fec0003800000 */
.L_x_282:
[----:B------:R-:W-:Y:S01]  /*29b0*/  LOP3.LUT R8, R9, 0x80000000, R8, 0x48, !PT ;  /* 0x8000000009087812 */ /* 0x000fe200078e4808 */
[----:B------:R-:W-:Y:S06]  /*29c0*/  BRA `(.L_x_288) ;  /* 0x00000000000c7947 */ /* 0x000fec0003800000 */
.L_x_281:
[----:B------:R-:W0:Y:S01]  /*29d0*/  MUFU.RSQ R8, -QNAN ;  /* 0xffc0000000087908 */ /* 0x000e220000001400 */
[----:B------:R-:W-:Y:S05]  /*29e0*/  BRA `(.L_x_288) ;  /* 0x0000000000047947 */ /* 0x000fea0003800000 */
.L_x_280:
[----:B------:R-:W-:-:S07]  /*29f0*/  FADD.FTZ R8, R8, R9 ;  /* 0x0000000908087221 */ /* 0x000fce0000010000 */
.L_x_288:
[----:B------:R-:W-:Y:S05]  /*2a00*/  BSYNC.RECONVERGENT B4 ;  /* 0x0000000000047941 */ /* 0x000fea0003800200 */
.L_x_278:
[----:B------:R-:W-:Y:S02]  /*2a10*/  HFMA2 R9, -RZ, RZ, 0, 0 ;  /* 0x00000000ff097431 */ /* 0x000fe400000001ff */
[----:B0-----:R-:W-:Y:S01]  /*2a20*/  IMAD.MOV.U32 R11, RZ, RZ, R8 ;  /* 0x000000ffff0b7224 */ /* 0x001fe200078e0008 */
[----:B------:R-:W-:-:S04]  /*2a30*/  MOV R8, R10 ;  /* 0x0000000a00087202 */ /* 0x000fc80000000f00 */
[----:B------:R-:W-:Y:S05]  /*2a40*/  RET.REL.NODEC R8 `(_Z30find_core_electrons_PBC_kernelIfLi32EEvPPT_iS1_iiS0_S1_S1_S1_iPPiS2_S2_S2_S3_) ;  /* 0xffffffd4086c7950 */ /* 0x000fea0003c3ffff */
.L_x_289:
        /* <DEDUP_REMOVED lines=11> */
.L_x_425:


//--------------------- .text._Z30find_core_electrons_PBC_kernelIdLi32EEvPPT_iS1_iiS0_S1_S1_PP4int2S2_Pi --------------------------
	.section	.text._Z30find_core_electrons_PBC_kernelIdLi32EEvPPT_iS1_iiS0_S1_S1_PP4int2S2_Pi,"ax",@progbits
	.align	128
        .global         _Z30find_core_electrons_PBC_kernelIdLi32EEvPPT_iS1_iiS0_S1_S1_PP4int2S2_Pi
        .type           _Z30find_core_electrons_PBC_kernelIdLi32EEvPPT_iS1_iiS0_S1_S1_PP4int2S2_Pi,@function
        .size           _Z30find_core_electrons_PBC_kernelIdLi32EEvPPT_iS1_iiS0_S1_S1_PP4int2S2_Pi,(.L_x_426 - _Z30find_core_electrons_PBC_kernelIdLi32EEvPPT_iS1_iiS0_S1_S1_PP4int2S2_Pi)
        .other          _Z30find_core_electrons_PBC_kernelIdLi32EEvPPT_iS1_iiS0_S1_S1_PP4int2S2_Pi,@"STO_CUDA_ENTRY STV_DEFAULT"
_Z30find_core_electrons_PBC_kernelIdLi32EEvPPT_iS1_iiS0_S1_S1_PP4int2S2_Pi:
.text._Z30find_core_electrons_PBC_kernelIdLi32EEvPPT_iS1_iiS0_S1_S1_PP4int2S2_Pi:
[----:B------:R-:W-:Y:S01]  /*0000*/  LDC R1, c[0x0][0x37c] ;  /* 0x0000df00ff017b82 */ /* 0x000fe20000000800 */
[----:B------:R-:W0:Y:S01]  /*0010*/  S2R R0, SR_TID.X ;  /* 0x0000000000007919 */ /* 0x000e220000002100 */
[----:B------:R-:W-:Y:S01]  /*0020*/  BSSY.RECONVERGENT B1, `(.L_x_290) ;  /* 0x0000029000017945 */ /* 0x000fe20003800200 */
[----:B------:R-:W1:Y:S03]  /*0030*/  LDCU.64 UR18, c[0x0][0x358] ;  /* 0x00006b00ff1277ac */ /* 0x000e660008000a00 */
[----:B------:R-:W-:Y:S01]  /*0040*/  BSSY.RELIABLE B0, `(.L_x_291) ;  /* 0x0000016000007945 */ /* 0x000fe20003800100 */
[----:B0-----:R-:W-:-:S13]  /*0050*/  ISETP.NE.AND P0, PT, R0, RZ, PT ;  /* 0x000000ff0000720c */ /* 0x001fda0003f05270 */
[----:B-1----:R-:W-:Y:S05]  /*0060*/  @P0 BRA `(.L_x_292) ;  /* 0x0000000000400947 */ /* 0x002fea0003800000 */
[----:B------:R-:W0:Y:S01]  /*0070*/  S2R R5, SR_CTAID.X ;  /* 0x0000000000057919 */ /* 0x000e220000002500 */
[----:B------:R-:W0:Y:S08]  /*0080*/  LDC.64 R6, c[0x0][0x3c0] ;  /* 0x0000f000ff067b82 */ /* 0x000e300000000a00 */
[----:B------:R-:W1:Y:S08]  /*0090*/  LDC.64 R8, c[0x0][0x3b8] ;  /* 0x0000ee00ff087b82 */ /* 0x000e700000000a00 */
[----:B------:R-:W2:Y:S01]  /*00a0*/  LDC.64 R2, c[0x0][0x380] ;  /* 0x0000e000ff027b82 */ /* 0x000ea20000000a00 */
[----:B0-----:R-:W-:-:S04]  /*00b0*/  IMAD.WIDE.U32 R6, R5, 0x8, R6 ;  /* 0x0000000805067825 */ /* 0x001fc800078e0006 */
[C---:B-1----:R-:W-:Y:S02]  /*00c0*/  IMAD.WIDE.U32 R8, R5.reuse, 0x8, R8 ;  /* 0x0000000805087825 */ /* 0x042fe400078e0008 */
[----:B------:R-:W3:Y:S02]  /*00d0*/  LDG.E.64 R6, desc[UR18][R6.64] ;  /* 0x0000001206067981 */ /* 0x000ee4000c1e1b00 */
[----:B--2---:R-:W-:Y:S02]  /*00e0*/  IMAD.WIDE.U32 R2, R5, 0x8, R2 ;  /* 0x0000000805027825 */ /* 0x004fe400078e0002 */
[----:B------:R-:W2:Y:S04]  /*00f0*/  LDG.E.64 R8, desc[UR18][R8.64] ;  /* 0x0000001208087981 */ /* 0x000ea8000c1e1b00 */
[----:B------:R-:W3:Y:S01]  /*0100*/  LDG.E.64 R4, desc[UR18][R2.64] ;  /* 0x0000001202047981 */ /* 0x000ee2000c1e1b00 */
[----:B------:R-:W0:Y:S01]  /*0110*/  S2UR UR5, SR_CgaCtaId ;  /* 0x00000000000579c3 */ /* 0x000e220000008800 */
[----:B------:R-:W-:-:S02]  /*0120*/  UMOV UR4, 0x400 ;  /* 0x0000040000047882 */ /* 0x000fc40000000000 */
[----:B0-----:R-:W-:-:S09]  /*0130*/  ULEA UR4, UR5, UR4, 0x18 ;  /* 0x0000000405047291 */ /* 0x001fd2000f8ec0ff */
[----:B--2---:R0:W-:Y:S04]  /*0140*/  STS.64 [UR4+0x10], R8 ;  /* 0x00001008ff007988 */ /* 0x0041e80008000a04 */
[----:B---3--:R0:W-:Y:S01]  /*0150*/  STS.128 [UR4], R4 ;  /* 0x00000004ff007988 */ /* 0x0081e20008000c04 */
[----:B------:R-:W-:Y:S05]  /*0160*/  BRA `(.L_x_293) ;  /* 0x00000000000c7947 */ /* 0x000fea0003800000 */
.L_x_292:
[----:B------:R-:W-:-:S13]  /*0170*/  ISETP.GT.U32.AND P0, PT, R0, 0x8, PT ;  /* 0x000000080000780c */ /* 0x000fda0003f04070 */
[----:B------:R-:W-:Y:S05]  /*0180*/  @P0 BREAK.RELIABLE B0 ;  /* 0x0000000000000942 */ /* 0x000fea0003800100 */
[----:B------:R-:W-:Y:S05]  /*0190*/  @P0 BRA `(.L_x_294) ;  /* 0x0000000000440947 */ /* 0x000fea0003800000 */
.L_x_293:
[----:B------:R-:W-:Y:S05]  /*01a0*/  BSYNC.RELIABLE B0 ;  /* 0x0000000000007941 */ /* 0x000fea0003800100 */
.L_x_291:
[----:B------:R-:W1:Y:S08]  /*01b0*/  LDC.64 R2, c[0x0][0x3a8] ;  /* 0x0000ea00ff027b82 */ /* 0x000e700000000a00 */
[----:B0-----:R-:W0:Y:S01]  /*01c0*/  LDC.64 R4, c[0x0][0x3b0] ;  /* 0x0000ec00ff047b82 */ /* 0x001e220000000a00 */
[----:B-1----:R-:W-:-:S06]  /*01d0*/  IMAD.WIDE.U32 R2, R0, 0x8, R2 ;  /* 0x0000000800027825 */ /* 0x002fcc00078e0002 */
[----:B------:R-:W2:Y:S01]  /*01e0*/  LDG.E.64 R2, desc[UR18][R2.64] ;  /* 0x0000001202027981 */ /* 0x000ea2000c1e1b00 */
[----:B0-----:R-:W-:-:S06]  /*01f0*/  IMAD.WIDE.U32 R4, R0, 0x8, R4 ;  /* 0x0000000800047825 */ /* 0x001fcc00078e0004 */
[----:B------:R-:W3:Y:S01]  /*0200*/  LDG.E.64 R4, desc[UR18][R4.64] ;  /* 0x0000001204047981 */ /* 0x000ee2000c1e1b00 */
[----:B------:R-:W0:Y:S01]  /*0210*/  S2UR UR6, SR_CgaCtaId ;  /* 0x00000000000679c3 */ /* 0x000e220000008800 */
[----:B------:R-:W-:Y:S02]  /*0220*/  UMOV UR5, 0x400 ;  /* 0x0000040000057882 */ /* 0x000fe40000000000 */
[----:B------:R-:W-:Y:S02]  /*0230*/  UIADD3 UR4, UPT, UPT, UR5, 0x18, URZ ;  /* 0x0000001805047890 */ /* 0x000fe4000fffe0ff */
[----:B------:R-:W-:Y:S02]  /*0240*/  UIADD3 UR5, UPT, UPT, UR5, 0x60, URZ ;  /* 0x0000006005057890 */ /* 0x000fe4000fffe0ff */
[----:B0-----:R-:W-:Y:S02]  /*0250*/  ULEA UR4, UR6, UR4, 0x18 ;  /* 0x0000000406047291 */ /* 0x001fe4000f8ec0ff */
[----:B------:R-:W-:-:S04]  /*0260*/  ULEA UR5, UR6, UR5, 0x18 ;  /* 0x0000000506057291 */ /* 0x000fc8000f8ec0ff */
[C---:B------:R-:W-:Y:S02]  /*0270*/  LEA R7, R0.reuse, UR4, 0x3 ;  /* 0x0000000400077c11 */ /* 0x040fe4000f8e18ff */
[----:B------:R-:W-:-:S03]  /*0280*/  LEA R9, R0, UR5, 0x3 ;  /* 0x0000000500097c11 */ /* 0x000fc6000f8e18ff */
[----:B--2---:R0:W-:Y:S04]  /*0290*/  STS.64 [R7], R2 ;  /* 0x0000000207007388 */ /* 0x0041e80000000a00 */
[----:B---3--:R0:W-:Y:S02]  /*02a0*/  STS.64 [R9], R4 ;  /* 0x0000000409007388 */ /* 0x0081e40000000a00 */
.L_x_294:
[----:B------:R-:W-:Y:S05]  /*02b0*/  BSYNC.RECONVERGENT B1 ;  /* 0x0000000000017941 */ /* 0x000fea0003800200 */
.L_x_290:
[----:B------:R-:W-:Y:S05]  /*02c0*/  WARPSYNC.ALL ;  /* 0x0000000000007948 */ /* 0x000fea0003800000 */
[----:B------:R-:W1:Y:S01]  /*02d0*/  LDCU.64 UR4, c[0x0][0x398] ;  /* 0x00007300ff0477ac */ /* 0x000e620008000a00 */
[----:B------:R-:W2:Y:S01]  /*02e0*/  S2UR UR9, SR_CgaCtaId ;  /* 0x00000000000979c3 */ /* 0x000ea20000008800 */
[----:B------:R-:W-:Y:S02]  /*02f0*/  UMOV UR8, 0x400 ;  /* 0x0000040000087882 */ /* 0x000fe40000000000 */
[----:B------:R-:W-:Y:S02]  /*0300*/  UIADD3 UR6, UPT, UPT, UR8, 0x8a8, URZ ;  /* 0x000008a808067890 */ /* 0x000fe4000fffe0ff */
[----:B-1----:R-:W-:-:S04]  /*0310*/  UIADD3 UR4, UPT, UPT, UR5, 0x1, -UR4 ;  /* 0x0000000105047890 */ /* 0x002fc8000fffe804 */
[----:B------:R-:W-:Y:S02]  /*0320*/  USHF.R.S32.HI UR5, URZ, 0x1f, UR4 ;  /* 0x0000001fff057899 */ /* 0x000fe40008011404 */
[----:B------:R-:W-:Y:S02]  /*0330*/  ULOP3.LUT UP0, URZ, UR4, 0x1f, URZ, 0xc0, !UPT ;  /* 0x0000001f04ff7892 */ /* 0x000fe4000f80c0ff */
[----:B------:R-:W-:Y:S02]  /*0340*/  ULEA.HI UR5, UR5, UR4, URZ, 0x5 ;  /* 0x0000000405057291 */ /* 0x000fe4000f8f28ff */
[----:B------:R-:W-:Y:S02]  /*0350*/  UIADD3 UR4, UPT, UPT, UR8, 0x7a8, URZ ;  /* 0x000007a808047890 */ /* 0x000fe4000fffe0ff */
[----:B------:R-:W-:Y:S02]  /*0360*/  USHF.R.S32.HI UR7, URZ, 0x5, UR5 ;  /* 0x00000005ff077899 */ /* 0x000fe40008011405 */
[----:B------:R-:W-:-:S02]  /*0370*/  ULEA.HI.SX32 UR11, UR5, 0x1, 0x1b ;  /* 0x00000001050b7891 */ /* 0x000fc4000f8fdaff */
[----:B--2---:R-:W-:Y:S02]  /*0380*/  ULEA UR6, UR9, UR6, 0x18 ;  /* 0x0000000609067291 */ /* 0x004fe4000f8ec0ff */
[----:B------:R-:W-:Y:S02]  /*0390*/  @!UP0 UIADD3 UR11, UPT, UPT, UR7, URZ, URZ ;  /* 0x000000ff070b8290 */ /* 0x000fe4000fffe0ff */
[----:B------:R-:W-:Y:S02]  /*03a0*/  ULEA UR5, UR9, UR4, 0x18 ;  /* 0x0000000409057291 */ /* 0x000fe4000f8ec0ff */
[----:B------:R-:W-:Y:S01]  /*03b0*/  UISETP.GE.AND UP0, UPT, UR11, 0x1, UPT ;  /* 0x000000010b00788c */ /* 0x000fe2000bf06270 */
[C---:B0-----:R-:W-:Y:S01]  /*03c0*/  LEA R3, R0.reuse, UR6, 0x3 ;  /* 0x0000000600037c11 */ /* 0x041fe2000f8e18ff */
[----:B------:R-:W-:Y:S01]  /*03d0*/  UMOV UR4, URZ ;  /* 0x000000ff00047c82 */ /* 0x000fe20008000000 */
[----:B------:R-:W-:Y:S01]  /*03e0*/  UMOV UR7, URZ ;  /* 0x000000ff00077c82 */ /* 0x000fe20008000000 */
[----:B------:R-:W-:Y:S01]  /*03f0*/  LEA R2, R0, UR5, 0x3 ;  /* 0x0000000500027c11 */ /* 0x000fe2000f8e18ff */
[----:B------:R-:W-:Y:S01]  /*0400*/  UMOV UR5, URZ ;  /* 0x000000ff00057c82 */ /* 0x000fe20008000000 */
[----:B------:R-:W-:Y:S06]  /*0410*/  BAR.SYNC.DEFER_BLOCKING 0x0 ;  /* 0x0000000000007b1d */ /* 0x000fec0000010000 */
[----:B------:R-:W-:Y:S05]  /*0420*/  BRA.U !UP0, `(.L_x_295) ;  /* 0x0000002908d87547 */ /* 0x000fea000b800000 */
[----:B------:R-:W0:Y:S01]  /*0430*/  LDCU UR12, c[0x0][0x388] ;  /* 0x00007100ff0c77ac */ /* 0x000e220008000800 */
[----:B------:R-:W-:Y:S01]  /*0440*/  UMOV UR6, URZ ;  /* 0x000000ff00067c82 */ /* 0x000fe20008000000 */
[----:B------:R-:W-:Y:S01]  /*0450*/  UMOV UR7, URZ ;  /* 0x000000ff00077c82 */ /* 0x000fe20008000000 */
[----:B0-----:R-:W-:Y:S02]  /*0460*/  USHF.R.S32.HI UR4, URZ, 0x1f, UR12 ;  /* 0x0000001fff047899 */ /* 0x001fe4000801140c */
[----:B------:R-:W-:Y:S02]  /*0470*/  ULOP3.LUT UP0, URZ, UR12, 0x1f, URZ, 0xc0, !UPT ;  /* 0x0000001f0cff7892 */ /* 0x000fe4000f80c0ff */
[----:B------:R-:W-:Y:S02]  /*0480*/  ULEA.HI UR12, UR4, UR12, URZ, 0x5 ;  /* 0x0000000c040c7291 */ /* 0x000fe4000f8f28ff */
[----:B------:R-:W-:Y:S02]  /*0490*/  UIADD3 UR4, UPT, UPT, UR8, 0x6a8, URZ ;  /* 0x000006a808047890 */ /* 0x000fe4000fffe0ff */
[----:B------:R-:W-:-:S02]  /*04a0*/  USHF.R.S32.HI UR5, URZ, 0x5, UR12 ;  /* 0x00000005ff057899 */ /* 0x000fc4000801140c */
[----:B------:R-:W-:Y:S02]  /*04b0*/  ULEA UR4, UR9, UR4, 0x18 ;  /* 0x0000000409047291 */ /* 0x000fe4000f8ec0ff */
[----:B------:R-:W-:Y:S02]  /*04c0*/  ULEA.HI.SX32 UR12, UR12, 0x1, 0x1b ;  /* 0x000000010c0c7891 */ /* 0x000fe4000f8fdaff */
[----:B------:R-:W-:Y:S02]  /*04d0*/  @!UP0 UIADD3 UR12, UPT, UPT, UR5, URZ, URZ ;  /* 0x000000ff050c8290 */ /* 0x000fe4000fffe0ff */
[----:B------:R-:W-:Y:S01]  /*04e0*/  LEA R60, R0, UR4, 0x3 ;  /* 0x00000004003c7c11 */ /* 0x000fe2000f8e18ff */
[----:B------:R-:W-:Y:S01]  /*04f0*/  UMOV UR5, URZ ;  /* 0x000000ff00057c82 */ /* 0x000fe20008000000 */
[----:B------:R-:W-:-:S08]  /*0500*/  UMOV UR4, URZ ;  /* 0x000000ff00047c82 */ /* 0x000fd00008000000 */
.L_x_348:
[----:B0-----:R-:W0:Y:S01]  /*0510*/  LDCU.64 UR14, c[0x0][0x398] ;  /* 0x00007300ff0e77ac */ /* 0x001e220008000a00 */
[----:B-12---:R-:W1:Y:S01]  /*0520*/  LDC.64 R4, c[0x0][0x390] ;  /* 0x0000e400ff047b82 */ /* 0x006e620000000a00 */
[C---:B------:R-:W-:Y:S01]  /*0530*/  VIADD R9, R0.reuse, 0x40 ;  /* 0x0000004000097836 */ /* 0x040fe20000000000 */
[----:B------:R-:W-:Y:S01]  /*0540*/  IADD3 R8, PT, PT, R0, 0x20, RZ ;  /* 0x0000002000087810 */ /* 0x000fe20007ffe0ff */
[----:B------:R-:W-:Y:S01]  /*0550*/  UMOV UR8, 0x3 ;  /* 0x0000000300087882 */ /* 0x000fe20000000000 */
[----:B------:R-:W-:Y:S01]  /*0560*/  IMAD.U32 R11, RZ, RZ, UR6 ;  /* 0x00000006ff0b7e24 */ /* 0x000fe2000f8e00ff */
        /* <DEDUP_REMOVED lines=9> */
[----:B------:R-:W2:Y:S04]  /*0600*/  @!P0 LDG.E.64 R4, desc[UR18][R10.64] ;  /* 0x000000120a048981 */ /* 0x000ea8000c1e1b00 */
[----:B------:R-:W3:Y:S04]  /*0610*/  @!P1 LDG.E.64 R6, desc[UR18][R10.64+0x100] ;  /* 0x000100120a069981 */ /* 0x000ee8000c1e1b00 */
[----:B------:R-:W4:Y:S01]  /*0620*/  @!P2 LDG.E.64 R8, desc[UR18][R10.64+0x200] ;  /* 0x000200120a08a981 */ /* 0x000f22000c1e1b00 */
[----:B------:R-:W0:Y:S01]  /*0630*/  S2UR UR9, SR_CgaCtaId ;  /* 0x00000000000979c3 */ /* 0x000e220000008800 */
[----:B------:R-:W-:Y:S01]  /*0640*/  UMOV UR8, 0x400 ;  /* 0x0000040000087882 */ /* 0x000fe20000000000 */
[----:B------:R-:W-:-:S02]  /*0650*/  UISETP.GE.AND UP0, UPT, UR12, 0x1, UPT ;  /* 0x000000010c00788c */ /* 0x000fc4000bf06270 */
[----:B------:R-:W-:Y:S02]  /*0660*/  UIADD3 UR8, UPT, UPT, UR8, 0x3a8, URZ ;  /* 0x000003a808087890 */ /* 0x000fe4000fffe0ff */
[----:B------:R-:W-:Y:S02]  /*0670*/  UIADD3 UR13, UPT, UPT, UR10, 0x1, URZ ;  /* 0x000000010a0d7890 */ /* 0x000fe4000fffe0ff */
[----:B0-----:R-:W-:-:S06]  /*0680*/  ULEA UR8, UR9, UR8, 0x18 ;  /* 0x0000000809087291 */ /* 0x001fcc000f8ec0ff */
[----:B------:R-:W-:-:S05]  /*0690*/  LEA R13, R0, UR8, 0x3 ;  /* 0x00000008000d7c11 */ /* 0x000fca000f8e18ff */
[----:B--2---:R0:W-:Y:S04]  /*06a0*/  @!P0 STS.64 [R13], R4 ;  /* 0x000000040d008388 */ /* 0x0041e80000000a00 */
[----:B---3--:R0:W-:Y:S04]  /*06b0*/  @!P1 STS.64 [R13+0x100], R6 ;  /* 0x000100060d009388 */ /* 0x0081e80000000a00 */
[----:B----4-:R0:W-:Y:S01]  /*06c0*/  @!P2 STS.64 [R13+0x200], R8 ;  /* 0x000200080d00a388 */ /* 0x0101e20000000a00 */
[----:B------:R-:W-:Y:S05]  /*06d0*/  BRA.U !UP0, `(.L_x_296) ;  /* 0x0000002908187547 */ /* 0x000fea000b800000 */
[----:B------:R-:W-:Y:S02]  /*06e0*/  ULEA UR8, UR6, 0x20, 0x5 ;  /* 0x0000002006087891 */ /* 0x000fe4000f8e28ff */
[----:B------:R-:W-:Y:S02]  /*06f0*/  UIMAD UR13, UR6, -0x20, UR13 ;  /* 0xffffffe0060d78a4 */ /* 0x000fe4000f8e020d */
[----:B------:R-:W-:-:S03]  /*0700*/  UISETP.GT.AND UP0, UPT, UR8, UR10, UPT ;  /* 0x0000000a0800728c */ /* 0x000fc6000bf04270 */
[----:B------:R-:W-:Y:S01]  /*0710*/  UMOV UR8, URZ ;  /* 0x000000ff00087c82 */ /* 0x000fe20008000000 */
[----:B------:R-:W-:-:S12]  /*0720*/  USEL UR13, UR13, 0x20, UP0 ;  /* 0x000000200d0d7887 */ /* 0x000fd80008000000 */
.L_x_347:
[----:B-1----:R-:W1:Y:S01]  /*0730*/  S2UR UR14, SR_CgaCtaId ;  /* 0x00000000000e79c3 */ /* 0x002e620000008800 */
[----:B------:R-:W-:Y:S01]  /*0740*/  UMOV UR10, 0x400 ;  /* 0x00000400000a7882 */ /* 0x000fe20000000000 */
[C---:B0-----:R-:W-:Y:S01]  /*0750*/  VIADD R8, R0.reuse, 0x40 ;  /* 0x0000004000087836 */ /* 0x041fe20000000000 */
[----:B------:R-:W-:Y:S02]  /*0760*/  IADD3 R6, PT, PT, R0, 0x20, RZ ;  /* 0x0000002000067810 */ /* 0x000fe40007ffe0ff */
[----:B------:R-:W-:-:S03]  /*0770*/  MOV R11, UR8 ;  /* 0x00000008000b7c02 */ /* 0x000fc60008000f00 */
[----:B--2---:R-:W0:Y:S02]  /*0780*/  LDC R50, c[0x0][0x388] ;  /* 0x0000e200ff327b82 */ /* 0x004e240000000800 */
[----:B------:R-:W-:Y:S01]  /*0790*/  IMAD R11, R11, 0x60, R0 ;  /* 0x000000600b0b7824 */ /* 0x000fe200078e0200 */
[----:B-1----:R-:W-:Y:S01]  /*07a0*/  ULEA UR15, UR14, UR10, 0x18 ;  /* 0x0000000a0e0f7291 */ /* 0x002fe2000f8ec0ff */
[----:B0-----:R-:W-:-:S08]  /*07b0*/  IMAD R7, R50, 0x3, RZ ;  /* 0x0000000332077824 */ /* 0x001fd000078e02ff */
[----:B------:R-:W0:Y:S01]  /*07c0*/  LDS.64 R4, [UR15] ;  /* 0x0000000fff047984 */ /* 0x000e220008000a00 */
[-C--:B------:R-:W-:Y:S02]  /*07d0*/  ISETP.GE.AND P0, PT, R0, R7.reuse, PT ;  /* 0x000000070000720c */ /* 0x080fe40003f06270 */
[-C--:B------:R-:W-:Y:S02]  /*07e0*/  ISETP.GE.AND P1, PT, R6, R7.reuse, PT ;  /* 0x000000070600720c */ /* 0x080fe40003f26270 */
[----:B------:R-:W-:Y:S01]  /*07f0*/  ISETP.GE.AND P2, PT, R8, R7, PT ;  /* 0x000000070800720c */ /* 0x000fe20003f46270 */
[----:B0-----:R-:W-:-:S08]  /*0800*/  IMAD.WIDE.U32 R10, R11, 0x8, R4 ;  /* 0x000000080b0a7825 */ /* 0x001fd000078e0004 */
[----:B------:R-:W2:Y:S04]  /*0810*/  @!P0 LDG.E.64 R4, desc[UR18][R10.64] ;  /* 0x000000120a048981 */ /* 0x000ea8000c1e1b00 */
[----:B------:R-:W3:Y:S04]  /*0820*/  @!P1 LDG.E.64 R6, desc[UR18][R10.64+0x100] ;  /* 0x000100120a069981 */ /* 0x000ee8000c1e1b00 */
[----:B------:R-:W4:Y:S01]  /*0830*/  @!P2 LDG.E.64 R8, desc[UR18][R10.64+0x200] ;  /* 0x000200120a08a981 */ /* 0x000f22000c1e1b00 */
[----:B------:R-:W-:Y:S02]  /*0840*/  UIADD3 UR9, UPT, UPT, UR10, 0xa8, URZ ;  /* 0x000000a80a097890 */ /* 0x000fe4000fffe0ff */
[----:B------:R-:W-:-:S02]  /*0850*/  UISETP.GT.AND UP1, UPT, UR13, URZ, UPT ;  /* 0x000000ff0d00728c */ /* 0x000fc4000bf24270 */
[----:B------:R-:W-:-:S06]  /*0860*/  ULEA UR9, UR14, UR9, 0x18 ;  /* 0x000000090e097291 */ /* 0x000fcc000f8ec0ff */
[----:B------:R-:W-:Y:S01]  /*0870*/  MOV R47, UR9 ;  /* 0x00000009002f7c02 */ /* 0x000fe20008000f00 */
[----:B------:R-:W-:Y:S01]  /*0880*/  UMOV UR9, UR8 ;  /* 0x0000000800097c82 */ /* 0x000fe20008000000 */
[----:B------:R-:W-:-:S03]  /*0890*/  UIADD3 UR8, UPT, UPT, UR8, 0x1, URZ ;  /* 0x0000000108087890 */ /* 0x000fc6000fffe0ff */
[----:B------:R-:W-:Y:S01]  /*08a0*/  IMAD R47, R0, 0x18, R47 ;  /* 0x00000018002f7824 */ /* 0x000fe200078e022f */
[----:B------:R-:W-:-:S03]  /*08b0*/  UISETP.NE.AND UP0, UPT, UR8, UR12, UPT ;  /* 0x0000000c0800728c */ /* 0x000fc6000bf05270 */
[----:B------:R-:W-:-:S05]  /*08c0*/  IMAD R13, R0, -0x10, R47 ;  /* 0xfffffff0000d7824 */ /* 0x000fca00078e022f */
[----:B--2---:R0:W-:Y:S04]  /*08d0*/  @!P0 STS.64 [R13], R4 ;  /* 0x000000040d008388 */ /* 0x0041e80000000a00 */
[----:B---3--:R0:W-:Y:S04]  /*08e0*/  @!P1 STS.64 [R13+0x100], R6 ;  /* 0x000100060d009388 */ /* 0x0081e80000000a00 */
[----:B----4-:R0:W-:Y:S01]  /*08f0*/  @!P2 STS.64 [R13+0x200], R8 ;  /* 0x000200080d00a388 */ /* 0x0101e20000000a00 */
[----:B------:R-:W-:Y:S05]  /*0900*/  BRA.U !UP1, `(.L_x_297) ;  /* 0x0000002509847547 */ /* 0x000fea000b800000 */
[----:B------:R-:W-:-:S04]  /*0910*/  USHF.L.U32 UR26, UR9, 0x5, URZ ;  /* 0x00000005091a7899 */ /* 0x000fc800080006ff */
[----:B------:R-:W-:-:S04]  /*0920*/  UIADD3 UR9, UPT, UPT, UR26, 0x20, URZ ;  /* 0x000000201a097890 */ /* 0x000fc8000fffe0ff */
[----:B------:R-:W-:-:S04]  /*0930*/  UISETP.LT.AND UP1, UPT, UR26, UR9, UPT ;  /* 0x000000091a00728c */ /* 0x000fc8000bf21270 */
[----:B------:R-:W-:-:S06]  /*0940*/  USEL UR9, UR26, UR9, UP1 ;  /* 0x000000091a097287 */ /* 0x000fcc0008800000 */
[----:B------:R-:W-:-:S13]  /*0950*/  ISETP.LE.AND P0, PT, R50, UR9, PT ;  /* 0x0000000932007c0c */ /* 0x000fda000bf03270 */
[----:B------:R-:W-:Y:S05]  /*0960*/  @P0 BRA `(.L_x_298) ;  /* 0x0000001400940947 */ /* 0x000fea0003800000 */
[----:B------:R-:W-:Y:S01]  /*0970*/  IMAD.U32 R51, RZ, RZ, UR26 ;  /* 0x0000001aff337e24 */ /* 0x000fe2000f8e00ff */
[----:B0-----:R0:W1:Y:S01]  /*0980*/  LDS.64 R4, [R47] ;  /* 0x000000002f047984 */ /* 0x0010620000000a00 */
[----:B------:R-:W-:-:S03]  /*0990*/  UMOV UR9, URZ ;  /* 0x000000ff00097c82 */ /* 0x000fc60008000000 */
[----:B------:R-:W-:Y:S01]  /*09a0*/  VIADDMNMX R50, R51, 0x20, R50, PT ;  /* 0x0000002033327846 */ /* 0x000fe20003800132 */
[----:B------:R0:W2:Y:S03]  /*09b0*/  LDS.64 R6, [R47+0x8] ;  /* 0x000008002f067984 */ /* 0x0000a60000000a00 */
[----:B------:R-:W-:Y:S01]  /*09c0*/  R2UR UR14, R50 ;  /* 0x00000000320e72ca */ /* 0x000fe200000e0000 */
[----:B------:R0:W3:Y:S04]  /*09d0*/  LDS.64 R8, [R47+0x10] ;  /* 0x000010002f087984 */ /* 0x0000e80000000a00 */
[----:B------:R-:W4:Y:S04]  /*09e0*/  LDS.64 R10, [UR15+0xa0] ;  /* 0x0000a00fff0a7984 */ /* 0x000f280008000a00 */
[----:B------:R-:W0:Y:S04]  /*09f0*/  LDS.64 R48, [UR15+0x8] ;  /* 0x0000080fff307984 */ /* 0x000e280008000a00 */
[----:B------:R-:W-:Y:S01]  /*0a00*/  UIADD3 UR16, UPT, UPT, -UR26, UR14, URZ ;  /* 0x0000000e1a107290 */ /* 0x000fe2000fffe1ff */
[----:B------:R-:W0:Y:S01]  /*0a10*/  LDS.128 R12, [UR15+0x60] ;  /* 0x0000600fff0c7984 */ /* 0x000e220008000c00 */
[----:B------:R-:W-:-:S03]  /*0a20*/  ULOP3.LUT UR14, UR14, 0x3, URZ, 0xc0, !UPT ;  /* 0x000000030e0e7892 */ /* 0x000fc6000f8ec0ff */
[----:B------:R-:W0:Y:S04]  /*0a30*/  LDS.128 R16, [UR15+0x70] ;  /* 0x0000700fff107984 */ /* 0x000e280008000c00 */
[----:B------:R-:W0:Y:S04]  /*0a40*/  LDS.128 R20, [UR15+0x80] ;  /* 0x0000800fff147984 */ /* 0x000e280008000c00 */
[----:B------:R-:W0:Y:S04]  /*0a50*/  LDS.128 R24, [UR15+0x90] ;  /* 0x0000900fff187984 */ /* 0x000e280008000c00 */
[----:B------:R-:W0:Y:S04]  /*0a60*/  LDS.128 R28, [UR15+0x10] ;  /* 0x0000100fff1c7984 */ /* 0x000e280008000c00 */
[----:B------:R-:W0:Y:S04]  /*0a70*/  LDS.128 R32, [UR15+0x20] ;  /* 0x0000200fff207984 */ /* 0x000e280008000c00 */
[----:B------:R-:W0:Y:S04]  /*0a80*/  LDS.128 R36, [UR15+0x30] ;  /* 0x0000300fff247984 */ /* 0x000e280008000c00 */
[----:B------:R-:W0:Y:S04]  /*0a90*/  LDS.128 R40, [UR15+0x40] ;  /* 0x0000400fff287984 */ /* 0x000e280008000c00 */
[----:B------:R-:W0:Y:S01]  /*0aa0*/  LDS.128 R44, [UR15+0x50] ;  /* 0x0000500fff2c7984 */ /* 0x000e220008000c00 */
[----:B------:R-:W-:-:S02]  /*0ab0*/  UIADD3 UR15, UPT, UPT, UR16, -UR14, URZ ;  /* 0x8000000e100f7290 */ /* 0x000fc4000fffe0ff */
[----:B-1234-:R-:W-:-:S12]  /*0ac0*/  UIADD3 UR16, UPT, UPT, UR16, -0x1, URZ ;  /* 0xffffffff10107890 */ /* 0x01efd8000fffe0ff */
.L_x_333:
[----:B-1----:R-:W1:Y:S01]  /*0ad0*/  S2UR UR17, SR_CgaCtaId ;  /* 0x00000000001179c3 */ /* 0x002e620000008800 */
[----:B------:R-:W-:Y:S01]  /*0ae0*/  UMOV UR10, 0x400 ;  /* 0x00000400000a7882 */ /* 0x000fe20000000000 */
[----:B------:R-:W-:Y:S01]  /*0af0*/  UISETP.GE.U32.AND UP1, UPT, UR16, 0x3, UPT ;  /* 0x000000031000788c */ /* 0x000fe2000bf26070 */
[----:B------:R-:W-:Y:S01]  /*0b00*/  BSSY.RECONVERGENT B1, `(.L_x_299) ;  /* 0x000003b000017945 */ /* 0x000fe20003800200 */
[----:B------:R-:W-:-:S04]  /*0b10*/  UIADD3 UR10, UPT, UPT, UR10, 0x3a8, URZ ;  /* 0x000003a80a0a7890 */ /* 0x000fc8000fffe0ff */
[----:B-1----:R-:W-:-:S04]  /*0b20*/  ULEA UR10, UR17, UR10, 0x18 ;  /* 0x0000000a110a7291 */ /* 0x002fc8000f8ec0ff */
[----:B------:R-:W-:-:S09]  /*0b30*/  UIMAD UR10, UR9, 0x18, UR10 ;  /* 0x00000018090a78a4 */ /* 0x000fd2000f8e020a */
[----:B0-2---:R-:W1:Y:S04]  /*0b40*/  LDS.64 R54, [UR10+0x8] ;  /* 0x0000080aff367984 */ /* 0x005e680008000a00 */
[----:B------:R-:W2:Y:S01]  /*0b50*/  LDS.64 R50, [UR10] ;  /* 0x0000000aff327984 */ /* 0x000ea20008000a00 */
[----:B-1----:R-:W-:Y:S02]  /*0b60*/  DADD R54, R6, -R54 ;  /* 0x0000000006367229 */ /* 0x002fe40000000836 */
[----:B--2---:R-:W-:-:S06]  /*0b70*/  DADD R50, R4, -R50 ;  /* 0x0000000004327229 */ /* 0x004fcc0000000832 */
[----:B0-----:R-:W-:Y:S02]  /*0b80*/  DMUL R52, R54, R14 ;  /* 0x0000000e36347228 */ /* 0x001fe40000000000 */
[----:B------:R-:W-:Y:S02]  /*0b90*/  DMUL R58, R20, R54 ;  /* 0x00000036143a7228 */ /* 0x000fe40000000000 */
[----:B------:R-:W-:-:S04]  /*0ba0*/  DMUL R54, R54, R26 ;  /* 0x0000001a36367228 */ /* 0x000fc80000000000 */
[----:B------:R-:W-:Y:S02]  /*0bb0*/  DFMA R52, R12, R50, R52 ;  /* 0x000000320c34722b */ /* 0x000fe40000000034 */
[----:B------:R-:W-:Y:S02]  /*0bc0*/  DFMA R58, R50, R18, R58 ;  /* 0x00000012323a722b */ /* 0x000fe4000000003a */
[----:B------:R-:W-:Y:S01]  /*0bd0*/  DFMA R54, R24, R50, R54 ;  /* 0x000000321836722b */ /* 0x000fe20000000036 */
[----:B------:R-:W0:Y:S02]  /*0be0*/  LDS.64 R50, [UR10+0x10] ;  /* 0x0000100aff327984 */ /* 0x000e240008000a00 */
[----:B0-----:R-:W-:-:S08]  /*0bf0*/  DADD R50, R8, -R50 ;  /* 0x0000000008327229 */ /* 0x001fd00000000832 */
[----:B------:R-:W-:Y:S02]  /*0c00*/  DFMA R52, R16, R50, R52 ;  /* 0x000000321034722b */ /* 0x000fe40000000034 */
[----:B------:R-:W-:Y:S02]  /*0c10*/  DFMA R58, R50, R22, R58 ;  /* 0x00000016323a722b */ /* 0x000fe4000000003a */
[----:B------:R-:W-:Y:S02]  /*0c20*/  DFMA R54, R10, R50, R54 ;  /* 0x000000320a36722b */ /* 0x000fe40000000036 */
[----:B------:R-:W0:Y:S08]  /*0c30*/  F2F.F32.F64 R61, R52 ;  /* 0x00000034003d7310 */ /* 0x000e300000301000 */
[----:B0-----:R-:W0:Y:S08]  /*0c40*/  FRND R61, R61 ;  /* 0x0000003d003d7307 */ /* 0x001e300000201000 */
[----:B0-----:R-:W0:Y:S08]  /*0c50*/  F2F.F64.F32 R50, R61 ;  /* 0x0000003d00327310 */ /* 0x001e300000201800 */
[----:B------:R-:W1:Y:S01]  /*0c60*/  F2F.F32.F64 R61, R58 ;  /* 0x0000003a003d7310 */ /* 0x000e620000301000 */
[----:B0-----:R-:W-:-:S07]  /*0c70*/  DADD R50, R52, -R50 ;  /* 0x0000000034327229 */ /* 0x001fce0000000832 */
[----:B------:R-:W0:Y:S08]  /*0c80*/  F2F.F32.F64 R52, R54 ;  /* 0x0000003600347310 */ /* 0x000e300000301000 */
[----:B-1----:R-:W1:Y:S08]  /*0c90*/  FRND R56, R61 ;  /* 0x0000003d00387307 */ /* 0x002e700000201000 */
[----:B0-----:R-:W0:Y:S08]  /*0ca0*/  FRND R52, R52 ;  /* 0x0000003400347307 */ /* 0x001e300000201000 */
[----:B-1----:R-:W1:Y:S08]  /*0cb0*/  F2F.F64.F32 R56, R56 ;  /* 0x0000003800387310 */ /* 0x002e700000201800 */
[----:B0-----:R-:W0:Y:S01]  /*0cc0*/  F2F.F64.F32 R52, R52 ;  /* 0x0000003400347310 */ /* 0x001e220000201800 */
[----:B-1----:R-:W-:-:S08]  /*0cd0*/  DADD R56, R58, -R56 ;  /* 0x000000003a387229 */ /* 0x002fd00000000838 */
[----:B------:R-:W-:Y:S02]  /*0ce0*/  DMUL R58, R56, R38 ;  /* 0x00000026383a7228 */ /* 0x000fe40000000000 */
[----:B0-----:R-:W-:Y:S02]  /*0cf0*/  DADD R52, R54, -R52 ;  /* 0x0000000036347229 */ /* 0x001fe40000000834 */
[-C--:B------:R-:W-:Y:S02]  /*0d00*/  DMUL R54, R32, R56.reuse ;  /* 0x0000003820367228 */ /* 0x080fe40000000000 */
[----:B------:R-:W-:Y:S02]  /*0d10*/  DMUL R56, R44, R56 ;  /* 0x000000382c387228 */ /* 0x000fe40000000000 */
[----:B------:R-:W-:-:S04]  /*0d20*/  DFMA R58, R36, R50, R58 ;  /* 0x00000032243a722b */ /* 0x000fc8000000003a */
[----:B------:R-:W-:Y:S02]  /*0d30*/  DFMA R54, R30, R50, R54 ;  /* 0x000000321e36722b */ /* 0x000fe40000000036 */
[----:B------:R-:W-:Y:S02]  /*0d40*/  DFMA R56, R50, R42, R56 ;  /* 0x0000002a3238722b */ /* 0x000fe40000000038 */
[----:B------:R-:W-:-:S04]  /*0d50*/  DFMA R58, R40, R52, R58 ;  /* 0x00000034283a722b */ /* 0x000fc8000000003a */
[C---:B------:R-:W-:Y:S02]  /*0d60*/  DFMA R54, R52.reuse, R34, R54 ;  /* 0x000000223436722b */ /* 0x040fe40000000036 */
[----:B------:R-:W-:Y:S02]  /*0d70*/  DFMA R56, R52, R46, R56 ;  /* 0x0000002e3438722b */ /* 0x000fe40000000038 */
[----:B------:R-:W-:-:S08]  /*0d80*/  DMUL R58, R58, R58 ;  /* 0x0000003a3a3a7228 */ /* 0x000fd00000000000 */
[----:B------:R-:W-:-:S08]  /*0d90*/  DFMA R58, R54, R54, R58 ;  /* 0x00000036363a722b */ /* 0x000fd0000000003a */
[----:B------:R-:W-:-:S10]  /*0da0*/  DFMA R58, R56, R56, R58 ;  /* 0x00000038383a722b */ /* 0x000fd4000000003a */
[----:B------:R-:W0:Y:S02]  /*0db0*/  F2F.F32.F64 R59, R58 ;  /* 0x0000003a003b7310 */ /* 0x000e240000301000 */
[----:B0-----:R-:W-:-:S06]  /*0dc0*/  IADD3 R50, PT, PT, R59, -0xd000000, RZ ;  /* 0xf30000003b327810 */ /* 0x001fcc0007ffe0ff */
[----:B------:R0:W1:Y:S01]  /*0dd0*/  MUFU.RSQ R52, R59 ;  /* 0x0000003b00347308 */ /* 0x0000620000001400 */
[----:B------:R-:W-:-:S13]  /*0de0*/  ISETP.GT.U32.AND P0, PT, R50, 0x727fffff, PT ;  /* 0x727fffff3200780c */ /* 0x000fda0003f04070 */
[----:B0-----:R-:W-:Y:S05]  /*0df0*/  @!P0 BRA `(.L_x_300) ;  /* 0x00000000001c8947 */ /* 0x001fea0003800000 */
[----:B------:R-:W-:Y:S01]  /*0e00*/  BSSY.RECONVERGENT B2, `(.L_x_301) ;  /* 0x0000004000027945 */ /* 0x000fe20003800200 */
[----:B------:R-:W-:Y:S02]  /*0e10*/  MOV R50, R59 ;  /* 0x0000003b00327202 */ /* 0x000fe40000000f00 */
[----:B-1----:R-:W-:-:S07]  /*0e20*/  MOV R52, 0xe40 ;  /* 0x00000e4000347802 */ /* 0x002fce0000000f00 */
[----:B------:R-:W-:Y:S05]  /*0e30*/  CALL.REL.NOINC `($__internal_10_$__cuda_sm20_sqrt_rn_f32_slowpath) ;  /* 0x0000002000b47944 */ /* 0x000fea0003c00000 */
[----:B------:R-:W-:Y:S05]  /*0e40*/  BSYNC.RECONVERGENT B2 ;  /* 0x0000000000027941 */ /* 0x000fea0003800200 */
.L_x_301:
[----:B------:R-:W-:Y:S01]  /*0e50*/  IMAD.MOV.U32 R50, RZ, RZ, R51 ;  /* 0x000000ffff327224 */ /* 0x000fe200078e0033 */
[----:B------:R-:W-:Y:S06]  /*0e60*/  BRA `(.L_x_302) ;  /* 0x0000000000107947 */ /* 0x000fec0003800000 */
.L_x_300:
[----:B-1----:R-:W-:Y:S01]  /*0e70*/  FMUL.FTZ R50, R59, R52 ;  /* 0x000000343b327220 */ /* 0x002fe20000410000 */
[----:B------:R-:W-:-:S03]  /*0e80*/  FMUL.FTZ R52, R52, 0.5 ;  /* 0x3f00000034347820 */ /* 0x000fc60000410000 */
[----:B------:R-:W-:-:S04]  /*0e90*/  FFMA R51, -R50, R50, R59 ;  /* 0x0000003232337223 */ /* 0x000fc8000000013b */
[----:B------:R-:W-:-:S07]  /*0ea0*/  FFMA R50, R51, R52, R50 ;  /* 0x0000003433327223 */ /* 0x000fce0000000032 */
.L_x_302:
[----:B------:R-:W-:Y:S05]  /*0eb0*/  BSYNC.RECONVERGENT B1 ;  /* 0x0000000000017941 */ /* 0x000fea0003800200 */
.L_x_299:
        /* <DEDUP_REMOVED lines=11> */
[----:B------:R-:W1:Y:S01]  /*0f70*/  LDS.64 R54, [UR20+0x6a8] ;  /* 0x0006a814ff367984 */ /* 0x000e620008000a00 */
[----:B--2---:R-:W-:-:S08]  /*0f80*/  UMOV UR10, URZ ;  /* 0x000000ff000a7c82 */ /* 0x004fd00008000000 */
.L_x_320:
[----:B------:R-:W-:-:S09]  /*0f90*/  ULEA UR28, UR10, UR21, 0x3 ;  /* 0x000000150a1c7291 */ /* 0x000fd2000f8e18ff */
[----:B0-2---:R-:W0:Y:S02]  /*0fa0*/  LDS.64 R50, [UR28] ;  /* 0x0000001cff327984 */ /* 0x005e240008000a00 */
[----:B0-----:R-:W-:-:S14]  /*0fb0*/  DSETP.GEU.AND P0, PT, R50, UR24, PT ;  /* 0x0000001832007e2a */ /* 0x001fdc000bf0e000 */
[----:B------:R-:W-:Y:S05]  /*0fc0*/  @P0 BRA `(.L_x_304) ;  /* 0x00000000007c0947 */ /* 0x000fea0003800000 */
[----:B------:R-:W-:Y:S01]  /*0fd0*/  UISETP.NE.AND UP1, UPT, UR5, 0x20, UPT ;  /* 0x000000200500788c */ /* 0x000fe2000bf25270 */
[----:B------:R-:W-:Y:S01]  /*0fe0*/  ISETP.NE.AND P0, PT, R0, RZ, PT ;  /* 0x000000ff0000720c */ /* 0x000fe20003f05270 */
[----:B------:R-:W-:-:S07]  /*0ff0*/  UIADD3 UR4, UPT, UPT, UR4, 0x1, URZ ;  /* 0x0000000104047890 */ /* 0x000fce000fffe0ff */
[----:B------:R-:W-:Y:S05]  /*1000*/  BRA.U UP1, `(.L_x_305) ;  /* 0x0000000101287547 */ /* 0x000fea000b800000 */
[----:B------:R-:W0:Y:S01]  /*1010*/  LDS.64 R50, [R2] ;  /* 0x0000000002327984 */ /* 0x000e220000000a00 */
[----:B------:R-:W-:Y:S01]  /*1020*/  MOV R59, UR7 ;  /* 0x00000007003b7c02 */ /* 0x000fe20008000f00 */
[----:B------:R-:W-:Y:S02]  /*1030*/  UIADD3 UR7, UPT, UPT, UR7, 0x1, URZ ;  /* 0x0000000107077890 */ /* 0x000fe4000fffe0ff */
[----:B------:R-:W2:Y:S01]  /*1040*/  LDS.64 R56, [R3] ;  /* 0x0000000003387984 */ /* 0x000ea20000000a00 */
[----:B------:R-:W-:Y:S01]  /*1050*/  LEA R59, R59, R0, 0x5 ;  /* 0x000000003b3b7211 */ /* 0x000fe200078e28ff */
[----:B------:R-:W-:-:S04]  /*1060*/  UMOV UR5, URZ ;  /* 0x000000ff00057c82 */ /* 0x000fc80008000000 */
[----:B------:R-:W-:-:S04]  /*1070*/  IMAD.WIDE R52, R59, 0x8, R28 ;  /* 0x000000083b347825 */ /* 0x000fc800078e021c */
[----:B------:R-:W-:Y:S01]  /*1080*/  IMAD.WIDE R58, R59, 0x8, R48 ;  /* 0x000000083b3a7825 */ /* 0x000fe200078e0230 */
[----:B0-----:R0:W-:Y:S04]  /*1090*/  STG.E.64 desc[UR18][R52.64], R50 ;  /* 0x0000003234007986 */ /* 0x0011e8000c101b12 */
[----:B--2---:R0:W-:Y:S02]  /*10a0*/  STG.E.64 desc[UR18][R58.64], R56 ;  /* 0x000000383a007986 */ /* 0x0041e4000c101b12 */
.L_x_305:
[----:B------:R-:W-:Y:S04]  /*10b0*/  BSSY.RECONVERGENT B1, `(.L_x_306) ;  /* 0x000000f000017945 */ /* 0x000fe80003800200 */
[----:B------:R-:W-:Y:S05]  /*10c0*/  @P0 BRA `(.L_x_307) ;  /* 0x0000000000340947 */ /* 0x000fea0003800000 */
[----:B------:R-:W2:Y:S01]  /*10d0*/  S2UR UR22, SR_CgaCtaId ;  /* 0x00000000001679c3 */ /* 0x000ea20000008800 */
[----:B------:R-:W-:Y:S01]  /*10e0*/  UMOV UR17, 0x400 ;  /* 0x0000040000117882 */ /* 0x000fe20000000000 */
[----:B0-----:R-:W-:Y:S01]  /*10f0*/  IMAD.U32 R50, RZ, RZ, UR27 ;  /* 0x0000001bff327e24 */ /* 0x001fe2000f8e00ff */
[----:B------:R-:W-:Y:S02]  /*1100*/  UIADD3 UR20, UPT, UPT, UR17, 0x7a8, URZ ;  /* 0x000007a811147890 */ /* 0x000fe4000fffe0ff */
[----:B------:R-:W-:Y:S02]  /*1110*/  UIADD3 UR23, UPT, UPT, UR17, 0x8a8, URZ ;  /* 0x000008a811177890 */ /* 0x000fe4000fffe0ff */
[----:B--2---:R-:W-:Y:S02]  /*1120*/  ULEA UR17, UR22, UR20, 0x18 ;  /* 0x0000001416117291 */ /* 0x004fe4000f8ec0ff */
[----:B------:R-:W-:Y:S02]  /*1130*/  ULEA UR20, UR22, UR23, 0x18 ;  /* 0x0000001716147291 */ /* 0x000fe4000f8ec0ff */
[----:B------:R-:W-:-:S02]  /*1140*/  UIADD3 UR22, UPT, UPT, UR26, UR10, URZ ;  /* 0x0000000a1a167290 */ /* 0x000fc4000fffe0ff */
[----:B------:R-:W-:Y:S02]  /*1150*/  ULEA UR17, UR5, UR17, 0x3 ;  /* 0x0000001105117291 */ /* 0x000fe4000f8e18ff */
[----:B------:R-:W-:Y:S02]  /*1160*/  ULEA UR20, UR5, UR20, 0x3 ;  /* 0x0000001405147291 */ /* 0x000fe4000f8e18ff */
[----:B------:R-:W-:-:S05]  /*1170*/  MOV R51, UR22 ;  /* 0x0000001600337c02 */ /* 0x000fca0008000f00 */
[----:B------:R2:W-:Y:S04]  /*1180*/  STS.64 [UR17], R50 ;  /* 0x00000032ff007988 */ /* 0x0005e80008000a11 */
[----:B-1----:R2:W-:Y:S02]  /*1190*/  STS.64 [UR20], R54 ;  /* 0x00000036ff007988 */ /* 0x0025e40008000a14 */
.L_x_307:
[----:B------:R-:W-:Y:S05]  /*11a0*/  BSYNC.RECONVERGENT B1 ;  /* 0x0000000000017941 */ /* 0x000fea0003800200 */
.L_x_306:
[----:B------:R-:W-:-:S12]  /*11b0*/  UIADD3 UR5, UPT, UPT, UR5, 0x1, URZ ;  /* 0x0000000105057890 */ /* 0x000fd8000fffe0ff */
.L_x_304:
        /* <DEDUP_REMOVED lines=11> */
[----:B------:R-:W-:Y:S01]  /*1270*/  UMOV UR5, URZ ;  /* 0x000000ff00057c82 */ /* 0x000fe20008000000 */
[----:B------:R-:W-:-:S04]  /*1280*/  IMAD R59, R59, 0x20, R0 ;  /* 0x000000203b3b7824 */ /* 0x000fc800078e0200 */
[----:B------:R-:W-:-:S04]  /*1290*/  IMAD.WIDE R52, R59, 0x8, R28 ;  /* 0x000000083b347825 */ /* 0x000fc800078e021c */
[----:B------:R-:W-:Y:S01]  /*12a0*/  IMAD.WIDE R58, R59, 0x8, R48 ;  /* 0x000000083b3a7825 */ /* 0x000fe200078e0230 */
[----:B0-----:R0:W-:Y:S04]  /*12b0*/  STG.E.64 desc[UR18][R52.64], R50 ;  /* 0x0000003234007986 */ /* 0x0011e8000c101b12 */
[----:B--2---:R0:W-:Y:S02]  /*12c0*/  STG.E.64 desc[UR18][R58.64], R56 ;  /* 0x000000383a007986 */ /* 0x0041e4000c101b12 */
.L_x_309:
[----:B------:R-:W-:Y:S04]  /*12d0*/  BSSY.RECONVERGENT B1, `(.L_x_310) ;  /* 0x000000f000017945 */ /* 0x000fe80003800200 */
[----:B------:R-:W-:Y:S05]  /*12e0*/  @P0 BRA `(.L_x_311) ;  /* 0x0000000000340947 */ /* 0x000fea0003800000 */
[----:B------:R-:W2:Y:S01]  /*12f0*/  S2UR UR22, SR_CgaCtaId ;  /* 0x00000000001679c3 */ /* 0x000ea20000008800 */
[----:B------:R-:W-:Y:S01]  /*1300*/  UMOV UR17, 0x400 ;  /* 0x0000040000117882 */ /* 0x000fe20000000000 */
[----:B0-----:R-:W-:Y:S01]  /*1310*/  MOV R50, UR27 ;  /* 0x0000001b00327c02 */ /* 0x001fe20008000f00 */
        /* <DEDUP_REMOVED lines=9> */
[----:B-1----:R2:W-:Y:S02]  /*13b0*/  STS.64 [UR20], R54 ;  /* 0x00000036ff007988 */ /* 0x0025e40008000a14 */
.L_x_311:
[----:B------:R-:W-:Y:S05]  /*13c0*/  BSYNC.RECONVERGENT B1 ;  /* 0x0000000000017941 */ /* 0x000fea0003800200 */
.L_x_310:
[----:B------:R-:W-:-:S12]  /*13d0*/  UIADD3 UR5, UPT, UPT, UR5, 0x1, URZ ;  /* 0x0000000105057890 */ /* 0x000fd8000fffe0ff */
.L_x_308:
        /* <DEDUP_REMOVED lines=8> */
[----:B------:R-:W-:Y:S01]  /*1460*/  IMAD.U32 R59, RZ, RZ, UR7 ;  /* 0x00000007ff3b7e24 */ /* 0x000fe2000f8e00ff */
[----:B------:R-:W-:Y:S02]  /*1470*/  UIADD3 UR7, UPT, UPT, UR7, 0x1, URZ ;  /* 0x0000000107077890 */ /* 0x000fe4000fffe0ff */
[----:B------:R-:W2:Y:S01]  /*1480*/  LDS.64 R56, [R3] ;  /* 0x0000000003387984 */ /* 0x000ea20000000a00 */
[----:B------:R-:W-:Y:S01]  /*1490*/  UMOV UR5, URZ ;  /* 0x000000ff00057c82 */ /* 0x000fe20008000000 */
[----:B------:R-:W-:-:S05]  /*14a0*/  LEA R59, R59, R0, 0x5 ;  /* 0x000000003b3b7211 */ /* 0x000fca00078e28ff */
[----:B------:R-:W-:-:S04]  /*14b0*/  IMAD.WIDE R52, R59, 0x8, R28 ;  /* 0x000000083b347825 */ /* 0x000fc800078e021c */
[----:B------:R-:W-:Y:S01]  /*14c0*/  IMAD.WIDE R58, R59, 0x8, R48 ;  /* 0x000000083b3a7825 */ /* 0x000fe200078e0230 */
[----:B0-----:R0:W-:Y:S04]  /*14d0*/  STG.E.64 desc[UR18][R52.64], R50 ;  /* 0x0000003234007986 */ /* 0x0011e8000c101b12 */
[----:B--2---:R0:W-:Y:S02]  /*14e0*/  STG.E.64 desc[UR18][R58.64], R56 ;  /* 0x000000383a007986 */ /* 0x0041e4000c101b12 */
.L_x_313:
        /* <DEDUP_REMOVED lines=14> */
[----:B-1----:R2:W-:Y:S02]  /*15d0*/  STS.64 [UR20], R54 ;  /* 0x00000036ff007988 */ /* 0x0025e40008000a14 */
.L_x_315:
[----:B------:R-:W-:Y:S05]  /*15e0*/  BSYNC.RECONVERGENT B1 ;  /* 0x0000000000017941 */ /* 0x000fea0003800200 */
.L_x_314:
[----:B------:R-:W-:-:S12]  /*15f0*/  UIADD3 UR5, UPT, UPT, UR5, 0x1, URZ ;  /* 0x0000000105057890 */ /* 0x000fd8000fffe0ff */
.L_x_312:
        /* <DEDUP_REMOVED lines=17> */
.L_x_317:
        /* <DEDUP_REMOVED lines=15> */
.L_x_319:
[----:B------:R-:W-:Y:S05]  /*1800*/  BSYNC.RECONVERGENT B1 ;  /* 0x0000000000017941 */ /* 0x000fea0003800200 */
.L_x_318:
[----:B------:R-:W-:-:S12]  /*1810*/  UIADD3 UR5, UPT, UPT, UR5, 0x1, URZ ;  /* 0x0000000105057890 */ /* 0x000fd8000fffe0ff */
.L_x_316:
[----:B------:R-:W-:-:S04]  /*1820*/  UIADD3 UR10, UPT, UPT, UR10, 0x4, URZ ;  /* 0x000000040a0a7890 */ /* 0x000fc8000fffe0ff */
[----:B------:R-:W-:-:S09]  /*1830*/  UISETP.NE.AND UP1, UPT, UR10, UR15, UPT ;  /* 0x0000000f0a00728c */ /* 0x000fd2000bf25270 */
[----:B------:R-:W-:Y:S05]  /*1840*/  BRA.U UP1, `(.L_x_320) ;  /* 0xfffffff501d07547 */ /* 0x000fea000b83ffff */
[----:B------:R-:W-:-:S05]  /*1850*/  UMOV UR10, UR15 ;  /* 0x0000000f000a7c82 */ /* 0x000fca0008000000 */
.L_x_303:
[----:B------:R-:W-:-:S09]  /*1860*/  UISETP.NE.AND UP1, UPT, UR14, URZ, UPT ;  /* 0x000000ff0e00728c */ /* 0x000fd2000bf25270 */
[----:B------:R-:W-:Y:S05]  /*1870*/  BRA.U !UP1, `(.L_x_321) ;  /* 0x0000000509c07547 */ /* 0x000fea000b800000 */
[----:B------:R-:W3:Y:S01]  /*1880*/  S2UR UR23, SR_CgaCtaId ;  /* 0x00000000001779c3 */ /* 0x000ee20000008800 */
[----:B------:R-:W-:Y:S01]  /*1890*/  UMOV UR22, 0x400 ;  /* 0x0000040000167882 */ /* 0x000fe20000000000 */
[----:B------:R-:W4:Y:S01]  /*18a0*/  LDCU.64 UR24, c[0x0][0x3a0] ;  /* 0x00007400ff1877ac */ /* 0x000f220008000a00 */
[----:B------:R-:W-:-:S04]  /*18b0*/  UIADD3 UR17, UPT, UPT, UR22, 0x6a8, URZ ;  /* 0x000006a816117890 */ /* 0x000fc8000fffe0ff */
[----:B---3--:R-:W-:-:S04]  /*18c0*/  ULEA UR17, UR23, UR17, 0x18 ;  /* 0x0000001117117291 */ /* 0x008fc8000f8ec0ff */
[----:B------:R-:W-:-:S09]  /*18d0*/  ULEA UR20, UR10, UR17, 0x3 ;  /* 0x000000110a147291 */ /* 0x000fd2000f8e18ff */
[----:B0-2---:R-:W4:Y:S02]  /*18e0*/  LDS.64 R50, [UR20] ;  /* 0x00000014ff327984 */ /* 0x005f240008000a00 */
[----:B----4-:R-:W-:-:S14]  /*18f0*/  DSETP.GEU.AND P0, PT, R50, UR24, PT ;  /* 0x0000001832007e2a */ /* 0x010fdc000bf0e000 */
        /* <DEDUP_REMOVED lines=11> */
[----:B-1----:R-:W-:-:S04]  /*19b0*/  IMAD.WIDE R54, R57, 0x8, R28 ;  /* 0x0000000839367825 */ /* 0x002fc800078e021c */
[----:B------:R-:W-:Y:S01]  /*19c0*/  IMAD.WIDE R56, R57, 0x8, R48 ;  /* 0x0000000839387825 */ /* 0x000fe200078e0230 */
[----:B0-----:R0:W-:Y:S04]  /*19d0*/  STG.E.64 desc[UR18][R54.64], R52 ;  /* 0x0000003436007986 */ /* 0x0011e8000c101b12 */
[----:B--2---:R0:W-:Y:S02]  /*19e0*/  STG.E.64 desc[UR18][R56.64], R50 ;  /* 0x0000003238007986 */ /* 0x0041e4000c101b12 */
.L_x_323:
        /* <DEDUP_REMOVED lines=15> */
.L_x_325:
[----:B------:R-:W-:Y:S05]  /*1ae0*/  BSYNC.RECONVERGENT B1 ;  /* 0x0000000000017941 */ /* 0x000fea0003800200 */
.L_x_324:
[----:B------:R-:W-:-:S12]  /*1af0*/  UIADD3 UR5, UPT, UPT, UR5, 0x1, URZ ;  /* 0x0000000105057890 */ /* 0x000fd8000fffe0ff */
.L_x_322:
        /* <DEDUP_REMOVED lines=15> */
[----:B-1----:R-:W-:-:S04]  /*1bf0*/  IMAD.WIDE R54, R57, 0x8, R28 ;  /* 0x0000000839367825 */ /* 0x002fc800078e021c */
[----:B------:R-:W-:Y:S01]  /*1c00*/  IMAD.WIDE R56, R57, 0x8, R48 ;  /* 0x0000000839387825 */ /* 0x000fe200078e0230 */
[----:B0-----:R0:W-:Y:S04]  /*1c10*/  STG.E.64 desc[UR18][R54.64], R52 ;  /* 0x0000003436007986 */ /* 0x0011e8000c101b12 */
[----:B--2---:R0:W-:Y:S02]  /*1c20*/  STG.E.64 desc[UR18][R56.64], R50 ;  /* 0x0000003238007986 */ /* 0x0041e4000c101b12 */
.L_x_327:
        /* <DEDUP_REMOVED lines=15> */
.L_x_329:
[----:B------:R-:W-:Y:S05]  /*1d20*/  BSYNC.RECONVERGENT B1 ;  /* 0x0000000000017941 */ /* 0x000fea0003800200 */
.L_x_328:
[----:B------:R-:W-:-:S12]  /*1d30*/  UIADD3 UR5, UPT, UPT, UR5, 0x1, URZ ;  /* 0x0000000105057890 */ /* 0x000fd8000fffe0ff */
.L_x_326:
        /* <DEDUP_REMOVED lines=15> */
[----:B-1----:R-:W-:-:S04]  /*1e30*/  IMAD.WIDE R54, R57, 0x8, R28 ;  /* 0x0000000839367825 */ /* 0x002fc800078e021c */
[----:B------:R-:W-:Y:S01]  /*1e40*/  IMAD.WIDE R56, R57, 0x8, R48 ;  /* 0x0000000839387825 */ /* 0x000fe200078e0230 */
[----:B0-----:R0:W-:Y:S04]  /*1e50*/  STG.E.64 desc[UR18][R54.64], R52 ;  /* 0x0000003436007986 */ /* 0x0011e8000c101b12 */
[----:B--2---:R0:W-:Y:S02]  /*1e60*/  STG.E.64 desc[UR18][R56.64], R50 ;  /* 0x0000003238007986 */ /* 0x0041e4000c101b12 */
.L_x_330:
[----:B------:R-:W-:Y:S04]  /*1e70*/  BSSY.RECONVERGENT B1, `(.L_x_331) ;  /* 0x000000f000017945 */ /* 0x000fe80003800200 */
[----:B------:R-:W-:Y:S05]  /*1e80*/  @P0 BRA `(.L_x_332) ;  /* 0x0000000000340947 */ /* 0x000fea0003800000 */
[----:B------:R-:W-:Y:S01]  /*1e90*/  UIADD3 UR17, UPT, UPT, UR22, 0x7a8, URZ ;  /* 0x000007a816117890 */ /* 0x000fe2000fffe0ff */
[----:B0-----:R-:W-:Y:S01]  /*1ea0*/  IMAD.U32 R52, RZ, RZ, UR27 ;  /* 0x0000001bff347e24 */ /* 0x001fe2000f8e00ff */
        /* <DEDUP_REMOVED lines=11> */
.L_x_332:
[----:B------:R-:W-:Y:S05]  /*1f60*/  BSYNC.RECONVERGENT B1 ;  /* 0x0000000000017941 */ /* 0x000fea0003800200 */
.L_x_331:
[----:B------:R-:W-:-:S12]  /*1f70*/  UIADD3 UR5, UPT, UPT, UR5, 0x1, URZ ;  /* 0x0000000105057890 */ /* 0x000fd8000fffe0ff */
.L_x_321:
[----:B------:R-:W-:-:S04]  /*1f80*/  UIADD3 UR9, UPT, UPT, UR9, 0x1, URZ ;  /* 0x0000000109097890 */ /* 0x000fc8000fffe0ff */
[----:B------:R-:W-:-:S09]  /*1f90*/  UISETP.NE.AND UP1, UPT, UR9, UR13, UPT ;  /* 0x0000000d0900728c */ /* 0x000fd2000bf25270 */
[----:B------:R-:W-:Y:S05]  /*1fa0*/  BRA.U !UP1, `(.L_x_297) ;  /* 0x0000000d09dc7547 */ /* 0x000fea000b800000 */
[----:B------:R-:W-:Y:S05]  /*1fb0*/  BRA `(.L_x_333) ;  /* 0xffffffe800c47947 */ /* 0x000fea000383ffff */
.L_x_298:
[----:B------:R-:W-:Y:S01]  /*1fc0*/  UISETP.GE.U32.AND UP1, UPT, UR13, 0x4, UPT ;  /* 0x000000040d00788c */ /* 0x000fe2000bf26070 */
[----:B------:R-:W-:-:S08]  /*1fd0*/  UMOV UR9, URZ ;  /* 0x000000ff00097c82 */ /* 0x000fd00008000000 */
[----:B------:R-:W-:Y:S05]  /*1fe0*/  BRA.U !UP1, `(.L_x_334) ;  /* 0x00000005093c7547 */ /* 0x000fea000b800000 */
[----:B------:R1:W2:Y:S01]  /*1ff0*/  LDS.64 R36, [R47] ;  /* 0x000000002f247984 */ /* 0x0002a20000000a00 */
[----:B------:R-:W-:Y:S02]  /*2000*/  UIADD3 UR10, UPT, UPT, UR10, 0x3a8, URZ ;  /* 0x000003a80a0a7890 */ /* 0x000fe4000fffe0ff */
[----:B------:R-:W-:Y:S01]  /*2010*/  ULOP3.LUT UR9, UR13, 0x7ffffffc, URZ, 0xc0, !UPT ;  /* 0x7ffffffc0d097892 */ /* 0x000fe2000f8ec0ff */
[----:B------:R1:W3:Y:S01]  /*2020*/  LDS.64 R38, [R47+0x8] ;  /* 0x000008002f267984 */ /* 0x0002e20000000a00 */
[----:B------:R-:W-:Y:S02]  /*2030*/  ULEA UR10, UR14, UR10, 0x18 ;  /* 0x0000000a0e0a7291 */ /* 0x000fe4000f8ec0ff */
[----:B------:R-:W-:Y:S01]  /*2040*/  UIADD3 UR9, UPT, UPT, -UR9, URZ, URZ ;  /* 0x000000ff09097290 */ /* 0x000fe2000fffe1ff */
[----:B------:R1:W4:Y:S01]  /*2050*/  LDS.64 R40, [R47+0x10] ;  /* 0x000010002f287984 */ /* 0x0003220000000a00 */
[----:B------:R-:W-:-:S03]  /*2060*/  UIADD3 UR10, UPT, UPT, UR10, 0x58, URZ ;  /* 0x000000580a0a7890 */ /* 0x000fc6000fffe0ff */
[----:B------:R-:W1:Y:S04]  /*2070*/  LDS.64 R42, [UR15+0xa0] ;  /* 0x0000a00fff2a7984 */ /* 0x000e680008000a00 */
[----:B------:R-:W1:Y:S04]  /*2080*/  LDS.64 R44, [UR15+0x18] ;  /* 0x0000180fff2c7984 */ /* 0x000e680008000a00 */
[----:B0-----:R-:W0:Y:S04]  /*2090*/  LDS.128 R4, [UR15+0x60] ;  /* 0x0000600fff047984 */ /* 0x001e280008000c00 */
[----:B------:R-:W0:Y:S04]  /*20a0*/  LDS.128 R8, [UR15+0x70] ;  /* 0x0000700fff087984 */ /* 0x000e280008000c00 */
[----:B------:R-:W0:Y:S04]  /*20b0*/  LDS.128 R12, [UR15+0x80] ;  /* 0x0000800fff0c7984 */ /* 0x000e280008000c00 */
[----:B------:R-:W0:Y:S04]  /*20c0*/  LDS.128 R16, [UR15+0x90] ;  /* 0x0000900fff107984 */ /* 0x000e280008000c00 */
[----:B------:R-:W0:Y:S04]  /*20d0*/  LDS.128 R20, [UR15+0x20] ;  /* 0x0000200fff147984 */ /* 0x000e280008000c00 */
[----:B------:R-:W0:Y:S04]  /*20e0*/  LDS.128 R24, [UR15+0x30] ;  /* 0x0000300fff187984 */ /* 0x000e280008000c00 */
[----:B------:R-:W0:Y:S04]  /*20f0*/  LDS.128 R28, [UR15+0x40] ;  /* 0x0000400fff1c7984 */ /* 0x000e280008000c00 */
[----:B--234-:R-:W0:Y:S02]  /*2100*/  LDS.128 R32, [UR15+0x50] ;  /* 0x0000500fff207984 */ /* 0x01ce240008000c00 */
.L_x_335:
[----:B------:R-:W2:Y:S01]  /*2110*/  LDS.64 R52, [UR10+-0x8] ;  /* 0xfffff80aff347984 */ /* 0x000ea20008000a00 */
[----:B------:R-:W-:-:S03]  /*2120*/  UIADD3 UR9, UPT, UPT, UR9, 0x4, URZ ;  /* 0x0000000409097890 */ /* 0x000fc6000fffe0ff */
[----:B-1----:R-:W1:Y:S01]  /*2130*/  LDS.64 R46, [UR10+-0x10] ;  /* 0xfffff00aff2e7984 */ /* 0x002e620008000a00 */
[----:B------:R-:W-:-:S03]  /*2140*/  UISETP.NE.AND UP1, UPT, UR9, URZ, UPT ;  /* 0x000000ff0900728c */ /* 0x000fc6000bf25270 */
[----:B------:R-:W3:Y:S01]  /*2150*/  LDS.64 R50, [UR10] ;  /* 0x0000000aff327984 */ /* 0x000ee20008000a00 */
[----:B------:R-:W-:Y:S01]  /*2160*/  UIADD3 UR10, UPT, UPT, UR10, 0x60, URZ ;  /* 0x000000600a0a7890 */ /* 0x000fe2000fffe0ff */
[----:B--2---:R-:W-:Y:S02]  /*2170*/  DADD R52, R38, -R52 ;  /* 0x0000000026347229 */ /* 0x004fe40000000834 */
[----:B-1----:R-:W-:-:S06]  /*2180*/  DADD R46, R36, -R46 ;  /* 0x00000000242e7229 */ /* 0x002fcc000000082e */
[----:B0-----:R-:W-:Y:S02]  /*2190*/  DMUL R48, R12, R52 ;  /* 0x000000340c307228 */ /* 0x001fe40000000000 */
[----:B---3--:R-:W-:Y:S02]  /*21a0*/  DADD R50, R40, -R50 ;  /* 0x0000000028327229 */ /* 0x008fe40000000832 */
[C---:B------:R-:W-:Y:S02]  /*21b0*/  DMUL R54, R52.reuse, R6 ;  /* 0x0000000634367228 */ /* 0x040fe40000000000 */
[----:B------:R-:W-:Y:S02]  /*21c0*/  DMUL R52, R52, R18 ;  /* 0x0000001234347228 */ /* 0x000fe40000000000 */
[----:B------:R-:W-:-:S04]  /*21d0*/  DFMA R48, R46, R10, R48 ;  /* 0x0000000a2e30722b */ /* 0x000fc80000000030 */
[-C--:B------:R-:W-:Y:S02]  /*21e0*/  DFMA R54, R4, R46.reuse, R54 ;  /* 0x0000002e0436722b */ /* 0x080fe40000000036 */
[----:B------:R-:W-:Y:S02]  /*21f0*/  DFMA R46, R16, R46, R52 ;  /* 0x0000002e102e722b */ /* 0x000fe40000000034 */
[----:B------:R-:W-:-:S04]  /*2200*/  DFMA R48, R50, R14, R48 ;  /* 0x0000000e3230722b */ /* 0x000fc80000000030 */
[-C--:B------:R-:W-:Y:S02]  /*2210*/  DFMA R52, R8, R50.reuse, R54 ;  /* 0x000000320834722b */ /* 0x080fe40000000036 */
[----:B------:R-:W0:Y:S01]  /*2220*/  F2F.F32.F64 R59, R48 ;  /* 0x00000030003b7310 */ /* 0x000e220000301000 */
[----:B------:R-:W-:-:S07]  /*2230*/  DFMA R50, R42, R50, R46 ;  /* 0x000000322a32722b */ /* 0x000fce000000002e */
[----:B------:R-:W1:Y:S08]  /*2240*/  F2F.F32.F64 R58, R52 ;  /* 0x00000034003a7310 */ /* 0x000e700000301000 */
[----:B0-----:R-:W0:Y:S08]  /*2250*/  FRND R59, R59 ;  /* 0x0000003b003b7307 */ /* 0x001e300000201000 */
[----:B------:R-:W2:Y:S08]  /*2260*/  F2F.F32.F64 R61, R50 ;  /* 0x00000032003d7310 */ /* 0x000eb00000301000 */
[----:B-1----:R-:W1:Y:S08]  /*2270*/  FRND R58, R58 ;  /* 0x0000003a003a7307 */ /* 0x002e700000201000 */
[----:B0-----:R-:W0:Y:S08]  /*2280*/  F2F.F64.F32 R46, R59 ;  /* 0x0000003b002e7310 */ /* 0x001e300000201800 */
[----:B--2---:R-:W2:Y:S01]  /*2290*/  FRND R61, R61 ;  /* 0x0000003d003d7307 */ /* 0x004ea20000201000 */
[----:B0-----:R-:W-:-:S07]  /*22a0*/  DADD R46, R48, -R46 ;  /* 0x00000000302e7229 */ /* 0x001fce000000082e */
[----:B-1----:R-:W0:Y:S01]  /*22b0*/  F2F.F64.F32 R54, R58 ;  /* 0x0000003a00367310 */ /* 0x002e220000201800 */
[----:B------:R-:W-:-:S07]  /*22c0*/  DMUL R56, R46, R26 ;  /* 0x0000001a2e387228 */ /* 0x000fce0000000000 */
[----:B--2---:R-:W1:Y:S01]  /*22d0*/  F2F.F64.F32 R48, R61 ;  /* 0x0000003d00307310 */ /* 0x004e620000201800 */
[----:B0-----:R-:W-:Y:S02]  /*22e0*/  DADD R54, R52, -R54 ;  /* 0x0000000034367229 */ /* 0x001fe40000000836 */
[----:B-1----:R-:W-:-:S06]  /*22f0*/  DADD R48, R50, -R48 ;  /* 0x0000000032307229 */ /* 0x002fcc0000000830 */
[----:B------:R-:W-:Y:S02]  /*2300*/  DFMA R56, R24, R54, R56 ;  /* 0x000000361838722b */ /* 0x000fe40000000038 */
[-C--:B------:R-:W-:Y:S02]  /*2310*/  DMUL R50, R20, R46.reuse ;  /* 0x0000002e14327228 */ /* 0x080fe40000000000 */
[----:B------:R-:W-:-:S04]  /*2320*/  DMUL R46, R32, R46 ;  /* 0x0000002e202e7228 */ /* 0x000fc80000000000 */
[----:B------:R-:W-:Y:S02]  /*2330*/  DFMA R56, R28, R48, R56 ;  /* 0x000000301c38722b */ /* 0x000fe40000000038 */
[----:B------:R-:W-:Y:S02]  /*2340*/  DFMA R50, R44, R54, R50 ;  /* 0x000000362c32722b */ /* 0x000fe40000000032 */
[----:B------:R-:W-:-:S04]  /*2350*/  DFMA R46, R54, R30, R46 ;  /* 0x0000001e362e722b */ /* 0x000fc8000000002e */
[----:B------:R-:W-:Y:S02]  /*2360*/  DMUL R56, R56, R56 ;  /* 0x0000003838387228 */ /* 0x000fe40000000000 */
[C---:B------:R-:W-:Y:S02]  /*2370*/  DFMA R50, R48.reuse, R22, R50 ;  /* 0x000000163032722b */ /* 0x040fe40000000032 */
[----:B------:R-:W-:-:S06]  /*2380*/  DFMA R46, R48, R34, R46 ;  /* 0x00000022302e722b */ /* 0x000fcc000000002e */
[----:B------:R-:W-:-:S08]  /*2390*/  DFMA R56, R50, R50, R56 ;  /* 0x000000323238722b */ /* 0x000fd00000000038 */
[----:B------:R-:W-:Y:S01]  /*23a0*/  DFMA R56, R46, R46, R56 ;  /* 0x0000002e2e38722b */ /* 0x000fe20000000038 */
[----:B------:R-:W-:Y:S10]  /*23b0*/  BRA.U UP1, `(.L_x_335) ;  /* 0xfffffffd01547547 */ /* 0x000ff4000b83ffff */
[----:B------:R-:W0:Y:S01]  /*23c0*/  F2F.F32.F64 R50, R56 ;  /* 0x0000003800327310 */ /* 0x000e220000301000 */
[----:B------:R-:W-:Y:S01]  /*23d0*/  ULOP3.LUT UR9, UR13, 0x7ffffffc, URZ, 0xc0, !UPT ;  /* 0x7ffffffc0d097892 */ /* 0x000fe2000f8ec0ff */
[----:B------:R-:W-:Y:S01]  /*23e0*/  BSSY.RECONVERGENT B1, `(.L_x_336) ;  /* 0x000000d000017945 */ /* 0x000fe20003800200 */
[----:B0-----:R-:W-:-:S05]  /*23f0*/  IADD3 R4, PT, PT, R50, -0xd000000, RZ ;  /* 0xf300000032047810 */ /* 0x001fca0007ffe0ff */
[----:B------:R0:W1:Y:S01]  /*2400*/  MUFU.RSQ R5, R50 ;  /* 0x0000003200057308 */ /* 0x0000620000001400 */
[----:B------:R-:W-:-:S13]  /*2410*/  ISETP.GT.U32.AND P0, PT, R4, 0x727fffff, PT ;  /* 0x727fffff0400780c */ /* 0x000fda0003f04070 */
[----:B0-----:R-:W-:Y:S05]  /*2420*/  @!P0 BRA `(.L_x_337) ;  /* 0x0000000000108947 */ /* 0x001fea0003800000 */
[----:B------:R-:W-:-:S07]  /*2430*/  MOV R52, 0x2450 ;  /* 0x0000245000347802 */ /* 0x000fce0000000f00 */
[----:B-1----:R-:W-:Y:S05]  /*2440*/  CALL.REL.NOINC `($__internal_10_$__cuda_sm20_sqrt_rn_f32_slowpath) ;  /* 0x0000000c00307944 */ /* 0x002fea0003c00000 */
[----:B------:R-:W-:Y:S01]  /*2450*/  IMAD.MOV.U32 R4, RZ, RZ, R51 ;  /* 0x000000ffff047224 */ /* 0x000fe200078e0033 */
[----:B------:R-:W-:Y:S06]  /*2460*/  BRA `(.L_x_338) ;  /* 0x0000000000107947 */ /* 0x000fec0003800000 */
.L_x_337:
[----:B-1----:R-:W-:Y:S01]  /*2470*/  FMUL.FTZ R4, R50, R5 ;  /* 0x0000000532047220 */ /* 0x002fe20000410000 */
[----:B------:R-:W-:-:S03]  /*2480*/  FMUL.FTZ R6, R5, 0.5 ;  /* 0x3f00000005067820 */ /* 0x000fc60000410000 */
[----:B------:R-:W-:-:S04]  /*2490*/  FFMA R5, -R4, R4, R50 ;  /* 0x0000000404057223 */ /* 0x000fc80000000132 */
[----:B------:R-:W-:-:S07]  /*24a0*/  FFMA R4, R5, R6, R4 ;  /* 0x0000000605047223 */ /* 0x000fce0000000004 */
.L_x_338:
[----:B------:R-:W-:Y:S05]  /*24b0*/  BSYNC.RECONVERGENT B1 ;  /* 0x0000000000017941 */ /* 0x000fea0003800200 */
.L_x_336:
[----:B------:R-:W0:Y:S02]  /*24c0*/  F2F.F64.F32 R4, R4 ;  /* 0x0000000400047310 */ /* 0x000e240000201800 */
[----:B0-----:R1:W-:Y:S02]  /*24d0*/  STS.64 [R60], R4 ;  /* 0x000000043c007388 */ /* 0x0013e40000000a00 */
.L_x_334:
[----:B------:R-:W-:-:S09]  /*24e0*/  ULOP3.LUT UP1, UR16, UR13, 0x3, URZ, 0xc0, !UPT ;  /* 0x000000030d107892 */ /* 0x000fd2000f82c0ff */
[----:B------:R-:W-:Y:S05]  /*24f0*/  BRA.U !UP1, `(.L_x_297) ;  /* 0x0000000909887547 */ /* 0x000fea000b800000 */
[----:B------:R-:W2:Y:S01]  /*2500*/  S2UR UR15, SR_CgaCtaId ;  /* 0x00000000000f79c3 */ /* 0x000ea20000008800 */
[----:B------:R-:W-:Y:S01]  /*2510*/  UMOV UR14, 0x400 ;  /* 0x00000400000e7882 */ /* 0x000fe20000000000 */
[----:B------:R-:W-:Y:S02]  /*2520*/  UISETP.NE.AND UP1, UPT, UR16, 0x1, UPT ;  /* 0x000000011000788c */ /* 0x000fe4000bf25270 */
[----:B------:R-:W-:-:S04]  /*2530*/  UIADD3 UR10, UPT, UPT, UR14, 0xa8, URZ ;  /* 0x000000a80e0a7890 */ /* 0x000fc8000fffe0ff */
[----:B--2---:R-:W-:-:S06]  /*2540*/  ULEA UR10, UR15, UR10, 0x18 ;  /* 0x0000000a0f0a7291 */ /* 0x004fcc000f8ec0ff */
[----:B01----:R-:W-:-:S05]  /*2550*/  MOV R5, UR10 ;  /* 0x0000000a00057c02 */ /* 0x003fca0008000f00 */
[----:B------:R-:W-:Y:S01]  /*2560*/  IMAD R8, R0, 0x18, R5 ;  /* 0x0000001800087824 */ /* 0x000fe200078e0205 */
[----:B------:R-:W-:Y:S06]  /*2570*/  BRA.U !UP1, `(.L_x_339) ;  /* 0x0000000509307547 */ /* 0x000fec000b800000 */
[----:B------:R-:W-:Y:S01]  /*2580*/  UIADD3 UR10, UPT, UPT, UR14, 0x3a8, URZ ;  /* 0x000003a80e0a7890 */ /* 0x000fe2000fffe0ff */
[----:B------:R-:W-:Y:S01]  /*2590*/  LDS.64 R26, [R8+0x8] ;  /* 0x00000800081a7984 */ /* 0x000fe20000000a00 */
[----:B------:R-:W-:Y:S01]  /*25a0*/  ULEA UR14, UR15, UR14, 0x18 ;  /* 0x0000000e0f0e7291 */ /* 0x000fe2000f8ec0ff */
[----:B------:R-:W-:Y:S01]  /*25b0*/  BSSY.RECONVERGENT B1, `(.L_x_340) ;  /* 0x0000045000017945 */ /* 0x000fe20003800200 */
[----:B------:R-:W-:Y:S01]  /*25c0*/  ULEA UR10, UR15, UR10, 0x18 ;  /* 0x0000000a0f0a7291 */ /* 0x000fe2000f8ec0ff */
[----:B------:R-:W-:Y:S03]  /*25d0*/  LDS.64 R24, [R8] ;  /* 0x0000000008187984 */ /* 0x000fe60000000a00 */
[----:B------:R-:W-:Y:S01]  /*25e0*/  UIMAD UR10, UR9, 0x18, UR10 ;  /* 0x00000018090a78a4 */ /* 0x000fe2000f8e020a */
[----:B------:R-:W-:Y:S04]  /*25f0*/  LDS.64 R28, [R8+0x10] ;  /* 0x00001000081c7984 */ /* 0x000fe80000000a00 */
[----:B------:R-:W-:Y:S04]  /*2600*/  LDS.128 R20, [UR14+0x80] ;  /* 0x0000800eff147984 */ /* 0x000fe80008000c00 */
[----:B------:R-:W0:Y:S04]  /*2610*/  LDS.64 R32, [UR10+0x20] ;  /* 0x0000200aff207984 */ /* 0x000e280008000a00 */
[----:B------:R-:W1:Y:S04]  /*2620*/  LDS.64 R30, [UR10+0x18] ;  /* 0x0000180aff1e7984 */ /* 0x000e680008000a00 */
[----:B------:R-:W2:Y:S04]  /*2630*/  LDS.128 R16, [UR14+0x60] ;  /* 0x0000600eff107984 */ /* 0x000ea80008000c00 */
[----:B------:R-:W3:Y:S04]  /*2640*/  LDS.64 R34, [UR10+0x28] ;  /* 0x0000280aff227984 */ /* 0x000ee80008000a00 */
[----:B------:R-:W4:Y:S04]  /*2650*/  LDS.128 R12, [UR14+0x70] ;  /* 0x0000700eff0c7984 */ /* 0x000f280008000c00 */
[----:B------:R-:W5:Y:S04]  /*2660*/  LDS.128 R4, [UR14+0x90] ;  /* 0x0000900eff047984 */ /* 0x000f680008000c00 */
[----:B------:R-:W5:Y:S01]  /*2670*/  LDS.64 R10, [UR14+0xa0] ;  /* 0x0000a00eff0a7984 */ /* 0x000f620008000a00 */
[----:B0-----:R-:W-:-:S02]  /*2680*/  DADD R26, R26, -R32 ;  /* 0x000000001a1a7229 */ /* 0x001fc40000000820 */
[----:B-1----:R-:W-:-:S06]  /*2690*/  DADD R30, R24, -R30 ;  /* 0x00000000181e7229 */ /* 0x002fcc000000081e */
[----:B------:R-:W-:Y:S02]  /*26a0*/  DMUL R20, R20, R26 ;  /* 0x0000001a14147228 */ /* 0x000fe40000000000 */
[----:B--2---:R-:W-:Y:S02]  /*26b0*/  DMUL R18, R26, R18 ;  /* 0x000000121a127228 */ /* 0x004fe40000000000 */
[----:B---3--:R-:W-:-:S04]  /*26c0*/  DADD R28, R28, -R34 ;  /* 0x000000001c1c7229 */ /* 0x008fc80000000822 */
[----:B----4-:R-:W-:Y:S02]  /*26d0*/  DFMA R14, R30, R14, R20 ;  /* 0x0000000e1e0e722b */ /* 0x010fe40000000014 */
[----:B------:R-:W-:Y:S02]  /*26e0*/  DFMA R16, R16, R30, R18 ;  /* 0x0000001e1010722b */ /* 0x000fe40000000012 */
[----:B-----5:R-:W-:-:S04]  /*26f0*/  DMUL R6, R26, R6 ;  /* 0x000000061a067228 */ /* 0x020fc80000000000 */
[----:B------:R-:W-:Y:S02]  /*2700*/  DFMA R26, R28, R22, R14 ;  /* 0x000000161c1a722b */ /* 0x000fe4000000000e */
[----:B------:R-:W-:Y:S01]  /*2710*/  DFMA R24, R12, R28, R16 ;  /* 0x0000001c0c18722b */ /* 0x000fe20000000010 */
[----:B------:R-:W0:Y:S01]  /*2720*/  LDS.128 R20, [UR14+0x30] ;  /* 0x0000300eff147984 */ /* 0x000e220008000c00 */
[----:B------:R-:W-:Y:S02]  /*2730*/  DFMA R4, R4, R30, R6 ;  /* 0x0000001e0404722b */ /* 0x000fe40000000006 */
[----:B------:R-:W1:Y:S01]  /*2740*/  F2F.F32.F64 R34, R26 ;  /* 0x0000001a00227310 */ /* 0x000e620000301000 */
[----:B------:R-:W-:Y:S04]  /*2750*/  LDS.128 R16, [UR14+0x50] ;  /* 0x0000500eff107984 */ /* 0x000fe80008000c00 */
[----:B------:R-:W-:Y:S01]  /*2760*/  LDS.128 R12, [UR14+0x40] ;  /* 0x0000400eff0c7984 */ /* 0x000fe20008000c00 */
[----:B------:R-:W-:-:S02]  /*2770*/  DFMA R28, R10, R28, R4 ;  /* 0x0000001c0a1c722b */ /* 0x000fc40000000004 */
[----:B------:R-:W2:Y:S01]  /*2780*/  F2F.F32.F64 R9, R24 ;  /* 0x0000001800097310 */ /* 0x000ea20000301000 */
[----:B------:R-:W3:Y:S04]  /*2790*/  LDS.128 R4, [UR14+0x20] ;  /* 0x0000200eff047984 */ /* 0x000ee80008000c00 */
[----:B------:R-:W4:Y:S03]  /*27a0*/  LDS.64 R10, [UR14+0x18] ;  /* 0x0000180eff0a7984 */ /* 0x000f260008000a00 */
[----:B-1----:R-:W1:Y:S08]  /*27b0*/  FRND R34, R34 ;  /* 0x0000002200227307 */ /* 0x002e700000201000 */
[----:B------:R-:W5:Y:S08]  /*27c0*/  F2F.F32.F64 R35, R28 ;  /* 0x0000001c00237310 */ /* 0x000f700000301000 */
[----:B--2---:R-:W2:Y:S08]  /*27d0*/  FRND R9, R9 ;  /* 0x0000000900097307 */ /* 0x004eb00000201000 */
[----:B-1----:R-:W1:Y:S08]  /*27e0*/  F2F.F64.F32 R32, R34 ;  /* 0x0000002200207310 */ /* 0x002e700000201800 */
[----:B-----5:R-:W5:Y:S01]  /*27f0*/  FRND R35, R35 ;  /* 0x0000002300237307 */ /* 0x020f620000201000 */
[----:B-1----:R-:W-:-:S07]  /*2800*/  DADD R32, R26, -R32 ;  /* 0x000000001a207229 */ /* 0x002fce0000000820 */
[----:B--2---:R-:W1:Y:S01]  /*2810*/  F2F.F64.F32 R30, R9 ;  /* 0x00000009001e7310 */ /* 0x004e620000201800 */
[----:B0-----:R-:W-:-:S07]  /*2820*/  DMUL R22, R32, R22 ;  /* 0x0000001620167228 */ /* 0x001fce0000000000 */
[----:B-----5:R-:W0:Y:S01]  /*2830*/  F2F.F64.F32 R26, R35 ;  /* 0x00000023001a7310 */ /* 0x020e220000201800 */
[-C--:B---3--:R-:W-:Y:S02]  /*2840*/  DMUL R4, R4, R32.reuse ;  /* 0x0000002004047228 */ /* 0x088fe40000000000 */
[----:B------:R-:W-:Y:S02]  /*2850*/  DMUL R16, R16, R32 ;  /* 0x0000002010107228 */ /* 0x000fe40000000000 */
[----:B-1----:R-:W-:Y:S02]  /*2860*/  DADD R30, R24, -R30 ;  /* 0x00000000181e7229 */ /* 0x002fe4000000081e */
[----:B0-----:R-:W-:-:S06]  /*2870*/  DADD R26, R28, -R26 ;  /* 0x000000001c1a7229 */ /* 0x001fcc000000081a */
[-C--:B------:R-:W-:Y:S02]  /*2880*/  DFMA R20, R20, R30.reuse, R22 ;  /* 0x0000001e1414722b */ /* 0x080fe40000000016 */
[----:B----4-:R-:W-:Y:S02]  /*2890*/  DFMA R4, R10, R30, R4 ;  /* 0x0000001e0a04722b */ /* 0x010fe40000000004 */
[----:B------:R-:W-:-:S04]  /*28a0*/  DFMA R14, R30, R14, R16 ;  /* 0x0000000e1e0e722b */ /* 0x000fc80000000010 */
[----:B------:R-:W-:Y:S02]  /*28b0*/  DFMA R12, R12, R26, R20 ;  /* 0x0000001a0c0c722b */ /* 0x000fe40000000014 */
[C---:B------:R-:W-:Y:S02]  /*28c0*/  DFMA R4, R26.reuse, R6, R4 ;  /* 0x000000061a04722b */ /* 0x040fe40000000004 */
[----:B------:R-:W-:-:S04]  /*28d0*/  DFMA R14, R26, R18, R14 ;  /* 0x000000121a0e722b */ /* 0x000fc8000000000e */
[----:B------:R-:W-:-:S08]  /*28e0*/  DMUL R12, R12, R12 ;  /* 0x0000000c0c0c7228 */ /* 0x000fd00000000000 */
[----:B------:R-:W-:-:S08]  /*28f0*/  DFMA R12, R4, R4, R12 ;  /* 0x00000004040c722b */ /* 0x000fd0000000000c */
[----:B------:R-:W-:-:S06]  /*2900*/  DFMA R12, R14, R14, R12 ;  /* 0x0000000e0e0c722b */ /* 0x000fcc000000000c */
[----:B------:R-:W0:Y:S02]  /*2910*/  F2F.F32.F64 R50, R12 ;  /* 0x0000000c00327310 */ /* 0x000e240000301000 */
[----:B0-----:R-:W-:-:S06]  /*2920*/  IADD3 R4, PT, PT, R50, -0xd000000, RZ ;  /* 0xf300000032047810 */ /* 0x001fcc0007ffe0ff */
[----:B------:R0:W1:Y:S01]  /*2930*/  MUFU.RSQ R5, R50 ;  /* 0x0000003200057308 */ /* 0x0000620000001400 */
[----:B------:R-:W-:-:S13]  /*2940*/  ISETP.GT.U32.AND P0, PT, R4, 0x727fffff, PT ;  /* 0x727fffff0400780c */ /* 0x000fda0003f04070 */
[----:B0-----:R-:W-:Y:S05]  /*2950*/  @!P0 BRA `(.L_x_341) ;  /* 0x0000000000188947 */ /* 0x001fea0003800000 */
[----:B------:R-:W-:Y:S01]  /*2960*/  BSSY.RECONVERGENT B2, `(.L_x_342) ;  /* 0x0000003000027945 */ /* 0x000fe20003800200 */
[----:B------:R-:W-:-:S07]  /*2970*/  MOV R52, 0x2990 ;  /* 0x0000299000347802 */ /* 0x000fce0000000f00 */
[----:B-1----:R-:W-:Y:S05]  /*2980*/  CALL.REL.NOINC `($__internal_10_$__cuda_sm20_sqrt_rn_f32_slowpath) ;  /* 0x0000000400e07944 */ /* 0x002fea0003c00000 */
[----:B------:R-:W-:Y:S05]  /*2990*/  BSYNC.RECONVERGENT B2 ;  /* 0x0000000000027941 */ /* 0x000fea0003800200 */
.L_x_342:
[----:B------:R-:W-:Y:S01]  /*29a0*/  IMAD.MOV.U32 R4, RZ, RZ, R51 ;  /* 0x000000ffff047224 */ /* 0x000fe200078e0033 */
[----:B------:R-:W-:Y:S06]  /*29b0*/  BRA `(.L_x_343) ;  /* 0x0000000000107947 */ /* 0x000fec0003800000 */
.L_x_341:
[----:B-1----:R-:W-:Y:S01]  /*29c0*/  FMUL.FTZ R4, R50, R5 ;  /* 0x0000000532047220 */ /* 0x002fe20000410000 */
[----:B------:R-:W-:-:S03]  /*29d0*/  FMUL.FTZ R6, R5, 0.5 ;  /* 0x3f00000005067820 */ /* 0x000fc60000410000 */
[----:B------:R-:W-:-:S04]  /*29e0*/  FFMA R5, -R4, R4, R50 ;  /* 0x0000000404057223 */ /* 0x000fc80000000132 */
[----:B------:R-:W-:-:S07]  /*29f0*/  FFMA R4, R5, R6, R4 ;  /* 0x0000000605047223 */ /* 0x000fce0000000004 */
.L_x_343:
[----:B------:R-:W-:Y:S05]  /*2a00*/  BSYNC.RECONVERGENT B1 ;  /* 0x0000000000017941 */ /* 0x000fea0003800200 */
.L_x_340:
[----:B------:R-:W0:Y:S01]  /*2a10*/  F2F.F64.F32 R4, R4 ;  /* 0x0000000400047310 */ /* 0x000e220000201800 */
[----:B------:R-:W-:Y:S01]  /*2a20*/  UIADD3 UR9, UPT, UPT, UR9, 0x2, URZ ;  /* 0x0000000209097890 */ /* 0x000fe2000fffe0ff */
[----:B0-----:R0:W-:Y:S11]  /*2a30*/  STS.64 [R60], R4 ;  /* 0x000000043c007388 */ /* 0x0011f60000000a00 */
.L_x_339:
[----:B------:R-:W-:-:S04]  /*2a40*/  ULOP3.LUT UR10, UR13, 0x1, URZ, 0xc0, !UPT ;  /* 0x000000010d0a7892 */ /* 0x000fc8000f8ec0ff */
[----:B------:R-:W-:-:S09]  /*2a50*/  UISETP.NE.U32.AND UP1, UPT, UR10, 0x1, UPT ;  /* 0x000000010a00788c */ /* 0x000fd2000bf25070 */
[----:B------:R-:W-:Y:S05]  /*2a60*/  BRA.U UP1, `(.L_x_297) ;  /* 0x00000005012c7547 */ /* 0x000fea000b800000 */
[----:B------:R-:W1:Y:S01]  /*2a70*/  S2UR UR15, SR_CgaCtaId ;  /* 0x00000000000f79c3 */ /* 0x000e620000008800 */
[----:B------:R-:W-:Y:S01]  /*2a80*/  UMOV UR10, 0x400 ;  /* 0x00000400000a7882 */ /* 0x000fe20000000000 */
[----:B------:R-:W-:Y:S01]  /*2a90*/  LDS.64 R28, [R8+0x8] ;  /* 0x00000800081c7984 */ /* 0x000fe20000000a00 */
[----:B------:R-:W-:Y:S01]  /*2aa0*/  UIADD3 UR14, UPT, UPT, UR10, 0x3a8, URZ ;  /* 0x000003a80a0e7890 */ /* 0x000fe2000fffe0ff */
[----:B------:R-:W-:Y:S02]  /*2ab0*/  BSSY.RECONVERGENT B1, `(.L_x_344) ;  /* 0x0000044000017945 */ /* 0x000fe40003800200 */
[----:B------:R-:W-:Y:S04]  /*2ac0*/  LDS.64 R24, [R8] ;  /* 0x0000000008187984 */ /* 0x000fe80000000a00 */
[----:B------:R-:W-:Y:S01]  /*2ad0*/  LDS.64 R32, [R8+0x10] ;  /* 0x0000100008207984 */ /* 0x000fe20000000a00 */
[----:B-1----:R-:W-:-:S02]  /*2ae0*/  ULEA UR14, UR15, UR14, 0x18 ;  /* 0x0000000e0f0e7291 */ /* 0x002fc4000f8ec0ff */
[----:B------:R-:W-:Y:S02]  /*2af0*/  ULEA UR10, UR15, UR10, 0x18 ;  /* 0x0000000a0f0a7291 */ /* 0x000fe4000f8ec0ff */
[----:B------:R-:W-:-:S07]  /*2b00*/  UIMAD UR9, UR9, 0x18, UR14 ;  /* 0x00000018090978a4 */ /* 0x000fce000f8e020e */
[----:B------:R-:W-:Y:S04]  /*2b10*/  LDS.128 R12, [UR10+0x80] ;  /* 0x0000800aff0c7984 */ /* 0x000fe80008000c00 */
[----:B------:R-:W1:Y:S04]  /*2b20*/  LDS.64 R30, [UR9+0x8] ;  /* 0x00000809ff1e7984 */ /* 0x000e680008000a00 */
[----:B------:R-:W2:Y:S04]  /*2b30*/  LDS.64 R26, [UR9] ;  /* 0x00000009ff1a7984 */ /* 0x000ea80008000a00 */
[----:B------:R-:W3:Y:S04]  /*2b40*/  LDS.128 R16, [UR10+0x60] ;  /* 0x0000600aff107984 */ /* 0x000ee80008000c00 */
[----:B------:R-:W4:Y:S04]  /*2b50*/  LDS.64 R34, [UR9+0x10] ;  /* 0x00001009ff227984 */ /* 0x000f280008000a00 */
[----:B------:R-:W5:Y:S04]  /*2b60*/  LDS.128 R20, [UR10+0x70] ;  /* 0x0000700aff147984 */ /* 0x000f680008000c00 */
[----:B0-----:R-:W0:Y:S04]  /*2b70*/  LDS.128 R4, [UR10+0x90] ;  /* 0x0000900aff047984 */ /* 0x001e280008000c00 */
[----:B------:R-:W0:Y:S01]  /*2b80*/  LDS.64 R10, [UR10+0xa0] ;  /* 0x0000a00aff0a7984 */ /* 0x000e220008000a00 */
[----:B-1----:R-:W-:-:S02]  /*2b90*/  DADD R28, R28, -R30 ;  /* 0x000000001c1c7229 */ /* 0x002fc4000000081e */
[----:B--2---:R-:W-:-:S06]  /*2ba0*/  DADD R24, R24, -R26 ;  /* 0x0000000018187229 */ /* 0x004fcc000000081a */
[C---:B------:R-:W-:Y:S02]  /*2bb0*/  DMUL R12, R28.reuse, R12 ;  /* 0x0000000c1c0c7228 */ /* 0x040fe40000000000 */
[----:B---3--:R-:W-:Y:S02]  /*2bc0*/  DMUL R18, R28, R18 ;  /* 0x000000121c127228 */ /* 0x008fe40000000000 */
[----:B----4-:R-:W-:-:S04]  /*2bd0*/  DADD R32, R32, -R34 ;  /* 0x0000000020207229 */ /* 0x010fc80000000822 */
[C---:B-----5:R-:W-:Y:S02]  /*2be0*/  DFMA R22, R24.reuse, R22, R12 ;  /* 0x000000161816722b */ /* 0x060fe4000000000c */
[----:B------:R-:W-:Y:S02]  /*2bf0*/  DFMA R16, R24, R16, R18 ;  /* 0x000000101810722b */ /* 0x000fe40000000012 */
[----:B0-----:R-:W-:Y:S01]  /*2c00*/  DMUL R6, R28, R6 ;  /* 0x000000061c067228 */ /* 0x001fe20000000000 */
[----:B------:R-:W-:Y:S03]  /*2c10*/  LDS.64 R28, [UR10+0x18] ;  /* 0x0000180aff1c7984 */ /* 0x000fe60008000a00 */
[C---:B------:R-:W-:Y:S02]  /*2c20*/  DFMA R22, R32.reuse, R14, R22 ;  /* 0x0000000e2016722b */ /* 0x040fe40000000016 */
[----:B------:R-:W-:Y:S01]  /*2c30*/  DFMA R20, R32, R20, R16 ;  /* 0x000000142014722b */ /* 0x000fe20000000010 */
[----:B------:R-:W-:Y:S01]  /*2c40*/  LDS.128 R12, [UR10+0x40] ;  /* 0x0000400aff0c7984 */ /* 0x000fe20008000c00 */
[----:B------:R-:W-:-:S02]  /*2c50*/  DFMA R4, R24, R4, R6 ;  /* 0x000000041804722b */ /* 0x000fc40000000006 */
[----:B------:R-:W0:Y:S01]  /*2c60*/  F2F.F32.F64 R31, R22 ;  /* 0x00000016001f7310 */ /* 0x000e220000301000 */
[----:B------:R-:W1:Y:S05]  /*2c70*/  LDS.128 R16, [UR10+0x30] ;  /* 0x0000300aff107984 */ /* 0x000e6a0008000c00 */
[----:B------:R-:W-:Y:S02]  /*2c80*/  DFMA R32, R32, R10, R4 ;  /* 0x0000000a2020722b */ /* 0x000fe40000000004 */
[----:B------:R-:W2:Y:S01]  /*2c90*/  F2F.F32.F64 R30, R20 ;  /* 0x00000014001e7310 */ /* 0x000ea20000301000 */
[----:B------:R-:W3:Y:S04]  /*2ca0*/  LDS.128 R8, [UR10+0x20] ;  /* 0x0000200aff087984 */ /* 0x000ee80008000c00 */
[----:B------:R-:W4:Y:S03]  /*2cb0*/  LDS.128 R4, [UR10+0x50] ;  /* 0x0000500aff047984 */ /* 0x000f260008000c00 */
[----:B0-----:R-:W0:Y:S08]  /*2cc0*/  FRND R31, R31 ;  /* 0x0000001f001f7307 */ /* 0x001e300000201000 */
[----:B------:R-:W5:Y:S08]  /*2cd0*/  F2F.F32.F64 R34, R32 ;  /* 0x0000002000227310 */ /* 0x000f700000301000 */
[----:B--2---:R-:W2:Y:S08]  /*2ce0*/  FRND R30, R30 ;  /* 0x0000001e001e7307 */ /* 0x004eb00000201000 */
[----:B0-----:R-:W0:Y:S08]  /*2cf0*/  F2F.F64.F32 R26, R31 ;  /* 0x0000001f001a7310 */ /* 0x001e300000201800 */
[----:B-----5:R-:W5:Y:S01]  /*2d00*/  FRND R34, R34 ;  /* 0x0000002200227307 */ /* 0x020f620000201000 */
[----:B0-----:R-:W-:-:S07]  /*2d10*/  DADD R26, R22, -R26 ;  /* 0x00000000161a7229 */ /* 0x001fce000000081a */
[----:B--2---:R-:W0:Y:S01]  /*2d20*/  F2F.F64.F32 R24, R30 ;  /* 0x0000001e00187310 */ /* 0x004e220000201800 */
[----:B-1----:R-:W-:-:S07]  /*2d30*/  DMUL R18, R26, R18 ;  /* 0x000000121a127228 */ /* 0x002fce0000000000 */
[----:B-----5:R-:W1:Y:S01]  /*2d40*/  F2F.F64.F32 R22, R34 ;  /* 0x0000002200167310 */ /* 0x020e620000201800 */
[C---:B---3--:R-:W-:Y:S02]  /*2d50*/  DMUL R8, R26.reuse, R8 ;  /* 0x000000081a087228 */ /* 0x048fe40000000000 */
[----:B----4-:R-:W-:Y:S02]  /*2d60*/  DMUL R4, R26, R4 ;  /* 0x000000041a047228 */ /* 0x010fe40000000000 */
[----:B0-----:R-:W-:Y:S02]  /*2d70*/  DADD R24, R20, -R24 ;  /* 0x0000000014187229 */ /* 0x001fe40000000818 */
[----:B-1----:R-:W-:-:S06]  /*2d80*/  DADD R22, R32, -R22 ;  /* 0x0000000020167229 */ /* 0x002fcc0000000816 */
[C---:B------:R-:W-:Y:S02]  /*2d90*/  DFMA R16, R24.reuse, R16, R18 ;  /* 0x000000101810722b */ /* 0x040fe40000000012 */
[C---:B------:R-:W-:Y:S02]  /*2da0*/  DFMA R8, R24.reuse, R28, R8 ;  /* 0x0000001c1808722b */ /* 0x040fe40000000008 */
[----:B------:R-:W-:-:S04]  /*2db0*/  DFMA R4, R24, R14, R4 ;  /* 0x0000000e1804722b */ /* 0x000fc80000000004 */
[C---:B------:R-:W-:Y:S02]  /*2dc0*/  DFMA R12, R22.reuse, R12, R16 ;  /* 0x0000000c160c722b */ /* 0x040fe40000000010 */
        /* <DEDUP_REMOVED lines=10> */
[----:B------:R-:W-:-:S07]  /*2e70*/  MOV R52, 0x2e90 ;  /* 0x00002e9000347802 */ /* 0x000fce0000000f00 */
[----:B-1----:R-:W-:Y:S05]  /*2e80*/  CALL.REL.NOINC `($__internal_10_$__cuda_sm20_sqrt_rn_f32_slowpath) ;  /* 0x0000000000a07944 */ /* 0x002fea0003c00000 */
[----:B------:R-:W-:Y:S01]  /*2e90*/  MOV R4, R51 ;  /* 0x0000003300047202 */ /* 0x000fe20000000f00 */
[----:B------:R-:W-:Y:S06]  /*2ea0*/  BRA `(.L_x_346) ;  /* 0x0000000000107947 */ /* 0x000fec0003800000 */
.L_x_345:
[----:B-1----:R-:W-:Y:S01]  /*2eb0*/  FMUL.FTZ R4, R50, R5 ;  /* 0x0000000532047220 */ /* 0x002fe20000410000 */
[----:B------:R-:W-:-:S03]  /*2ec0*/  FMUL.FTZ R6, R5, 0.5 ;  /* 0x3f00000005067820 */ /* 0x000fc60000410000 */
[----:B------:R-:W-:-:S04]  /*2ed0*/  FFMA R5, -R4, R4, R50 ;  /* 0x0000000404057223 */ /* 0x000fc80000000132 */
[----:B------:R-:W-:-:S07]  /*2ee0*/  FFMA R4, R5, R6, R4 ;  /* 0x0000000605047223 */ /* 0x000fce0000000004 */
.L_x_346:
[----:B------:R-:W-:Y:S05]  /*2ef0*/  BSYNC.RECONVERGENT B1 ;  /* 0x0000000000017941 */ /* 0x000fea0003800200 */
.L_x_344:
[----:B------:R-:W0:Y:S02]  /*2f00*/  F2F.F64.F32 R4, R4 ;  /* 0x0000000400047310 */ /* 0x000e240000201800 */
[----:B0-----:R2:W-:Y:S02]  /*2f10*/  STS.64 [R60], R4 ;  /* 0x000000043c007388 */ /* 0x0015e40000000a00 */
.L_x_297:
[----:B------:R-:W-:Y:S06]  /*2f20*/  BAR.SYNC.DEFER_BLOCKING 0x0 ;  /* 0x0000000000007b1d */ /* 0x000fec0000010000 */
[----:B------:R-:W-:Y:S05]  /*2f30*/  BRA.U UP0, `(.L_x_347) ;  /* 0xffffffd500fc7547 */ /* 0x000fea000b83ffff */
.L_x_296:
[----:B------:R-:W-:Y:S01]  /*2f40*/  BAR.SYNC.DEFER_BLOCKING 0x0 ;  /* 0x0000000000007b1d */ /* 0x000fe20000010000 */
[----:B------:R-:W-:-:S04]  /*2f50*/  UIADD3 UR6, UPT, UPT, UR6, 0x1, URZ ;  /* 0x0000000106067890 */ /* 0x000fc8000fffe0ff */
[----:B------:R-:W-:-:S09]  /*2f60*/  UISETP.NE.AND UP0, UPT, UR6, UR11, UPT ;  /* 0x0000000b0600728c */ /* 0x000fd2000bf05270 */
[----:B------:R-:W-:Y:S05]  /*2f70*/  BRA.U UP0, `(.L_x_348) ;  /* 0xffffffd500647547 */ /* 0x000fea000b83ffff */
[----:B------:R-:W-:-:S12]  /*2f80*/  USHF.L.U32 UR7, UR7, 0x5, URZ ;  /* 0x0000000507077899 */ /* 0x000fd800080006ff */
.L_x_295:
[C---:B------:R-:W-:Y:S01]  /*2f90*/  ISETP.GE.AND P0, PT, R0.reuse, UR5, PT ;  /* 0x0000000500007c0c */ /* 0x040fe2000bf06270 */
[----:B------:R-:W-:Y:S01]  /*2fa0*/  BSSY.RECONVERGENT B1, `(.L_x_349) ;  /* 0x000000f000017945 */ /* 0x000fe20003800200 */
[----:B------:R-:W-:-:S11]  /*2fb0*/  ISETP.NE.AND P1, PT, R0, RZ, PT ;  /* 0x000000ff0000720c */ /* 0x000fd60003f25270 */
[----:B------:R-:W-:Y:S05]  /*2fc0*/  @P0 BRA `(.L_x_350) ;  /* 0x0000000000300947 */ /* 0x000fea0003800000 */
[----:B------:R-:W3:Y:S01]  /*2fd0*/  S2UR UR6, SR_CgaCtaId ;  /* 0x00000000000679c3 */ /* 0x000ee20000008800 */
[----:B------:R-:W-:Y:S01]  /*2fe0*/  UMOV UR5, 0x400 ;  /* 0x0000040000057882 */ /* 0x000fe20000000000 */
[----:B0-----:R-:W-:Y:S01]  /*2ff0*/  LDS.64 R12, [R2] ;  /* 0x00000000020c7984 */ /* 0x001fe20000000a00 */
[----:B------:R-:W-:-:S03]  /*3000*/  VIADD R11, R0, UR7 ;  /* 0x00000007000b7c36 */ /* 0x000fc60008000000 */
[----:B------:R-:W-:Y:S01]  /*3010*/  LDS.64 R6, [R3] ;  /* 0x0000000003067984 */ /* 0x000fe20000000a00 */
[----:B---3--:R-:W-:-:S09]  /*3020*/  ULEA UR5, UR6, UR5, 0x18 ;  /* 0x0000000506057291 */ /* 0x008fd2000f8ec0ff */
[----:B-12---:R-:W0:Y:S04]  /*3030*/  LDS.64 R4, [UR5+0x10] ;  /* 0x00001005ff047984 */ /* 0x006e280008000a00 */
[----:B------:R-:W1:Y:S01]  /*3040*/  LDS.64 R8, [UR5+0x8] ;  /* 0x00000805ff087984 */ /* 0x000e620008000a00 */
[----:B0-----:R-:W-:-:S04]  /*3050*/  IMAD.WIDE R4, R11, 0x8, R4 ;  /* 0x000000080b047825 */ /* 0x001fc800078e0204 */
[----:B-1----:R-:W-:Y:S01]  /*3060*/  IMAD.WIDE R8, R11, 0x8, R8 ;  /* 0x000000080b087825 */ /* 0x002fe200078e0208 */
[----:B------:R3:W-:Y:S04]  /*3070*/  STG.E.64 desc[UR18][R4.64], R12 ;  /* 0x0000000c04007986 */ /* 0x0007e8000c101b12 */
[----:B------:R3:W-:Y:S02]  /*3080*/  STG.E.64 desc[UR18][R8.64], R6 ;  /* 0x0000000608007986 */ /* 0x0007e4000c101b12 */
.L_x_350:
[----:B------:R-:W-:Y:S05]  /*3090*/  BSYNC.RECONVERGENT B1 ;  /* 0x0000000000017941 */ /* 0x000fea0003800200 */
.L_x_349:
[----:B------:R-:W-:Y:S05]  /*30a0*/  @P1 EXIT ;  /* 0x000000000000194d */ /* 0x000fea0003800000 */
[----:B0123--:R-:W0:Y:S01]  /*30b0*/  S2R R5, SR_CTAID.X ;  /* 0x0000000000057919 */ /* 0x00fe220000002500 */
[----:B------:R-:W0:Y:S01]  /*30c0*/  LDC.64 R2, c[0x0][0x3c8] ;  /* 0x0000f200ff027b82 */ /* 0x000e220000000a00 */
[----:B------:R-:W-:Y:S01]  /*30d0*/  MOV R7, UR4 ;  /* 0x0000000400077c02 */ /* 0x000fe20008000f00 */
[----:B0-----:R-:W-:-:S05]  /*30e0*/  IMAD.WIDE.U32 R2, R5, 0x4, R2 ;  /* 0x0000000405027825 */ /* 0x001fca00078e0002 */
[----:B------:R-:W-:Y:S01]  /*30f0*/  STG.E desc[UR18][R2.64], R7 ;  /* 0x0000000702007986 */ /* 0x000fe2000c101912 */
[----:B------:R-:W-:Y:S05]  /*3100*/  EXIT ;  /* 0x000000000000794d */ /* 0x000fea0003800000 */
        .weak           $__internal_10_$__cuda_sm20_sqrt_rn_f32_slowpath
        .type           $__internal_10_$__cuda_sm20_sqrt_rn_f32_slowpath,@function
        .size           $__internal_10_$__cuda_sm20_sqrt_rn_f32_slowpath,(.L_x_426 - $__internal_10_$__cuda_sm20_sqrt_rn_f32_slowpath)
$__internal_10_$__cuda_sm20_sqrt_rn_f32_slowpath:
[----:B------:R-:W-:-:S13]  /*3110*/  LOP3.LUT P0, RZ, R50, 0x7fffffff, RZ, 0xc0, !PT ;  /* 0x7fffffff32ff7812 */ /* 0x000fda000780c0ff */
[----:B------:R-:W-:Y:S01]  /*3120*/  @!P0 MOV R51, R50 ;  /* 0x0000003200338202 */ /* 0x000fe20000000f00 */
[----:B------:R-:W-:Y:S06]  /*3130*/  @!P0 BRA `(.L_x_351) ;  /* 0x0000000000408947 */ /* 0x000fec0003800000 */
[----:B------:R-:W-:-:S13]  /*3140*/  FSETP.GEU.FTZ.AND P0, PT, R50, RZ, PT ;  /* 0x000000ff3200720b */ /* 0x000fda0003f1e000 */
[----:B------:R-:W-:Y:S01]  /*3150*/  @!P0 IMAD.MOV.U32 R51, RZ, RZ, 0x7fffffff ;  /* 0x7fffffffff338424 */ /* 0x000fe200078e00ff */
        /* <DEDUP_REMOVED lines=8> */
[----:B------:R-:W-:-:S03]  /*31e0*/  @P0 FMUL.FTZ R54, R54, 0.5 ;  /* 0x3f00000036360820 */ /* 0x000fc60000410000 */
[----:B------:R-:W-:-:S04]  /*31f0*/  @P0 FADD.FTZ R51, -R56, -RZ ;  /* 0x800000ff38330221 */ /* 0x000fc80000010100 */
[----:B------:R-:W-:Y:S01]  /*3200*/  @P0 FFMA R55, R56, R51, R53 ;  /* 0x0000003338370223 */ /* 0x000fe20000000035 */
[----:B------:R-:W-:-:S03]  /*3210*/  @!P0 MOV R51, R50 ;  /* 0x0000003200338202 */ /* 0x000fc60000000f00 */
[----:B------:R-:W-:-:S04]  /*3220*/  @P0 FFMA R54, R55, R54, R56 ;  /* 0x0000003637360223 */ /* 0x000fc80000000038 */
[----:B------:R-:W-:-:S07]  /*3230*/  @P0 FMUL.FTZ R51, R54, 2.3283064365386962891e-10 ;  /* 0x2f80000036330820 */ /* 0x000fce0000410000 */
.L_x_351:
[----:B------:R-:W-:-:S04]  /*3240*/  HFMA2 R53, -RZ, RZ, 0, 0 ;  /* 0x00000000ff357431 */ /* 0x000fc800000001ff */
[----:B------:R-:W-:Y:S05]  /*3250*/  RET.REL.NODEC R52 `(_Z30find_core_electrons_PBC_kernelIdLi32EEvPPT_iS1_iiS0_S1_S1_PP4int2S2_Pi) ;  /* 0xffffffcc34687950 */ /* 0x000fea0003c3ffff */
.L_x_352:
        /* <DEDUP_REMOVED lines=10> */
.L_x_426:


//--------------------- .text._Z30find_core_electrons_PBC_kernelIfLi32EEvPPT_iS1_iiS0_S1_S1_PP4int2S2_Pi --------------------------
	.section	.text._Z30find_core_electrons_PBC_kernelIfLi32EEvPPT_iS1_iiS0_S1_S1_PP4int2S2_Pi,"ax",@progbits
	.align	128
        .global         _Z30find_core_electrons_PBC_kernelIfLi32EEvPPT_iS1_iiS0_S1_S1_PP4int2S2_Pi
        .type           _Z30find_core_electrons_PBC_kernelIfLi32EEvPPT_iS1_iiS0_S1_S1_PP4int2S2_Pi,@function
        .size           _Z30find_core_electrons_PBC_kernelIfLi32EEvPPT_iS1_iiS0_S1_S1_PP4int2S2_Pi,(.L_x_427 - _Z30find_core_electrons_PBC_kernelIfLi32EEvPPT_iS1_iiS0_S1_S1_PP4int2S2_Pi)
        .other          _Z30find_core_electrons_PBC_kernelIfLi32EEvPPT_iS1_iiS0_S1_S1_PP4int2S2_Pi,@"STO_CUDA_ENTRY STV_DEFAULT"
_Z30find_core_electrons_PBC_kernelIfLi32EEvPPT_iS1_iiS0_S1_S1_PP4int2S2_Pi:
.text._Z30find_core_electrons_PBC_kernelIfLi32EEvPPT_iS1_iiS0_S1_S1_PP4int2S2_Pi:
        /* <DEDUP_REMOVED lines=23> */
.L_x_355:
[----:B------:R-:W-:-:S13]  /*0170*/  ISETP.GT.U32.AND P0, PT, R0, 0x8, PT ;  /* 0x000000080000780c */ /* 0x000fda0003f04070 */
[----:B------:R-:W-:Y:S05]  /*0180*/  @P0 BREAK.RELIABLE B0 ;  /* 0x0000000000000942 */ /* 0x000fea0003800100 */
[----:B------:R-:W-:Y:S05]  /*0190*/  @P0 BRA `(.L_x_357) ;  /* 0x0000000000440947 */ /* 0x000fea0003800000 */
.L_x_356:
[----:B------:R-:W-:Y:S05]  /*01a0*/  BSYNC.RELIABLE B0 ;  /* 0x0000000000007941 */ /* 0x000fea0003800100 */
.L_x_354:
[----:B------:R-:W1:Y:S08]  /*01b0*/  LDC.64 R2, c[0x0][0x3a8] ;  /* 0x0000ea00ff027b82 */ /* 0x000e700000000a00 */
[----:B0-----:R-:W0:Y:S01]  /*01c0*/  LDC.64 R4, c[0x0][0x3b0] ;  /* 0x0000ec00ff047b82 */ /* 0x001e220000000a00 */
[----:B-1----:R-:W-:-:S06]  /*01d0*/  IMAD.WIDE.U32 R2, R0, 0x4, R2 ;  /* 0x0000000400027825 */ /* 0x002fcc00078e0002 */
[----:B------:R-:W2:Y:S01]  /*01e0*/  LDG.E R2, desc[UR18][R2.64] ;  /* 0x0000001202027981 */ /* 0x000ea2000c1e1900 */
[----:B0-----:R-:W-:-:S06]  /*01f0*/  IMAD.WIDE.U32 R4, R0, 0x4, R4 ;  /* 0x0000000400047825 */ /* 0x001fcc00078e0004 */
[----:B------:R-:W3:Y:S01]  /*0200*/  LDG.E R4, desc[UR18][R4.64] ;  /* 0x0000001204047981 */ /* 0x000ee2000c1e1900 */
        /* <DEDUP_REMOVED lines=8> */
[----:B--2---:R0:W-:Y:S04]  /*0290*/  STS [R7], R2 ;  /* 0x0000000207007388 */ /* 0x0041e80000000800 */
[----:B---3--:R0:W-:Y:S02]  /*02a0*/  STS [R9], R4 ;  /* 0x0000000409007388 */ /* 0x0081e40000000800 */
.L_x_357:
[----:B------:R-:W-:Y:S05]  /*02b0*/  BSYNC.RECONVERGENT B1 ;  /* 0x0000000000017941 */ /* 0x000fea0003800200 */
.L_x_353:
[----:B------:R-:W-:Y:S05]  /*02c0*/  WARPSYNC.ALL ;  /* 0x0000000000007948 */ /* 0x000fea0003800000 */
[----:B------:R-:W1:Y:S01]  /*02d0*/  LDCU.64 UR4, c[0x0][0x398] ;  /* 0x00007300ff0477ac */ /* 0x000e620008000a00 */
[----:B------:R-:W2:Y:S01]  /*02e0*/  S2UR UR8, SR_CgaCtaId ;  /* 0x00000000000879c3 */ /* 0x000ea20000008800 */
[----:B------:R-:W-:Y:S02]  /*02f0*/  UMOV UR7, 0x400 ;  /* 0x0000040000077882 */ /* 0x000fe40000000000 */
[----:B------:R-:W-:Y:S02]  /*0300*/  UIADD3 UR6, UPT, UPT, UR7, 0x4e0, URZ ;  /* 0x000004e007067890 */ /* 0x000fe4000fffe0ff */
[----:B-1----:R-:W-:-:S04]  /*0310*/  UIADD3 UR4, UPT, UPT, UR5, -UR4, URZ ;  /* 0x8000000405047290 */ /* 0x002fc8000fffe0ff */
[----:B------:R-:W-:Y:S02]  /*0320*/  UIADD3 UR4, UPT, UPT, UR4, 0x1, URZ ;  /* 0x0000000104047890 */ /* 0x000fe4000fffe0ff */
[----:B--2---:R-:W-:Y:S02]  /*0330*/  ULEA UR6, UR8, UR6, 0x18 ;  /* 0x0000000608067291 */ /* 0x004fe4000f8ec0ff */
[----:B------:R-:W-:Y:S02]  /*0340*/  USHF.R.S32.HI UR5, URZ, 0x1f, UR4 ;  /* 0x0000001fff057899 */ /* 0x000fe40008011404 */
[----:B------:R-:W-:Y:S02]  /*0350*/  ULOP3.LUT UP0, URZ, UR4, 0x1f, URZ, 0xc0, !UPT ;  /* 0x0000001f04ff7892 */ /* 0x000fe4000f80c0ff */
[----:B------:R-:W-:Y:S01]  /*0360*/  ULEA.HI UR5, UR5, UR4, URZ, 0x5 ;  /* 0x0000000405057291 */ /* 0x000fe2000f8f28ff */
[----:B------:R-:W-:Y:S01]  /*0370*/  LEA R3, R0, UR6, 0x2 ;  /* 0x0000000600037c11 */ /* 0x000fe2000f8e10ff */
[----:B------:R-:W-:-:S02]  /*0380*/  UIADD3 UR4, UPT, UPT, UR7, 0x3e0, URZ ;  /* 0x000003e007047890 */ /* 0x000fc4000fffe0ff */
[----:B------:R-:W-:Y:S02]  /*0390*/  USHF.R.S32.HI UR9, URZ, 0x5, UR5 ;  /* 0x00000005ff097899 */ /* 0x000fe40008011405 */
[----:B------:R-:W-:Y:S02]  /*03a0*/  ULEA.HI.SX32 UR11, UR5, 0x1, 0x1b ;  /* 0x00000001050b7891 */ /* 0x000fe4000f8fdaff */
[----:B------:R-:W-:Y:S02]  /*03b0*/  ULEA UR5, UR8, UR4, 0x18 ;  /* 0x0000000408057291 */ /* 0x000fe4000f8ec0ff */
[----:B------:R-:W-:Y:S01]  /*03c0*/  @!UP0 UIADD3 UR11, UPT, UPT, UR9, URZ, URZ ;  /* 0x000000ff090b8290 */ /* 0x000fe2000fffe0ff */
[----:B------:R-:W-:Y:S01]  /*03d0*/  UMOV UR4, URZ ;  /* 0x000000ff00047c82 */ /* 0x000fe20008000000 */
[----:B------:R-:W-:Y:S02]  /*03e0*/  UMOV UR6, URZ ;  /* 0x000000ff00067c82 */ /* 0x000fe40008000000 */
[----:B------:R-:W-:Y:S01]  /*03f0*/  UISETP.GE.AND UP0, UPT, UR11, 0x1, UPT ;  /* 0x000000010b00788c */ /* 0x000fe2000bf06270 */
[----:B0-----:R-:W-:Y:S01]  /*0400*/  LEA R2, R0, UR5, 0x3 ;  /* 0x0000000500027c11 */ /* 0x001fe2000f8e18ff */
[----:B------:R-:W-:Y:S01]  /*0410*/  UMOV UR5, URZ ;  /* 0x000000ff00057c82 */ /* 0x000fe20008000000 */
[----:B------:R-:W-:Y:S06]  /*0420*/  BAR.SYNC.DEFER_BLOCKING 0x0 ;  /* 0x0000000000007b1d */ /* 0x000fec0000010000 */
[----:B------:R-:W-:Y:S05]  /*0430*/  BRA.U !UP0, `(.L_x_358) ;  /* 0x0000002908247547 */ /* 0x000fea000b800000 */
[----:B------:R-:W0:Y:S01]  /*0440*/  LDCU UR12, c[0x0][0x388] ;  /* 0x00007100ff0c77ac */ /* 0x000e220008000800 */
        /* <DEDUP_REMOVED lines=11> */
[----:B------:R-:W-:Y:S01]  /*0500*/  UMOV UR5, URZ ;  /* 0x000000ff00057c82 */ /* 0x000fe20008000000 */
[----:B------:R-:W-:-:S07]  /*0510*/  UMOV UR4, URZ ;  /* 0x000000ff00047c82 */ /* 0x000fce0008000000 */
.L_x_411:
[----:B0-----:R-:W0:Y:S01]  /*0520*/  LDCU.64 UR14, c[0x0][0x398] ;  /* 0x00007300ff0e77ac */ /* 0x001e220008000a00 */
[----:B-1----:R-:W1:Y:S01]  /*0530*/  LDC.64 R8, c[0x0][0x390] ;  /* 0x0000e400ff087b82 */ /* 0x002e620000000a00 */
[C---:B------:R-:W-:Y:S01]  /*0540*/  IADD3 R5, PT, PT, R0.reuse, 0x20, RZ ;  /* 0x0000002000057810 */ /* 0x040fe20007ffe0ff */
[----:B------:R-:W-:Y:S01]  /*0550*/  UMOV UR9, 0x3 ;  /* 0x0000000300097882 */ /* 0x000fe20000000000 */
[----:B------:R-:W-:Y:S02]  /*0560*/  IADD3 R6, PT, PT, R0, 0x40, RZ ;  /* 0x0000004000067810 */ /* 0x000fe40007ffe0ff */
[----:B------:R-:W-:Y:S01]  /*0570*/  MOV R10, UR7 ;  /* 0x00000007000a7c02 */ /* 0x000fe20008000f00 */
[----:B0-----:R-:W-:Y:S02]  /*0580*/  UIADD3 UR8, UPT, UPT, UR15, -UR14, URZ ;  /* 0x8000000e0f087290 */ /* 0x001fe4000fffe0ff */
[----:B--23--:R-:W-:Y:S02]  /*0590*/  MOV R7, UR14 ;  /* 0x0000000e00077c02 */ /* 0x00cfe40008000f00 */
        /* <DEDUP_REMOVED lines=9> */
[----:B----4-:R-:W4:Y:S01]  /*0630*/  @!P2 LDG.E R11, desc[UR18][R8.64+0x100] ;  /* 0x00010012080ba981 */ /* 0x010f22000c1e1900 */
        /* <DEDUP_REMOVED lines=16> */
.L_x_410:
[----:B-1----:R-:W1:Y:S01]  /*0740*/  S2UR UR15, SR_CgaCtaId ;  /* 0x00000000000f79c3 */ /* 0x002e620000008800 */
[----:B------:R-:W-:Y:S01]  /*0750*/  UMOV UR10, 0x400 ;  /* 0x00000400000a7882 */ /* 0x000fe20000000000 */
[----:B--2---:R-:W2:Y:S01]  /*0760*/  LDCU UR9, c[0x0][0x388] ;  /* 0x00007100ff0977ac */ /* 0x004ea20008000800 */
[----:B0--3--:R-:W-:-:S05]  /*0770*/  MOV R7, UR8 ;  /* 0x0000000800077c02 */ /* 0x009fca0008000f00 */
[----:B------:R-:W-:Y:S01]  /*0780*/  IMAD R7, R7, 0x60, R0 ;  /* 0x0000006007077824 */ /* 0x000fe200078e0200 */
[----:B--2---:R-:W-:Y:S02]  /*0790*/  UIMAD UR9, UR9, 0x3, URZ ;  /* 0x00000003090978a4 */ /* 0x004fe4000f8e02ff */
[----:B-1----:R-:W-:-:S04]  /*07a0*/  ULEA UR17, UR15, UR10, 0x18 ;  /* 0x0000000a0f117291 */ /* 0x002fc8000f8ec0ff */
[----:B------:R-:W-:Y:S02]  /*07b0*/  ISETP.GE.AND P0, PT, R0, UR9, PT ;  /* 0x0000000900007c0c */ /* 0x000fe4000bf06270 */
[----:B------:R-:W-:Y:S02]  /*07c0*/  ISETP.GE.AND P1, PT, R5, UR9, PT ;  /* 0x0000000905007c0c */ /* 0x000fe4000bf26270 */
[----:B------:R-:W-:Y:S01]  /*07d0*/  ISETP.GE.AND P2, PT, R6, UR9, PT ;  /* 0x0000000906007c0c */ /* 0x000fe2000bf46270 */
[----:B------:R-:W0:Y:S02]  /*07e0*/  LDS.64 R8, [UR17] ;  /* 0x00000011ff087984 */ /* 0x000e240008000a00 */
[----:B0-----:R-:W-:-:S06]  /*07f0*/  IMAD.WIDE.U32 R8, R7, 0x4, R8 ;  /* 0x0000000407087825 */ /* 0x001fcc00078e0008 */
[----:B------:R-:W2:Y:S04]  /*0800*/  @!P0 LDG.E R7, desc[UR18][R8.64] ;  /* 0x0000001208078981 */ /* 0x000ea8000c1e1900 */
[----:B------:R-:W3:Y:S04]  /*0810*/  @!P1 LDG.E R10, desc[UR18][R8.64+0x80] ;  /* 0x00008012080a9981 */ /* 0x000ee8000c1e1900 */
[----:B----4-:R-:W4:Y:S01]  /*0820*/  @!P2 LDG.E R11, desc[UR18][R8.64+0x100] ;  /* 0x00010012080ba981 */ /* 0x010f22000c1e1900 */
        /* <DEDUP_REMOVED lines=20> */
[----:B0-----:R0:W1:Y:S01]  /*0970*/  LDS R7, [R33] ;  /* 0x0000000021077984 */ /* 0x0010620000000800 */
[----:B------:R-:W-:Y:S01]  /*0980*/  UISETP.LT.AND UP1, UPT, UR14, UR16, UPT ;  /* 0x000000100e00728c */ /* 0x000fe2000bf21270 */
[----:B------:R-:W-:Y:S02]  /*0990*/  UMOV UR9, URZ ;  /* 0x000000ff00097c82 */ /* 0x000fe40008000000 */
[----:B------:R0:W2:Y:S01]  /*09a0*/  LDS R24, [R33+0x4] ;  /* 0x0000040021187984 */ /* 0x0000a20000000800 */
[----:B------:R-:W-:-:S03]  /*09b0*/  USEL UR14, UR14, UR16, UP1 ;  /* 0x000000100e0e7287 */ /* 0x000fc60008800000 */
[----:B------:R0:W3:Y:S01]  /*09c0*/  LDS R25, [R33+0x8] ;  /* 0x0000080021197984 */ /* 0x0000e20000000800 */
[----:B------:R-:W-:Y:S02]  /*09d0*/  UIADD3 UR16, UPT, UPT, -UR26, UR14, URZ ;  /* 0x0000000e1a107290 */ /* 0x000fe4000fffe1ff */
[----:B------:R-:W-:Y:S01]  /*09e0*/  ULOP3.LUT UR14, UR14, 0x3, URZ, 0xc0, !UPT ;  /* 0x000000030e0e7892 */ /* 0x000fe2000f8ec0ff */
[----:B------:R-:W4:Y:S03]  /*09f0*/  LDS.64 R26, [UR17+0x10] ;  /* 0x00001011ff1a7984 */ /* 0x000f260008000a00 */
[----:B------:R-:W-:Y:S01]  /*0a00*/  UIADD3 UR15, UPT, UPT, UR16, -UR14, URZ ;  /* 0x8000000e100f7290 */ /* 0x000fe2000fffe0ff */
[----:B------:R-:W0:Y:S01]  /*0a10*/  LDS.64 R28, [UR17+0x8] ;  /* 0x00000811ff1c7984 */ /* 0x000e220008000a00 */
[----:B------:R-:W-:-:S03]  /*0a20*/  UIADD3 UR16, UPT, UPT, UR16, -0x1, URZ ;  /* 0xffffffff10107890 */ /* 0x000fc6000fffe0ff */
[----:B------:R-:W0:Y:S04]  /*0a30*/  LDS.64 R30, [UR17+0x18] ;  /* 0x00001811ff1e7984 */ /* 0x000e280008000a00 */
[----:B------:R-:W0:Y:S04]  /*0a40*/  LDS.128 R8, [UR17+0x30] ;  /* 0x00003011ff087984 */ /* 0x000e280008000c00 */
[----:B------:R-:W0:Y:S04]  /*0a50*/  LDS.128 R12, [UR17+0x40] ;  /* 0x00004011ff0c7984 */ /* 0x000e280008000c00 */
[----:B------:R-:W0:Y:S04]  /*0a60*/  LDS.128 R16, [UR17+0x50] ;  /* 0x00005011ff107984 */ /* 0x000e280008000c00 */
[----:B------:R-:W0:Y:S02]  /*0a70*/  LDS.128 R20, [UR17+0x20] ;  /* 0x00002011ff147984 */ /* 0x000e240008000c00 */
.L_x_396:
[----:B------:R-:W5:Y:S01]  /*0a80*/  S2UR UR17, SR_CgaCtaId ;  /* 0x00000000001179c3 */ /* 0x000f620000008800 */
[----:B------:R-:W-:Y:S01]  /*0a90*/  UMOV UR10, 0x400 ;  /* 0x00000400000a7882 */ /* 0x000fe20000000000 */
[----:B------:R-:W-:Y:S01]  /*0aa0*/  UISETP.GE.U32.AND UP1, UPT, UR16, 0x3, UPT ;  /* 0x000000031000788c */ /* 0x000fe2000bf26070 */
[----:B------:R-:W-:Y:S01]  /*0ab0*/  BSSY.RECONVERGENT B1, `(.L_x_362) ;  /* 0x0000033000017945 */ /* 0x000fe20003800200 */
[----:B------:R-:W-:-:S04]  /*0ac0*/  UIADD3 UR10, UPT, UPT, UR10, 0x1e0, URZ ;  /* 0x000001e00a0a7890 */ /* 0x000fc8000fffe0ff */
[----:B-----5:R-:W-:-:S04]  /*0ad0*/  ULEA UR10, UR17, UR10, 0x18 ;  /* 0x0000000a110a7291 */ /* 0x020fc8000f8ec0ff */
[----:B------:R-:W-:-:S09]  /*0ae0*/  UIMAD UR10, UR9, 0xc, UR10 ;  /* 0x0000000c090a78a4 */ /* 0x000fd2000f8e020a */
[----:B0-23--:R-:W2:Y:S04]  /*0af0*/  LDS R33, [UR10+0x4] ;  /* 0x0000040aff217984 */ /* 0x00dea80008000800 */
[----:B-1----:R-:W1:Y:S04]  /*0b00*/  LDS R32, [UR10] ;  /* 0x0000000aff207984 */ /* 0x002e680008000800 */
[----:B------:R-:W3:Y:S01]  /*0b10*/  LDS R34, [UR10+0x8] ;  /* 0x0000080aff227984 */ /* 0x000ee20008000800 */
[----:B--2---:R-:W-:Y:S01]  /*0b20*/  FADD R33, R24, -R33 ;  /* 0x8000002118217221 */ /* 0x004fe20000000000 */
[----:B-1----:R-:W-:-:S03]  /*0b30*/  FADD R32, R7, -R32 ;  /* 0x8000002007207221 */ /* 0x002fc60000000000 */
[C---:B------:R-:W-:Y:S01]  /*0b40*/  FMUL R37, R33.reuse, R15 ;  /* 0x0000000f21257220 */ /* 0x040fe20000400000 */
[----:B------:R-:W-:Y:S01]  /*0b50*/  FMUL R36, R12, R33 ;  /* 0x000000210c247220 */ /* 0x000fe20000400000 */
[----:B------:R-:W-:Y:S01]  /*0b60*/  FMUL R33, R33, R18 ;  /* 0x0000001221217220 */ /* 0x000fe20000400000 */
[----:B---3--:R-:W-:Y:S01]  /*0b70*/  FADD R34, R25, -R34 ;  /* 0x8000002219227221 */ /* 0x008fe20000000000 */
[C---:B------:R-:W-:Y:S01]  /*0b80*/  FFMA R37, R32.reuse, R14, R37 ;  /* 0x0000000e20257223 */ /* 0x040fe20000000025 */
[----:B------:R-:W-:Y:S01]  /*0b90*/  FFMA R35, R11, R32, R36 ;  /* 0x000000200b237223 */ /* 0x000fe20000000024 */
[----:B------:R-:W-:Y:S02]  /*0ba0*/  FFMA R33, R32, R17, R33 ;  /* 0x0000001120217223 */ /* 0x000fe40000000021 */
[----:B------:R-:W-:Y:S01]  /*0bb0*/  FFMA R37, R16, R34, R37 ;  /* 0x0000002210257223 */ /* 0x000fe20000000025 */
[C---:B------:R-:W-:Y:S01]  /*0bc0*/  FFMA R35, R34.reuse, R13, R35 ;  /* 0x0000000d22237223 */ /* 0x040fe20000000023 */
[----:B------:R-:W-:-:S02]  /*0bd0*/  FFMA R33, R34, R19, R33 ;  /* 0x0000001322217223 */ /* 0x000fc40000000021 */
[----:B------:R-:W0:Y:S08]  /*0be0*/  FRND R32, R37 ;  /* 0x0000002500207307 */ /* 0x000e300000201000 */
[----:B------:R-:W1:Y:S01]  /*0bf0*/  FRND R36, R35 ;  /* 0x0000002300247307 */ /* 0x000e620000201000 */
[----:B0-----:R-:W-:-:S07]  /*0c00*/  FADD R32, R37, -R32 ;  /* 0x8000002025207221 */ /* 0x001fce0000000000 */
[----:B------:R-:W0:Y:S01]  /*0c10*/  FRND R34, R33 ;  /* 0x0000002100227307 */ /* 0x000e220000201000 */
[----:B-1----:R-:W-:Y:S01]  /*0c20*/  FADD R39, R35, -R36 ;  /* 0x8000002423277221 */ /* 0x002fe20000000000 */
[C---:B------:R-:W-:Y:S01]  /*0c30*/  FMUL R36, R32.reuse, R22 ;  /* 0x0000001620247220 */ /* 0x040fe20000400000 */
[C---:B------:R-:W-:Y:S01]  /*0c40*/  FMUL R35, R32.reuse, R31 ;  /* 0x0000001f20237220 */ /* 0x040fe20000400000 */
[----:B------:R-:W-:Y:S02]  /*0c50*/  FMUL R32, R32, R9 ;  /* 0x0000000920207220 */ /* 0x000fe40000400000 */
[C---:B------:R-:W-:Y:S01]  /*0c60*/  FFMA R36, R39.reuse, R21, R36 ;  /* 0x0000001527247223 */ /* 0x040fe20000000024 */
[----:B------:R-:W-:Y:S01]  /*0c70*/  FFMA R35, R30, R39, R35 ;  /* 0x000000271e237223 */ /* 0x000fe20000000023 */
[----:B------:R-:W-:Y:S01]  /*0c80*/  FFMA R32, R39, R8, R32 ;  /* 0x0000000827207223 */ /* 0x000fe20000000020 */
[----:B0-----:R-:W-:-:S04]  /*0c90*/  FADD R41, R33, -R34 ;  /* 0x8000002221297221 */ /* 0x001fc80000000000 */
[C---:B------:R-:W-:Y:S01]  /*0ca0*/  FFMA R36, R41.reuse, R23, R36 ;  /* 0x0000001729247223 */ /* 0x040fe20000000024 */
[----:B------:R-:W-:Y:S01]  /*0cb0*/  FFMA R35, R20, R41, R35 ;  /* 0x0000002914237223 */ /* 0x000fe20000000023 */
[----:B------:R-:W-:Y:S02]  /*0cc0*/  FFMA R32, R41, R10, R32 ;  /* 0x0000000a29207223 */ /* 0x000fe40000000020 */
[----:B------:R-:W-:-:S04]  /*0cd0*/  FMUL R36, R36, R36 ;  /* 0x0000002424247220 */ /* 0x000fc80000400000 */
[----:B------:R-:W-:-:S04]  /*0ce0*/  FFMA R35, R35, R35, R36 ;  /* 0x0000002323237223 */ /* 0x000fc80000000024 */
[----:B------:R-:W-:-:S04]  /*0cf0*/  FFMA R32, R32, R32, R35 ;  /* 0x0000002020207223 */ /* 0x000fc80000000023 */
[----:B------:R0:W1:Y:S01]  /*0d00*/  MUFU.RSQ R35, R32 ;  /* 0x0000002000237308 */ /* 0x0000620000001400 */
[----:B------:R-:W-:-:S04]  /*0d10*/  IADD3 R33, PT, PT, R32, -0xd000000, RZ ;  /* 0xf300000020217810 */ /* 0x000fc80007ffe0ff */
[----:B------:R-:W-:-:S13]  /*0d20*/  ISETP.GT.U32.AND P0, PT, R33, 0x727fffff, PT ;  /* 0x727fffff2100780c */ /* 0x000fda0003f04070 */
[----:B01----:R-:W-:Y:S05]  /*0d30*/  @!P0 BRA `(.L_x_363) ;  /* 0x0000000000188947 */ /* 0x003fea0003800000 */
[----:B------:R-:W-:Y:S01]  /*0d40*/  BSSY.RECONVERGENT B2, `(.L_x_364) ;  /* 0x0000003000027945 */ /* 0x000fe20003800200 */
[----:B------:R-:W-:-:S07]  /*0d50*/  MOV R38, 0xd70 ;  /* 0x00000d7000267802 */ /* 0x000fce0000000f00 */
[----:B----4-:R-:W-:Y:S05]  /*0d60*/  CALL.REL.NOINC `($__internal_11_$__cuda_sm20_sqrt_rn_f32_slowpath) ;  /* 0x0000002000387944 */ /* 0x010fea0003c00000 */
[----:B------:R-:W-:Y:S05]  /*0d70*/  BSYNC.RECONVERGENT B2 ;  /* 0x0000000000027941 */ /* 0x000fea0003800200 */
.L_x_364:
[----:B------:R-:W-:Y:S01]  /*0d80*/  MOV R33, R34 ;  /* 0x0000002200217202 */ /* 0x000fe20000000f00 */
[----:B------:R-:W-:Y:S06]  /*0d90*/  BRA `(.L_x_365) ;  /* 0x0000000000107947 */ /* 0x000fec0003800000 */
.L_x_363:
[----:B------:R-:W-:Y:S01]  /*0da0*/  FMUL.FTZ R33, R32, R35 ;  /* 0x0000002320217220 */ /* 0x000fe20000410000 */
[----:B------:R-:W-:-:S03]  /*0db0*/  FMUL.FTZ R34, R35, 0.5 ;  /* 0x3f00000023227820 */ /* 0x000fc60000410000 */
[----:B------:R-:W-:-:S04]  /*0dc0*/  FFMA R32, -R33, R33, R32 ;  /* 0x0000002121207223 */ /* 0x000fc80000000120 */
[----:B------:R-:W-:-:S07]  /*0dd0*/  FFMA R33, R32, R34, R33 ;  /* 0x0000002220217223 */ /* 0x000fce0000000021 */
.L_x_365:
[----:B------:R-:W-:Y:S05]  /*0de0*/  BSYNC.RECONVERGENT B1 ;  /* 0x0000000000017941 */ /* 0x000fea0003800200 */
.L_x_362:
[----:B------:R0:W-:Y:S01]  /*0df0*/  STS [R4], R33 ;  /* 0x0000002104007388 */ /* 0x0001e20000000800 */
[----:B------:R-:W-:Y:S01]  /*0e00*/  ULEA UR27, UR7, UR9, 0x5 ;  /* 0x00000009071b7291 */ /* 0x000fe2000f8e28ff */
[----:B------:R-:W-:Y:S01]  /*0e10*/  UMOV UR10, URZ ;  /* 0x000000ff000a7c82 */ /* 0x000fe20008000000 */
[----:B------:R-:W-:Y:S10]  /*0e20*/  BRA.U !UP1, `(.L_x_366) ;  /* 0x0000000909547547 */ /* 0x000ff4000b800000 */
[----:B------:R-:W1:Y:S01]  /*0e30*/  S2UR UR17, SR_CgaCtaId ;  /* 0x00000000001179c3 */ /* 0x000e620000008800 */
[----:B------:R-:W-:Y:S01]  /*0e40*/  UMOV UR10, 0x400 ;  /* 0x00000400000a7882 */ /* 0x000fe20000000000 */
[----:B------:R-:W2:Y:S01]  /*0e50*/  LDCU UR28, c[0x0][0x3a0] ;  /* 0x00007400ff1c77ac */ /* 0x000ea20008000800 */
[----:B-1----:R-:W-:Y:S02]  /*0e60*/  ULEA UR20, UR17, UR10, 0x18 ;  /* 0x0000000a11147291 */ /* 0x002fe4000f8ec0ff */
[----:B------:R-:W-:-:S04]  /*0e70*/  UIADD3 UR10, UPT, UPT, UR10, 0x360, URZ ;  /* 0x000003600a0a7890 */ /* 0x000fc8000fffe0ff */
[----:B------:R-:W-:-:S03]  /*0e80*/  ULEA UR21, UR17, UR10, 0x18 ;  /* 0x0000000a11157291 */ /* 0x000fc6000f8ec0ff */
[----:B------:R-:W1:Y:S01]  /*0e90*/  LDS R38, [UR20+0x360] ;  /* 0x00036014ff267984 */ /* 0x000e620008000800 */
[----:B--2---:R-:W-:-:S08]  /*0ea0*/  UMOV UR10, URZ ;  /* 0x000000ff000a7c82 */ /* 0x004fd00008000000 */
.L_x_383:
[----:B------:R-:W-:-:S09]  /*0eb0*/  ULEA UR29, UR10, UR21, 0x2 ;  /* 0x000000150a1d7291 */ /* 0x000fd2000f8e10ff */
[----:B--23--:R-:W2:Y:S02]  /*0ec0*/  LDS R32, [UR29] ;  /* 0x0000001dff207984 */ /* 0x00cea40008000800 */
[----:B--2---:R-:W-:-:S13]  /*0ed0*/  FSETP.GEU.AND P0, PT, R32, UR28, PT ;  /* 0x0000001c20007c0b */ /* 0x004fda000bf0e000 */
[----:B------:R-:W-:Y:S05]  /*0ee0*/  @P0 BRA `(.L_x_367) ;  /* 0x00000000007c0947 */ /* 0x000fea0003800000 */
[----:B------:R-:W-:Y:S01]  /*0ef0*/  UISETP.NE.AND UP1, UPT, UR5, 0x20, UPT ;  /* 0x000000200500788c */ /* 0x000fe2000bf25270 */
[----:B------:R-:W-:Y:S01]  /*0f00*/  ISETP.NE.AND P0, PT, R0, RZ, PT ;  /* 0x000000ff0000720c */ /* 0x000fe20003f05270 */
[----:B------:R-:W-:-:S07]  /*0f10*/  UIADD3 UR4, UPT, UPT, UR4, 0x1, URZ ;  /* 0x0000000104047890 */ /* 0x000fce000fffe0ff */
[----:B------:R-:W-:Y:S05]  /*0f20*/  BRA.U UP1, `(.L_x_368) ;  /* 0x0000000101287547 */ /* 0x000fea000b800000 */
[----:B0-----:R-:W0:Y:S01]  /*0f30*/  LDS.64 R32, [R2] ;  /* 0x0000000002207984 */ /* 0x001e220000000a00 */
[----:B------:R-:W-:Y:S01]  /*0f40*/  MOV R35, UR6 ;  /* 0x0000000600237c02 */ /* 0x000fe20008000f00 */
[----:B------:R-:W-:Y:S02]  /*0f50*/  UIADD3 UR6, UPT, UPT, UR6, 0x1, URZ ;  /* 0x0000000106067890 */ /* 0x000fe4000fffe0ff */
[----:B------:R-:W2:Y:S01]  /*0f60*/  LDS R39, [R3] ;  /* 0x0000000003277984 */ /* 0x000ea20000000800 */
[----:B------:R-:W-:Y:S01]  /*0f70*/  LEA R35, R35, R0, 0x5 ;  /* 0x0000000023237211 */ /* 0x000fe200078e28ff */
[----:B------:R-:W-:-:S04]  /*0f80*/  UMOV UR5, URZ ;  /* 0x000000ff00057c82 */ /* 0x000fc80008000000 */
[----:B----4-:R-:W-:-:S04]  /*0f90*/  IMAD.WIDE R36, R35, 0x8, R26 ;  /* 0x0000000823247825 */ /* 0x010fc800078e021a */
[----:B------:R-:W-:Y:S01]  /*0fa0*/  IMAD.WIDE R34, R35, 0x4, R28 ;  /* 0x0000000423227825 */ /* 0x000fe200078e021c */
[----:B0-----:R3:W-:Y:S04]  /*0fb0*/  STG.E.64 desc[UR18][R36.64], R32 ;  /* 0x0000002024007986 */ /* 0x0017e8000c101b12 */
[----:B--2---:R3:W-:Y:S02]  /*0fc0*/  STG.E desc[UR18][R34.64], R39 ;  /* 0x0000002722007986 */ /* 0x0047e4000c101912 */
.L_x_368:
[----:B------:R-:W-:Y:S04]  /*0fd0*/  BSSY.RECONVERGENT B1, `(.L_x_369) ;  /* 0x000000f000017945 */ /* 0x000fe80003800200 */
[----:B------:R-:W-:Y:S05]  /*0fe0*/  @P0 BRA `(.L_x_370) ;  /* 0x0000000000340947 */ /* 0x000fea0003800000 */
[----:B------:R-:W2:Y:S01]  /*0ff0*/  S2UR UR22, SR_CgaCtaId ;  /* 0x00000000001679c3 */ /* 0x000ea20000008800 */
[----:B------:R-:W-:Y:S01]  /*1000*/  UMOV UR17, 0x400 ;  /* 0x0000040000117882 */ /* 0x000fe20000000000 */
[----:B---3--:R-:W-:Y:S01]  /*1010*/  MOV R32, UR27 ;  /* 0x0000001b00207c02 */ /* 0x008fe20008000f00 */
[----:B------:R-:W-:Y:S02]  /*1020*/  UIADD3 UR20, UPT, UPT, UR17, 0x3e0, URZ ;  /* 0x000003e011147890 */ /* 0x000fe4000fffe0ff */
[----:B------:R-:W-:Y:S02]  /*1030*/  UIADD3 UR23, UPT, UPT, UR17, 0x4e0, URZ ;  /* 0x000004e011177890 */ /* 0x000fe4000fffe0ff */
[----:B--2---:R-:W-:Y:S02]  /*1040*/  ULEA UR17, UR22, UR20, 0x18 ;  /* 0x0000001416117291 */ /* 0x004fe4000f8ec0ff */
[----:B------:R-:W-:Y:S02]  /*1050*/  ULEA UR20, UR22, UR23, 0x18 ;  /* 0x0000001716147291 */ /* 0x000fe4000f8ec0ff */
[----:B------:R-:W-:-:S02]  /*1060*/  UIADD3 UR22, UPT, UPT, UR26, UR10, URZ ;  /* 0x0000000a1a167290 */ /* 0x000fc4000fffe0ff */
[----:B------:R-:W-:Y:S02]  /*1070*/  ULEA UR17, UR5, UR17, 0x3 ;  /* 0x0000001105117291 */ /* 0x000fe4000f8e18ff */
[----:B------:R-:W-:Y:S02]  /*1080*/  ULEA UR20, UR5, UR20, 0x2 ;  /* 0x0000001405147291 */ /* 0x000fe4000f8e10ff */
[----:B0-----:R-:W-:-:S05]  /*1090*/  MOV R33, UR22 ;  /* 0x0000001600217c02 */ /* 0x001fca0008000f00 */
[----:B------:R2:W-:Y:S04]  /*10a0*/  STS.64 [UR17], R32 ;  /* 0x00000020ff007988 */ /* 0x0005e80008000a11 */
[----:B-1----:R2:W-:Y:S02]  /*10b0*/  STS [UR20], R38 ;  /* 0x00000026ff007988 */ /* 0x0025e40008000814 */
.L_x_370:
[----:B------:R-:W-:Y:S05]  /*10c0*/  BSYNC.RECONVERGENT B1 ;  /* 0x0000000000017941 */ /* 0x000fea0003800200 */
.L_x_369:
[----:B------:R-:W-:-:S12]  /*10d0*/  UIADD3 UR5, UPT, UPT, UR5, 0x1, URZ ;  /* 0x0000000105057890 */ /* 0x000fd8000fffe0ff */
.L_x_367:
[----:B--23--:R-:W2:Y:S02]  /*10e0*/  LDS R32, [UR29+0x4] ;  /* 0x0000041dff207984 */ /* 0x00cea40008000800 */
        /* <DEDUP_REMOVED lines=16> */
.L_x_372:
        /* <DEDUP_REMOVED lines=9> */
[----:B------:R-:W-:-:S02]  /*1280*/  UIADD3 UR22, UPT, UPT, UR10, 0x1, UR26 ;  /* 0x000000010a167890 */ /* 0x000fc4000fffe01a */
[----:B------:R-:W-:Y:S02]  /*1290*/  ULEA UR17, UR5, UR17, 0x3 ;  /* 0x0000001105117291 */ /* 0x000fe4000f8e18ff */
[----:B------:R-:W-:Y:S02]  /*12a0*/  ULEA UR20, UR5, UR20, 0x2 ;  /* 0x0000001405147291 */ /* 0x000fe4000f8e10ff */
[----:B0-----:R-:W-:-:S05]  /*12b0*/  MOV R33, UR22 ;  /* 0x0000001600217c02 */ /* 0x001fca0008000f00 */
[----:B------:R2:W-:Y:S04]  /*12c0*/  STS.64 [UR17], R32 ;  /* 0x00000020ff007988 */ /* 0x0005e80008000a11 */
[----:B-1----:R2:W-:Y:S02]  /*12d0*/  STS [UR20], R38 ;  /* 0x00000026ff007988 */ /* 0x0025e40008000814 */
.L_x_374:
[----:B------:R-:W-:Y:S05]  /*12e0*/  BSYNC.RECONVERGENT B1 ;  /* 0x0000000000017941 */ /* 0x000fea0003800200 */
.L_x_373:
[----:B------:R-:W-:-:S12]  /*12f0*/  UIADD3 UR5, UPT, UPT, UR5, 0x1, URZ ;  /* 0x0000000105057890 */ /* 0x000fd8000fffe0ff */
.L_x_371:
        /* <DEDUP_REMOVED lines=17> */
.L_x_376:
        /* <DEDUP_REMOVED lines=15> */
.L_x_378:
[----:B------:R-:W-:Y:S05]  /*1500*/  BSYNC.RECONVERGENT B1 ;  /* 0x0000000000017941 */ /* 0x000fea0003800200 */
.L_x_377:
[----:B------:R-:W-:-:S12]  /*1510*/  UIADD3 UR5, UPT, UPT, UR5, 0x1, URZ ;  /* 0x0000000105057890 */ /* 0x000fd8000fffe0ff */
.L_x_375:
        /* <DEDUP_REMOVED lines=17> */
.L_x_380:
        /* <DEDUP_REMOVED lines=15> */
.L_x_382:
[----:B------:R-:W-:Y:S05]  /*1720*/  BSYNC.RECONVERGENT B1 ;  /* 0x0000000000017941 */ /* 0x000fea0003800200 */
.L_x_381:
[----:B------:R-:W-:-:S12]  /*1730*/  UIADD3 UR5, UPT, UPT, UR5, 0x1, URZ ;  /* 0x0000000105057890 */ /* 0x000fd8000fffe0ff */
.L_x_379:
[----:B------:R-:W-:-:S04]  /*1740*/  UIADD3 UR10, UPT, UPT, UR10, 0x4, URZ ;  /* 0x000000040a0a7890 */ /* 0x000fc8000fffe0ff */
[----:B------:R-:W-:-:S09]  /*1750*/  UISETP.NE.AND UP1, UPT, UR10, UR15, UPT ;  /* 0x0000000f0a00728c */ /* 0x000fd2000bf25270 */
[----:B------:R-:W-:Y:S05]  /*1760*/  BRA.U UP1, `(.L_x_383) ;  /* 0xfffffff501d07547 */ /* 0x000fea000b83ffff */
[----:B------:R-:W-:-:S05]  /*1770*/  UMOV UR10, UR15 ;  /* 0x0000000f000a7c82 */ /* 0x000fca0008000000 */
.L_x_366:
        /* <DEDUP_REMOVED lines=8> */
[----:B--23--:R-:W0:Y:S02]  /*1800*/  LDS R32, [UR20] ;  /* 0x00000014ff207984 */ /* 0x00ce240008000800 */
[----:B0-----:R-:W-:-:S13]  /*1810*/  FSETP.GEU.AND P0, PT, R32, UR28, PT ;  /* 0x0000001c20007c0b */ /* 0x001fda000bf0e000 */
        /* <DEDUP_REMOVED lines=15> */
.L_x_386:
        /* <DEDUP_REMOVED lines=15> */
.L_x_388:
[----:B------:R-:W-:Y:S05]  /*1a00*/  BSYNC.RECONVERGENT B1 ;  /* 0x0000000000017941 */ /* 0x000fea0003800200 */
.L_x_387:
[----:B------:R-:W-:-:S12]  /*1a10*/  UIADD3 UR5, UPT, UPT, UR5, 0x1, URZ ;  /* 0x0000000105057890 */ /* 0x000fd8000fffe0ff */
.L_x_385:
[----:B------:R-:W-:-:S09]  /*1a20*/  UISETP.NE.AND UP1, UPT, UR14, 0x1, UPT ;  /* 0x000000010e00788c */ /* 0x000fd2000bf25270 */
[----:B------:R-:W-:Y:S05]  /*1a30*/  BRA.U !UP1, `(.L_x_384) ;  /* 0x0000000509187547 */ /* 0x000fea000b800000 */
[----:B0-2---:R-:W0:Y:S02]  /*1a40*/  LDS R32, [UR20+0x4] ;  /* 0x00000414ff207984 */ /* 0x005e240008000800 */
        /* <DEDUP_REMOVED lines=16> */
.L_x_390:
        /* <DEDUP_REMOVED lines=15> */
.L_x_392:
[----:B------:R-:W-:Y:S05]  /*1c40*/  BSYNC.RECONVERGENT B1 ;  /* 0x0000000000017941 */ /* 0x000fea0003800200 */
.L_x_391:
[----:B------:R-:W-:-:S12]  /*1c50*/  UIADD3 UR5, UPT, UPT, UR5, 0x1, URZ ;  /* 0x0000000105057890 */ /* 0x000fd8000fffe0ff */
.L_x_389:
        /* <DEDUP_REMOVED lines=19> */
.L_x_393:
        /* <DEDUP_REMOVED lines=15> */
.L_x_395:
[----:B------:R-:W-:Y:S05]  /*1e80*/  BSYNC.RECONVERGENT B1 ;  /* 0x0000000000017941 */ /* 0x000fea0003800200 */
.L_x_394:
[----:B------:R-:W-:-:S12]  /*1e90*/  UIADD3 UR5, UPT, UPT, UR5, 0x1, URZ ;  /* 0x0000000105057890 */ /* 0x000fd8000fffe0ff */
.L_x_384:
[----:B------:R-:W-:-:S04]  /*1ea0*/  UIADD3 UR9, UPT, UPT, UR9, 0x1, URZ ;  /* 0x0000000109097890 */ /* 0x000fc8000fffe0ff */
[----:B------:R-:W-:-:S09]  /*1eb0*/  UISETP.NE.AND UP1, UPT, UR9, UR13, UPT ;  /* 0x0000000d0900728c */ /* 0x000fd2000bf25270 */
[----:B------:R-:W-:Y:S05]  /*1ec0*/  BRA.U !UP1, `(.L_x_360) ;  /* 0x0000000d09647547 */ /* 0x000fea000b800000 */
[----:B------:R-:W-:Y:S05]  /*1ed0*/  BRA `(.L_x_396) ;  /* 0xffffffe800e87947 */ /* 0x000fea000383ffff */
.L_x_361:
[----:B------:R-:W-:Y:S01]  /*1ee0*/  UISETP.GE.U32.AND UP1, UPT, UR13, 0x4, UPT ;  /* 0x000000040d00788c */ /* 0x000fe2000bf26070 */
[----:B------:R-:W-:-:S08]  /*1ef0*/  UMOV UR9, URZ ;  /* 0x000000ff00097c82 */ /* 0x000fd00008000000 */
[----:B------:R-:W-:Y:S05]  /*1f00*/  BRA.U !UP1, `(.L_x_397) ;  /* 0x00000005091c7547 */ /* 0x000fea000b800000 */
[----:B------:R-:W1:Y:S01]  /*1f10*/  S2R R8, SR_CgaCtaId ;  /* 0x0000000000087919 */ /* 0x000e620000008800 */
[----:B0-----:R-:W-:Y:S01]  /*1f20*/  MOV R7, 0x400 ;  /* 0x0000040000077802 */ /* 0x001fe20000000f00 */
[----:B------:R-:W-:Y:S01]  /*1f30*/  UIADD3 UR10, UPT, UPT, UR10, 0x1e0, URZ ;  /* 0x000001e00a0a7890 */ /* 0x000fe2000fffe0ff */
[----:B------:R-:W0:Y:S02]  /*1f40*/  LDS.64 R24, [UR17+0x18] ;  /* 0x00001811ff187984 */ /* 0x000e240008000a00 */
[----:B------:R-:W-:Y:S01]  /*1f50*/  IADD3 R7, PT, PT, R7, 0x60, RZ ;  /* 0x0000006007077810 */ /* 0x000fe20007ffe0ff */
[----:B------:R-:W-:Y:S01]  /*1f60*/  ULOP3.LUT UR9, UR13, 0x7ffffffc, URZ, 0xc0, !UPT ;  /* 0x7ffffffc0d097892 */ /* 0x000fe2000f8ec0ff */
[----:B------:R-:W2:Y:S01]  /*1f70*/  LDS.128 R12, [UR17+0x40] ;  /* 0x00004011ff0c7984 */ /* 0x000ea20008000c00 */
[----:B------:R-:W-:Y:S02]  /*1f80*/  ULEA UR10, UR15, UR10, 0x18 ;  /* 0x0000000a0f0a7291 */ /* 0x000fe4000f8ec0ff */
[----:B------:R-:W-:Y:S01]  /*1f90*/  UIADD3 UR9, UPT, UPT, -UR9, URZ, URZ ;  /* 0x000000ff09097290 */ /* 0x000fe2000fffe1ff */
[----:B------:R-:W3:Y:S01]  /*1fa0*/  LDS.128 R16, [UR17+0x50] ;  /* 0x00005011ff107984 */ /* 0x000ee20008000c00 */
[----:B------:R-:W-:-:S03]  /*1fb0*/  UIADD3 UR10, UPT, UPT, UR10, 0x2c, URZ ;  /* 0x0000002c0a0a7890 */ /* 0x000fc6000fffe0ff */
[----:B------:R-:W4:Y:S01]  /*1fc0*/  LDS.128 R20, [UR17+0x20] ;  /* 0x00002011ff147984 */ /* 0x000f220008000c00 */
[----:B-1----:R-:W-:-:S03]  /*1fd0*/  LEA R7, R8, R7, 0x18 ;  /* 0x0000000708077211 */ /* 0x002fc600078ec0ff */
[----:B------:R-:W1:Y:S02]  /*1fe0*/  LDS.128 R8, [UR17+0x30] ;  /* 0x00003011ff087984 */ /* 0x000e640008000c00 */
[----:B------:R-:W-:-:S05]  /*1ff0*/  IMAD R28, R0, 0xc, R7 ;  /* 0x0000000c001c7824 */ /* 0x000fca00078e0207 */
[----:B------:R0:W0:Y:S04]  /*2000*/  LDS R7, [R28] ;  /* 0x000000001c077984 */ /* 0x0000280000000800 */
[----:B------:R0:W0:Y:S04]  /*2010*/  LDS R26, [R28+0x4] ;  /* 0x000004001c1a7984 */ /* 0x0000280000000800 */
[----:B--2---:R0:W0:Y:S02]  /*2020*/  LDS R27, [R28+0x8] ;  /* 0x000008001c1b7984 */ /* 0x0040240000000800 */
.L_x_398:
[----:B------:R-:W2:Y:S01]  /*2030*/  LDS R29, [UR10+-0x4] ;  /* 0xfffffc0aff1d7984 */ /* 0x000ea20008000800 */
[----:B------:R-:W-:-:S03]  /*2040*/  UIADD3 UR9, UPT, UPT, UR9, 0x4, URZ ;  /* 0x0000000409097890 */ /* 0x000fc6000fffe0ff */
[----:B0-----:R-:W0:Y:S01]  /*2050*/  LDS R28, [UR10+-0x8] ;  /* 0xfffff80aff1c7984 */ /* 0x001e220008000800 */
[----:B------:R-:W-:-:S03]  /*2060*/  UISETP.NE.AND UP1, UPT, UR9, URZ, UPT ;  /* 0x000000ff0900728c */ /* 0x000fc6000bf25270 */
[----:B------:R-:W5:Y:S01]  /*2070*/  LDS R30, [UR10] ;  /* 0x0000000aff1e7984 */ /* 0x000f620008000800 */
[----:B------:R-:W-:Y:S01]  /*2080*/  UIADD3 UR10, UPT, UPT, UR10, 0x30, URZ ;  /* 0x000000300a0a7890 */ /* 0x000fe2000fffe0ff */
[----:B--2---:R-:W-:Y:S01]  /*2090*/  FADD R29, R26, -R29 ;  /* 0x8000001d1a1d7221 */ /* 0x004fe20000000000 */
[----:B0-----:R-:W-:-:S03]  /*20a0*/  FADD R28, R7, -R28 ;  /* 0x8000001c071c7221 */ /* 0x001fc60000000000 */
[C---:B------:R-:W-:Y:S01]  /*20b0*/  FMUL R33, R29.reuse, R15 ;  /* 0x0000000f1d217220 */ /* 0x040fe20000400000 */
[----:B------:R-:W-:Y:S01]  /*20c0*/  FMUL R32, R12, R29 ;  /* 0x0000001d0c207220 */ /* 0x000fe20000400000 */
[----:B---3--:R-:W-:Y:S01]  /*20d0*/  FMUL R29, R29, R18 ;  /* 0x000000121d1d7220 */ /* 0x008fe20000400000 */
[----:B-----5:R-:W-:Y:S01]  /*20e0*/  FADD R30, R27, -R30 ;  /* 0x8000001e1b1e7221 */ /* 0x020fe20000000000 */
[C---:B------:R-:W-:Y:S01]  /*20f0*/  FFMA R33, R28.reuse, R14, R33 ;  /* 0x0000000e1c217223 */ /* 0x040fe20000000021 */
[----:B-1----:R-:W-:Y:S01]  /*2100*/  FFMA R31, R11, R28, R32 ;  /* 0x0000001c0b1f7223 */ /* 0x002fe20000000020 */
        /* <DEDUP_REMOVED lines=9> */
[C---:B----4-:R-:W-:Y:S01]  /*21a0*/  FMUL R32, R28.reuse, R22 ;  /* 0x000000161c207220 */ /* 0x050fe20000400000 */
        /* <DEDUP_REMOVED lines=11> */
[----:B------:R-:W-:Y:S01]  /*2260*/  FFMA R32, R28, R28, R31 ;  /* 0x0000001c1c207223 */ /* 0x000fe2000000001f */
[----:B------:R-:W-:Y:S06]  /*2270*/  BRA.U UP1, `(.L_x_398) ;  /* 0xfffffffd016c7547 */ /* 0x000fec000b83ffff */
[----:B------:R-:W-:Y:S01]  /*2280*/  IADD3 R7, PT, PT, R32, -0xd000000, RZ ;  /* 0xf300000020077810 */ /* 0x000fe20007ffe0ff */
[----:B------:R0:W1:Y:S01]  /*2290*/  MUFU.RSQ R9, R32 ;  /* 0x0000002000097308 */ /* 0x0000620000001400 */
[----:B------:R-:W-:Y:S01]  /*22a0*/  ULOP3.LUT UR9, UR13, 0x7ffffffc, URZ, 0xc0, !UPT ;  /* 0x7ffffffc0d097892 */ /* 0x000fe2000f8ec0ff */
[----:B------:R-:W-:Y:S01]  /*22b0*/  BSSY.RECONVERGENT B1, `(.L_x_399) ;  /* 0x000000b000017945 */ /* 0x000fe20003800200 */
[----:B------:R-:W-:-:S13]  /*22c0*/  ISETP.GT.U32.AND P0, PT, R7, 0x727fffff, PT ;  /* 0x727fffff0700780c */ /* 0x000fda0003f04070 */
[----:B0-----:R-:W-:Y:S05]  /*22d0*/  @!P0 BRA `(.L_x_400) ;  /* 0x0000000000108947 */ /* 0x001fea0003800000 */
[----:B------:R-:W-:-:S07]  /*22e0*/  MOV R38, 0x2300 ;  /* 0x0000230000267802 */ /* 0x000fce0000000f00 */
[----:B-1----:R-:W-:Y:S05]  /*22f0*/  CALL.REL.NOINC `($__internal_11_$__cuda_sm20_sqrt_rn_f32_slowpath) ;  /* 0x0000000800d47944 */ /* 0x002fea0003c00000 */
[----:B------:R-:W-:Y:S01]  /*2300*/  MOV R7, R34 ;  /* 0x0000002200077202 */ /* 0x000fe20000000f00 */
[----:B------:R-:W-:Y:S06]  /*2310*/  BRA `(.L_x_401) ;  /* 0x0000000000107947 */ /* 0x000fec0003800000 */
.L_x_400:
[----:B-1----:R-:W-:Y:S01]  /*2320*/  FMUL.FTZ R7, R32, R9 ;  /* 0x0000000920077220 */ /* 0x002fe20000410000 */
[----:B------:R-:W-:-:S03]  /*2330*/  FMUL.FTZ R9, R9, 0.5 ;  /* 0x3f00000009097820 */ /* 0x000fc60000410000 */
[----:B------:R-:W-:-:S04]  /*2340*/  FFMA R8, -R7, R7, R32 ;  /* 0x0000000707087223 */ /* 0x000fc80000000120 */
[----:B------:R-:W-:-:S07]  /*2350*/  FFMA R7, R8, R9, R7 ;  /* 0x0000000908077223 */ /* 0x000fce0000000007 */
.L_x_401:
[----:B------:R-:W-:Y:S05]  /*2360*/  BSYNC.RECONVERGENT B1 ;  /* 0x0000000000017941 */ /* 0x000fea0003800200 */
.L_x_399:
[----:B------:R1:W-:Y:S02]  /*2370*/  STS [R4], R7 ;  /* 0x0000000704007388 */ /* 0x0003e40000000800 */
.L_x_397:
[----:B------:R-:W-:-:S09]  /*2380*/  ULOP3.LUT UP1, UR10, UR13, 0x3, URZ, 0xc0, !UPT ;  /* 0x000000030d0a7892 */ /* 0x000fd2000f82c0ff */
[----:B------:R-:W-:Y:S05]  /*2390*/  BRA.U !UP1, `(.L_x_360) ;  /* 0x0000000909307547 */ /* 0x000fea000b800000 */
[----:B------:R-:W-:-:S09]  /*23a0*/  UISETP.NE.AND UP1, UPT, UR10, 0x1, UPT ;  /* 0x000000010a00788c */ /* 0x000fd2000bf25270 */
[----:B------:R-:W-:Y:S05]  /*23b0*/  BRA.U !UP1, `(.L_x_402) ;  /* 0x0000000509147547 */ /* 0x000fea000b800000 */
[----:B------:R-:W2:Y:S01]  /*23c0*/  S2R R8, SR_CgaCtaId ;  /* 0x0000000000087919 */ /* 0x000ea20000008800 */
[----:B------:R-:W3:Y:S01]  /*23d0*/  S2UR UR15, SR_CgaCtaId ;  /* 0x00000000000f79c3 */ /* 0x000ee20000008800 */
[----:B------:R-:W-:Y:S01]  /*23e0*/  UMOV UR14, 0x400 ;  /* 0x00000400000e7882 */ /* 0x000fe20000000000 */
[----:B01----:R-:W-:Y:S01]  /*23f0*/  MOV R7, 0x400 ;  /* 0x0000040000077802 */ /* 0x003fe20000000f00 */
[----:B------:R-:W-:Y:S01]  /*2400*/  UIADD3 UR10, UPT, UPT, UR14, 0x1e0, URZ ;  /* 0x000001e00e0a7890 */ /* 0x000fe2000fffe0ff */
[----:B------:R-:W-:Y:S02]  /*2410*/  BSSY.RECONVERGENT B1, `(.L_x_403) ;  /* 0x000003d000017945 */ /* 0x000fe40003800200 */
[----:B------:R-:W-:Y:S01]  /*2420*/  IADD3 R7, PT, PT, R7, 0x60, RZ ;  /* 0x0000006007077810 */ /* 0x000fe20007ffe0ff */
[----:B---3--:R-:W-:Y:S02]  /*2430*/  ULEA UR10, UR15, UR10, 0x18 ;  /* 0x0000000a0f0a7291 */ /* 0x008fe4000f8ec0ff */
[----:B------:R-:W-:-:S02]  /*2440*/  ULEA UR14, UR15, UR14, 0x18 ;  /* 0x0000000e0f0e7291 */ /* 0x000fc4000f8ec0ff */
[----:B------:R-:W-:Y:S01]  /*2450*/  UIMAD UR10, UR9, 0xc, UR10 ;  /* 0x0000000c090a78a4 */ /* 0x000fe2000f8e020a */
[----:B--2---:R-:W-:-:S06]  /*2460*/  LEA R7, R8, R7, 0x18 ;  /* 0x0000000708077211 */ /* 0x004fcc00078ec0ff */
[----:B------:R-:W-:Y:S01]  /*2470*/  LDS.128 R12, [UR14+0x40] ;  /* 0x0000400eff0c7984 */ /* 0x000fe20008000c00 */
[----:B------:R-:W-:-:S03]  /*2480*/  IMAD R30, R0, 0xc, R7 ;  /* 0x0000000c001e7824 */ /* 0x000fc600078e0207 */
[----:B------:R-:W-:Y:S04]  /*2490*/  LDS.64 R24, [UR10+0x10] ;  /* 0x0000100aff187984 */ /* 0x000fe80008000a00 */
[----:B------:R-:W0:Y:S04]  /*24a0*/  LDS R9, [R30+0x4] ;  /* 0x000004001e097984 */ /* 0x000e280000000800 */
[----:B------:R-:W-:Y:S04]  /*24b0*/  LDS R7, [R30] ;  /* 0x000000001e077984 */ /* 0x000fe80000000800 */
[----:B------:R-:W1:Y:S04]  /*24c0*/  LDS R26, [UR10+0xc] ;  /* 0x00000c0aff1a7984 */ /* 0x000e680008000800 */
[----:B------:R-:W2:Y:S04]  /*24d0*/  LDS R28, [R30+0x8] ;  /* 0x000008001e1c7984 */ /* 0x000ea80000000800 */
[----:B------:R-:W3:Y:S04]  /*24e0*/  LDS.128 R16, [UR14+0x30] ;  /* 0x0000300eff107984 */ /* 0x000ee80008000c00 */
[----:B------:R-:W4:Y:S01]  /*24f0*/  LDS.128 R20, [UR14+0x50] ;  /* 0x0000500eff147984 */ /* 0x000f220008000c00 */
[----:B0-----:R-:W-:-:S03]  /*2500*/  FADD R29, R9, -R24 ;  /* 0x80000018091d7221 */ /* 0x001fc60000000000 */
[----:B------:R-:W0:Y:S01]  /*2510*/  LDS.128 R8, [UR14+0x20] ;  /* 0x0000200eff087984 */ /* 0x000e220008000c00 */
[----:B------:R-:W-:Y:S01]  /*2520*/  FMUL R15, R29, R15 ;  /* 0x0000000f1d0f7220 */ /* 0x000fe20000400000 */
[----:B------:R-:W-:Y:S01]  /*2530*/  FMUL R12, R12, R29 ;  /* 0x0000001d0c0c7220 */ /* 0x000fe20000400000 */
[----:B-1----:R-:W-:Y:S02]  /*2540*/  FADD R24, R7, -R26 ;  /* 0x8000001a07187221 */ /* 0x002fe40000000000 */
[----:B------:R-:W1:Y:S01]  /*2550*/  LDS.64 R26, [UR14+0x18] ;  /* 0x0000180eff1a7984 */ /* 0x000e620008000a00 */
[----:B--2---:R-:W-:Y:S01]  /*2560*/  FADD R28, R28, -R25 ;  /* 0x800000191c1c7221 */ /* 0x004fe20000000000 */
[----:B------:R-:W-:Y:S01]  /*2570*/  FFMA R15, R24, R14, R15 ;  /* 0x0000000e180f7223 */ /* 0x000fe2000000000f */
[----:B---3--:R-:W-:Y:S01]  /*2580*/  FFMA R19, R19, R24, R12 ;  /* 0x0000001813137223 */ /* 0x008fe2000000000c */
[----:B----4-:R-:W-:Y:S02]  /*2590*/  FMUL R29, R29, R22 ;  /* 0x000000161d1d7220 */ /* 0x010fe40000400000 */
[----:B------:R-:W-:Y:S01]  /*25a0*/  FFMA R15, R20, R28, R15 ;  /* 0x0000001c140f7223 */ /* 0x000fe2000000000f */
[----:B------:R-:W-:Y:S01]  /*25b0*/  FFMA R13, R28, R13, R19 ;  /* 0x0000000d1c0d7223 */ /* 0x000fe20000000013 */
[----:B------:R-:W-:-:S02]  /*25c0*/  FFMA R21, R24, R21, R29 ;  /* 0x0000001518157223 */ /* 0x000fc4000000001d */
[----:B------:R-:W2:Y:S02]  /*25d0*/  FRND R14, R15 ;  /* 0x0000000f000e7307 */ /* 0x000ea40000201000 */
[----:B------:R-:W-:-:S06]  /*25e0*/  FFMA R21, R28, R23, R21 ;  /* 0x000000171c157223 */ /* 0x000fcc0000000015 */
[----:B------:R-:W3:Y:S01]  /*25f0*/  FRND R12, R13 ;  /* 0x0000000d000c7307 */ /* 0x000ee20000201000 */
[----:B--2---:R-:W-:-:S07]  /*2600*/  FADD R14, R15, -R14 ;  /* 0x8000000e0f0e7221 */ /* 0x004fce0000000000 */
[----:B------:R-:W2:Y:S01]  /*2610*/  FRND R20, R21 ;  /* 0x0000001500147307 */ /* 0x000ea20000201000 */
[C---:B0-----:R-:W-:Y:S01]  /*2620*/  FMUL R10, R14.reuse, R10 ;  /* 0x0000000a0e0a7220 */ /* 0x041fe20000400000 */
[----:B---3--:R-:W-:Y:S01]  /*2630*/  FADD R7, R13, -R12 ;  /* 0x8000000c0d077221 */ /* 0x008fe20000000000 */
[C---:B-1----:R-:W-:Y:S01]  /*2640*/  FMUL R27, R14.reuse, R27 ;  /* 0x0000001b0e1b7220 */ /* 0x042fe20000400000 */
[----:B------:R-:W-:Y:S02]  /*2650*/  FMUL R14, R14, R17 ;  /* 0x000000110e0e7220 */ /* 0x000fe40000400000 */
[C---:B------:R-:W-:Y:S01]  /*2660*/  FFMA R10, R7.reuse, R9, R10 ;  /* 0x00000009070a7223 */ /* 0x040fe2000000000a */
[----:B------:R-:W-:Y:S01]  /*2670*/  FFMA R27, R26, R7, R27 ;  /* 0x000000071a1b7223 */ /* 0x000fe2000000001b */
[----:B------:R-:W-:Y:S01]  /*2680*/  FFMA R14, R7, R16, R14 ;  /* 0x00000010070e7223 */ /* 0x000fe2000000000e */
[----:B--2---:R-:W-:-:S04]  /*2690*/  FADD R19, R21, -R20 ;  /* 0x8000001415137221 */ /* 0x004fc80000000000 */
        /* <DEDUP_REMOVED lines=12> */
[----:B------:R-:W-:Y:S05]  /*2760*/  CALL.REL.NOINC `($__internal_11_$__cuda_sm20_sqrt_rn_f32_slowpath) ;  /* 0x0000000400b87944 */ /* 0x000fea0003c00000 */
[----:B------:R-:W-:Y:S05]  /*2770*/  BSYNC.RECONVERGENT B2 ;  /* 0x0000000000027941 */ /* 0x000fea0003800200 */
.L_x_405:
[----:B------:R-:W-:Y:S01]  /*2780*/  MOV R7, R34 ;  /* 0x0000002200077202 */ /* 0x000fe20000000f00 */
[----:B------:R-:W-:Y:S06]  /*2790*/  BRA `(.L_x_406) ;  /* 0x0000000000107947 */ /* 0x000fec0003800000 */
.L_x_404:
[----:B------:R-:W-:Y:S01]  /*27a0*/  FMUL.FTZ R7, R32, R9 ;  /* 0x0000000920077220 */ /* 0x000fe20000410000 */
[----:B------:R-:W-:-:S03]  /*27b0*/  FMUL.FTZ R9, R9, 0.5 ;  /* 0x3f00000009097820 */ /* 0x000fc60000410000 */
[----:B------:R-:W-:-:S04]  /*27c0*/  FFMA R8, -R7, R7, R32 ;  /* 0x0000000707087223 */ /* 0x000fc80000000120 */
[----:B------:R-:W-:-:S07]  /*27d0*/  FFMA R7, R8, R9, R7 ;  /* 0x0000000908077223 */ /* 0x000fce0000000007 */
.L_x_406:
[----:B------:R-:W-:Y:S05]  /*27e0*/  BSYNC.RECONVERGENT B1 ;  /* 0x0000000000017941 */ /* 0x000fea0003800200 */
.L_x_403:
[----:B------:R2:W-:Y:S01]  /*27f0*/  STS [R4], R7 ;  /* 0x0000000704007388 */ /* 0x0005e20000000800 */
[----:B------:R-:W-:-:S12]  /*2800*/  UIADD3 UR9, UPT, UPT, UR9, 0x2, URZ ;  /* 0x0000000209097890 */ /* 0x000fd8000fffe0ff */
.L_x_402:
[----:B------:R-:W-:-:S04]  /*2810*/  ULOP3.LUT UR10, UR13, 0x1, URZ, 0xc0, !UPT ;  /* 0x000000010d0a7892 */ /* 0x000fc8000f8ec0ff */
[----:B------:R-:W-:-:S09]  /*2820*/  UISETP.NE.U32.AND UP1, UPT, UR10, 0x1, UPT ;  /* 0x000000010a00788c */ /* 0x000fd2000bf25070 */
[----:B------:R-:W-:Y:S05]  /*2830*/  BRA.U UP1, `(.L_x_360) ;  /* 0x0000000501087547 */ /* 0x000fea000b800000 */
[----:B------:R-:W3:Y:S01]  /*2840*/  S2R R8, SR_CgaCtaId ;  /* 0x0000000000087919 */ /* 0x000ee20000008800 */
[----:B------:R-:W4:Y:S01]  /*2850*/  S2UR UR15, SR_CgaCtaId ;  /* 0x00000000000f79c3 */ /* 0x000f220000008800 */
[----:B------:R-:W-:Y:S01]  /*2860*/  UMOV UR10, 0x400 ;  /* 0x00000400000a7882 */ /* 0x000fe20000000000 */
[----:B012---:R-:W-:Y:S01]  /*2870*/  MOV R7, 0x400 ;  /* 0x0000040000077802 */ /* 0x007fe20000000f00 */
[----:B------:R-:W-:Y:S01]  /*2880*/  UIADD3 UR14, UPT, UPT, UR10, 0x1e0, URZ ;  /* 0x000001e00a0e7890 */ /* 0x000fe2000fffe0ff */
[----:B------:R-:W-:Y:S02]  /*2890*/  BSSY.RECONVERGENT B1, `(.L_x_407) ;  /* 0x000003b000017945 */ /* 0x000fe40003800200 */
[----:B------:R-:W-:Y:S01]  /*28a0*/  IADD3 R7, PT, PT, R7, 0x60, RZ ;  /* 0x0000006007077810 */ /* 0x000fe20007ffe0ff */
[----:B----4-:R-:W-:Y:S02]  /*28b0*/  ULEA UR14, UR15, UR14, 0x18 ;  /* 0x0000000e0f0e7291 */ /* 0x010fe4000f8ec0ff */
[----:B------:R-:W-:-:S02]  /*28c0*/  ULEA UR10, UR15, UR10, 0x18 ;  /* 0x0000000a0f0a7291 */ /* 0x000fc4000f8ec0ff */
[----:B------:R-:W-:Y:S01]  /*28d0*/  UIMAD UR9, UR9, 0xc, UR14 ;  /* 0x0000000c090978a4 */ /* 0x000fe2000f8e020e */
[----:B---3--:R-:W-:-:S06]  /*28e0*/  LEA R7, R8, R7, 0x18 ;  /* 0x0000000708077211 */ /* 0x008fcc00078ec0ff */
[----:B------:R-:W-:Y:S01]  /*28f0*/  LDS.128 R20, [UR10+0x40] ;  /* 0x0000400aff147984 */ /* 0x000fe20008000c00 */
[----:B------:R-:W-:-:S03]  /*2900*/  IMAD R30, R0, 0xc, R7 ;  /* 0x0000000c001e7824 */ /* 0x000fc600078e0207 */
[----:B------:R-:W-:Y:S04]  /*2910*/  LDS.64 R24, [UR9] ;  /* 0x00000009ff187984 */ /* 0x000fe80008000a00 */
[----:B------:R-:W0:Y:S04]  /*2920*/  LDS R8, [R30+0x4] ;  /* 0x000004001e087984 */ /* 0x000e280000000800 */
[----:B------:R-:W1:Y:S04]  /*2930*/  LDS R7, [R30] ;  /* 0x000000001e077984 */ /* 0x000e680000000800 */
[----:B------:R-:W-:Y:S04]  /*2940*/  LDS R28, [R30+0x8] ;  /* 0x000008001e1c7984 */ /* 0x000fe80000000800 */
[----:B------:R-:W2:Y:S04]  /*2950*/  LDS R29, [UR9+0x8] ;  /* 0x00000809ff1d7984 */ /* 0x000ea80008000800 */
[----:B------:R-:W3:Y:S04]  /*2960*/  LDS.128 R12, [UR10+0x30] ;  /* 0x0000300aff0c7984 */ /* 0x000ee80008000c00 */
[----:B------:R-:W4:Y:S01]  /*2970*/  LDS.128 R16, [UR10+0x50] ;  /* 0x0000500aff107984 */ /* 0x000f220008000c00 */
[----:B0-----:R-:W-:-:S03]  /*2980*/  FADD R27, R8, -R25 ;  /* 0x80000019081b7221 */ /* 0x001fc60000000000 */
[----:B------:R-:W0:Y:S01]  /*2990*/  LDS.128 R8, [UR10+0x20] ;  /* 0x0000200aff087984 */ /* 0x000e220008000c00 */
[----:B-1----:R-:W-:Y:S01]  /*29a0*/  FADD R26, R7, -R24 ;  /* 0x80000018071a7221 */ /* 0x002fe20000000000 */
[C---:B------:R-:W-:Y:S02]  /*29b0*/  FMUL R23, R27.reuse, R23 ;  /* 0x000000171b177220 */ /* 0x040fe40000400000 */
[----:B------:R-:W1:Y:S01]  /*29c0*/  LDS.64 R24, [UR10+0x18] ;  /* 0x0000180aff187984 */ /* 0x000e620008000a00 */
[C---:B------:R-:W-:Y:S01]  /*29d0*/  FMUL R7, R27.reuse, R20 ;  /* 0x000000141b077220 */ /* 0x040fe20000400000 */
[----:B------:R-:W-:Y:S01]  /*29e0*/  FFMA R23, R26, R22, R23 ;  /* 0x000000161a177223 */ /* 0x000fe20000000017 */
[----:B--2---:R-:W-:Y:S02]  /*29f0*/  FADD R28, R28, -R29 ;  /* 0x8000001d1c1c7221 */ /* 0x004fe40000000000 */
[----:B---3--:R-:W-:Y:S01]  /*2a00*/  FFMA R7, R26, R15, R7 ;  /* 0x0000000f1a077223 */ /* 0x008fe20000000007 */
[----:B----4-:R-:W-:Y:S01]  /*2a10*/  FMUL R27, R27, R18 ;  /* 0x000000121b1b7220 */ /* 0x010fe20000400000 */
[----:B------:R-:W-:-:S02]  /*2a20*/  FFMA R16, R28, R16, R23 ;  /* 0x000000101c107223 */ /* 0x000fc40000000017 */
[----:B------:R-:W-:Y:S01]  /*2a30*/  FFMA R7, R28, R21, R7 ;  /* 0x000000151c077223 */ /* 0x000fe20000000007 */
[----:B------:R-:W-:Y:S01]  /*2a40*/  FFMA R26, R26, R17, R27 ;  /* 0x000000111a1a7223 */ /* 0x000fe2000000001b */
[----:B------:R-:W2:Y:S03]  /*2a50*/  FRND R15, R16 ;  /* 0x00000010000f7307 */ /* 0x000ea60000201000 */
[----:B------:R-:W-:-:S05]  /*2a60*/  FFMA R19, R28, R19, R26 ;  /* 0x000000131c137223 */ /* 0x000fca000000001a */
[----:B------:R-:W3:Y:S01]  /*2a70*/  FRND R20, R7 ;  /* 0x0000000700147307 */ /* 0x000ee20000201000 */
[----:B--2---:R-:W-:-:S07]  /*2a80*/  FADD R18, R16, -R15 ;  /* 0x8000000f10127221 */ /* 0x004fce0000000000 */
[----:B------:R-:W2:Y:S01]  /*2a90*/  FRND R22, R19 ;  /* 0x0000001300167307 */ /* 0x000ea20000201000 */
[C---:B0-----:R-:W-:Y:S01]  /*2aa0*/  FMUL R10, R18.reuse, R10 ;  /* 0x0000000a120a7220 */ /* 0x041fe20000400000 */
[C---:B------:R-:W-:Y:S01]  /*2ab0*/  FMUL R13, R18.reuse, R13 ;  /* 0x0000000d120d7220 */ /* 0x040fe20000400000 */
[----:B-1----:R-:W-:Y:S01]  /*2ac0*/  FMUL R25, R18, R25 ;  /* 0x0000001912197220 */ /* 0x002fe20000400000 */
[----:B---3--:R-:W-:-:S04]  /*2ad0*/  FADD R15, R7, -R20 ;  /* 0x80000014070f7221 */ /* 0x008fc80000000000 */
[C---:B------:R-:W-:Y:S01]  /*2ae0*/  FFMA R10, R15.reuse, R9, R10 ;  /* 0x000000090f0a7223 */ /* 0x040fe2000000000a */
[C---:B------:R-:W-:Y:S01]  /*2af0*/  FFMA R25, R15.reuse, R24, R25 ;  /* 0x000000180f197223 */ /* 0x040fe20000000019 */
[----:B------:R-:W-:Y:S01]  /*2b00*/  FFMA R13, R15, R12, R13 ;  /* 0x0000000c0f0d7223 */ /* 0x000fe2000000000d */
[----:B--2---:R-:W-:-:S04]  /*2b10*/  FADD R17, R19, -R22 ;  /* 0x8000001613117221 */ /* 0x004fc80000000000 */
[C---:B------:R-:W-:Y:S01]  /*2b20*/  FFMA R10, R17.reuse, R11, R10 ;  /* 0x0000000b110a7223 */ /* 0x040fe2000000000a */
[C---:B------:R-:W-:Y:S01]  /*2b30*/  FFMA R8, R17.reuse, R8, R25 ;  /* 0x0000000811087223 */ /* 0x040fe20000000019 */
        /* <DEDUP_REMOVED lines=8> */
[----:B------:R-:W-:-:S07]  /*2bc0*/  MOV R38, 0x2be0 ;  /* 0x00002be000267802 */ /* 0x000fce0000000f00 */
[----:B------:R-:W-:Y:S05]  /*2bd0*/  CALL.REL.NOINC `($__internal_11_$__cuda_sm20_sqrt_rn_f32_slowpath) ;  /* 0x00000000009c7944 */ /* 0x000fea0003c00000 */
[----:B------:R-:W-:Y:S01]  /*2be0*/  MOV R7, R34 ;  /* 0x0000002200077202 */ /* 0x000fe20000000f00 */
[----:B------:R-:W-:Y:S06]  /*2bf0*/  BRA `(.L_x_409) ;  /* 0x0000000000107947 */ /* 0x000fec0003800000 */
.L_x_408:
[----:B------:R-:W-:Y:S01]  /*2c00*/  FMUL.FTZ R7, R32, R9 ;  /* 0x0000000920077220 */ /* 0x000fe20000410000 */
[----:B------:R-:W-:-:S03]  /*2c10*/  FMUL.FTZ R9, R9, 0.5 ;  /* 0x3f00000009097820 */ /* 0x000fc60000410000 */
[----:B------:R-:W-:-:S04]  /*2c20*/  FFMA R8, -R7, R7, R32 ;  /* 0x0000000707087223 */ /* 0x000fc80000000120 */
[----:B------:R-:W-:-:S07]  /*2c30*/  FFMA R7, R8, R9, R7 ;  /* 0x0000000908077223 */ /* 0x000fce0000000007 */
.L_x_409:
[----:B------:R-:W-:Y:S05]  /*2c40*/  BSYNC.RECONVERGENT B1 ;  /* 0x0000000000017941 */ /* 0x000fea0003800200 */
.L_x_407:
[----:B------:R3:W-:Y:S02]  /*2c50*/  STS [R4], R7 ;  /* 0x0000000704007388 */ /* 0x0007e40000000800 */
.L_x_360:
[----:B------:R-:W-:Y:S06]  /*2c60*/  BAR.SYNC.DEFER_BLOCKING 0x0 ;  /* 0x0000000000007b1d */ /* 0x000fec0000010000 */
[----:B------:R-:W-:Y:S05]  /*2c70*/  BRA.U UP0, `(.L_x_410) ;  /* 0xffffffd900b07547 */ /* 0x000fea000b83ffff */
.L_x_359:
[----:B------:R-:W-:Y:S01]  /*2c80*/  BAR.SYNC.DEFER_BLOCKING 0x0 ;  /* 0x0000000000007b1d */ /* 0x000fe20000010000 */
[----:B------:R-:W-:-:S04]  /*2c90*/  UIADD3 UR7, UPT, UPT, UR7, 0x1, URZ ;  /* 0x0000000107077890 */ /* 0x000fc8000fffe0ff */
[----:B------:R-:W-:-:S09]  /*2ca0*/  UISETP.NE.AND UP0, UPT, UR7, UR11, UPT ;  /* 0x0000000b0700728c */ /* 0x000fd2000bf05270 */
[----:B------:R-:W-:Y:S05]  /*2cb0*/  BRA.U UP0, `(.L_x_411) ;  /* 0xffffffd900187547 */ /* 0x000fea000b83ffff */
[----:B------:R-:W-:-:S12]  /*2cc0*/  USHF.L.U32 UR6, UR6, 0x5, URZ ;  /* 0x0000000506067899 */ /* 0x000fd800080006ff */
.L_x_358:
[C---:B------:R-:W-:Y:S01]  /*2cd0*/  ISETP.GE.AND P0, PT, R0.reuse, UR5, PT ;  /* 0x0000000500007c0c */ /* 0x040fe2000bf06270 */
[----:B------:R-:W-:Y:S01]  /*2ce0*/  BSSY.RECONVERGENT B1, `(.L_x_412) ;  /* 0x000000f000017945 */ /* 0x000fe20003800200 */
[----:B------:R-:W-:-:S11]  /*2cf0*/  ISETP.NE.AND P1, PT, R0, RZ, PT ;  /* 0x000000ff0000720c */ /* 0x000fd60003f25270 */
[----:B------:R-:W-:Y:S05]  /*2d00*/  @P0 BRA `(.L_x_413) ;  /* 0x0000000000300947 */ /* 0x000fea0003800000 */
[----:B------:R-:W5:Y:S01]  /*2d10*/  S2UR UR7, SR_CgaCtaId ;  /* 0x00000000000779c3 */ /* 0x000f620000008800 */
[----:B------:R-:W-:Y:S01]  /*2d20*/  UMOV UR5, 0x400 ;  /* 0x0000040000057882 */ /* 0x000fe20000000000 */
[----:B0-----:R-:W-:Y:S01]  /*2d30*/  LDS.64 R10, [R2] ;  /* 0x00000000020a7984 */ /* 0x001fe20000000a00 */
[----:B------:R-:W-:-:S03]  /*2d40*/  IADD3 R9, PT, PT, R0, UR6, RZ ;  /* 0x0000000600097c10 */ /* 0x000fc6000fffe0ff */
[----:B------:R-:W-:Y:S01]  /*2d50*/  LDS R3, [R3] ;  /* 0x0000000003037984 */ /* 0x000fe20000000800 */
[----:B-----5:R-:W-:-:S09]  /*2d60*/  ULEA UR5, UR7, UR5, 0x18 ;  /* 0x0000000507057291 */ /* 0x020fd2000f8ec0ff */
[----:B-123--:R-:W0:Y:S04]  /*2d70*/  LDS.64 R4, [UR5+0x10] ;  /* 0x00001005ff047984 */ /* 0x00ee280008000a00 */
[----:B------:R-:W1:Y:S01]  /*2d80*/  LDS.64 R6, [UR5+0x8] ;  /* 0x00000805ff067984 */ /* 0x000e620008000a00 */
[----:B0-----:R-:W-:-:S04]  /*2d90*/  IMAD.WIDE R4, R9, 0x8, R4 ;  /* 0x0000000809047825 */ /* 0x001fc800078e0204 */
[----:B-1----:R-:W-:Y:S01]  /*2da0*/  IMAD.WIDE R6, R9, 0x4, R6 ;  /* 0x0000000409067825 */ /* 0x002fe200078e0206 */
[----:B------:R0:W-:Y:S04]  /*2db0*/  STG.E.64 desc[UR18][R4.64], R10 ;  /* 0x0000000a04007986 */ /* 0x0001e8000c101b12 */
[----:B------:R0:W-:Y:S02]  /*2dc0*/  STG.E desc[UR18][R6.64], R3 ;  /* 0x0000000306007986 */ /* 0x0001e4000c101912 */
.L_x_413:
[----:B------:R-:W-:Y:S05]  /*2dd0*/  BSYNC.RECONVERGENT B1 ;  /* 0x0000000000017941 */ /* 0x000fea0003800200 */
.L_x_412:
[----:B------:R-:W-:Y:S05]  /*2de0*/  @P1 EXIT ;  /* 0x000000000000194d */ /* 0x000fea0003800000 */
[----:B0-----:R-:W0:Y:S01]  /*2df0*/  S2R R5, SR_CTAID.X ;  /* 0x0000000000057919 */ /* 0x001e220000002500 */
[----:B------:R-:W0:Y:S01]  /*2e00*/  LDC.64 R2, c[0x0][0x3c8] ;  /* 0x0000f200ff027b82 */ /* 0x000e220000000a00 */
[----:B-123--:R-:W-:Y:S01]  /*2e10*/  MOV R7, UR4 ;  /* 0x0000000400077c02 */ /* 0x00efe20008000f00 */
[----:B0-----:R-:W-:-:S05]  /*2e20*/  IMAD.WIDE.U32 R2, R5, 0x4, R2 ;  /* 0x0000000405027825 */ /* 0x001fca00078e0002 */
[----:B------:R-:W-:Y:S01]  /*2e30*/  STG.E desc[UR18][R2.64], R7 ;  /* 0x0000000702007986 */ /* 0x000fe2000c101912 */
[----:B------:R-:W-:Y:S05]  /*2e40*/  EXIT ;  /* 0x000000000000794d */ /* 0x000fea0003800000 */
        .weak           $__internal_11_$__cuda_sm20_sqrt_rn_f32_slowpath
        .type           $__internal_11_$__cuda_sm20_sqrt_rn_f32_slowpath,@function
        .size           $__internal_11_$__cuda_sm20_sqrt_rn_f32_slowpath,(.L_x_427 - $__internal_11_$__cuda_sm20_sqrt_rn_f32_slowpath)
$__internal_11_$__cuda_sm20_sqrt_rn_f32_slowpath:
        /* <DEDUP_REMOVED lines=19> */
.L_x_414:
[----:B------:R-:W-:Y:S01]  /*2f80*/  MOV R34, R33 ;  /* 0x0000002100227202 */ /* 0x000fe20000000f00 */
[----:B------:R-:W-:Y:S01]  /*2f90*/  HFMA2 R33, -RZ, RZ, 0, 0 ;  /* 0x00000000ff217431 */ /* 0x000fe200000001ff */
[----:B------:R-:W-:-:S04]  /*2fa0*/  MOV R32, R38 ;  /* 0x0000002600207202 */ /* 0x000fc80000000f00 */
[----:B------:R-:W-:Y:S05]  /*2fb0*/  RET.REL.NODEC R32 `(_Z30find_core_electrons_PBC_kernelIfLi32EEvPPT_iS1_iiS0_S1_S1_PP4int2S2_Pi) ;  /* 0xffffffd020107950 */ /* 0x000fea0003c3ffff */
.L_x_415:
        /* <DEDUP_REMOVED lines=12> */
.L_x_427:


//--------------------- .nv.shared._Z26find_core_electrons_kernelIdLi32EEvPPT_iS1_iiS0_S1_iPPiS2_S2_S2_S3_ --------------------------
	.section	.nv.shared._Z26find_core_electrons_kernelIdLi32EEvPPT_iS1_iiS0_S1_iPPiS2_S2_S2_S3_,"aw",@nobits
	.sectionflags	@""
	.align	8
.nv.shared._Z26find_core_electrons_kernelIdLi32EEvPPT_iS1_iiS0_S1_iPPiS2_S2_S2_S3_:
	.zero		5800


//--------------------- .nv.shared.reserved.0     --------------------------
	.section	.nv.shared.reserved.0,"aw",@nobits
	.weak		__nv_reservedSMEM_offset_0_alias
	.size		__nv_reservedSMEM_offset_0_alias, 0, 64
	.other		__nv_reservedSMEM_offset_0_alias,@"STO_CUDA_RESERVED_SHARED STV_DEFAULT"
__nv_reservedSMEM_offset_0_alias:
	.zero		0
	.zero		64


//--------------------- .nv.shared._Z26find_core_electrons_kernelIfLi32EEvPPT_iS1_iiS0_S1_iPPiS2_S2_S2_S3_ --------------------------
	.section	.nv.shared._Z26find_core_electrons_kernelIfLi32EEvPPT_iS1_iiS0_S1_iPPiS2_S2_S2_S3_,"aw",@nobits
	.sectionflags	@""
	.align	8
.nv.shared._Z26find_core_electrons_kernelIfLi32EEvPPT_iS1_iiS0_S1_iPPiS2_S2_S2_S3_:
	.zero		3496


//--------------------- .nv.shared._Z26find_core_electrons_kernelIdLi32EEvPPT_iS1_iiS0_PP4int2S2_Pi --------------------------
	.section	.nv.shared._Z26find_core_electrons_kernelIdLi32EEvPPT_iS1_iiS0_PP4int2S2_Pi,"aw",@nobits
	.sectionflags	@""
	.align	8
.nv.shared._Z26find_core_electrons_kernelIdLi32EEvPPT_iS1_iiS0_PP4int2S2_Pi:
	.zero		3352


//--------------------- .nv.shared._Z26find_core_electrons_kernelIfLi32EEvPPT_iS1_iiS0_PP4int2S2_Pi --------------------------
	.section	.nv.shared._Z26find_core_electrons_kernelIfLi32EEvPPT_iS1_iiS0_PP4int2S2_Pi,"aw",@nobits
	.sectionflags	@""
	.align	8
.nv.shared._Z26find_core_electrons_kernelIfLi32EEvPPT_iS1_iiS0_PP4int2S2_Pi:
	.zero		2328


//--------------------- .nv.shared._Z30find_core_electrons_PBC_kernelIdLi32EEvPPT_iS1_iiS0_S1_S1_S1_iPPiS2_S2_S2_S3_ --------------------------
	.section	.nv.shared._Z30find_core_electrons_PBC_kernelIdLi32EEvPPT_iS1_iiS0_S1_S1_S1_iPPiS2_S2_S2_S3_,"aw",@nobits
	.sectionflags	@""
	.align	8
.nv.shared._Z30find_core_electrons_PBC_kernelIdLi32EEvPPT_iS1_iiS0_S1_S1_S1_iPPiS2_S2_S2_S3_:
	.zero		5944


//--------------------- .nv.shared._Z30find_core_electrons_PBC_kernelIfLi32EEvPPT_iS1_iiS0_S1_S1_S1_iPPiS2_S2_S2_S3_ --------------------------
	.section	.nv.shared._Z30find_core_electrons_PBC_kernelIfLi32EEvPPT_iS1_iiS0_S1_S1_S1_iPPiS2_S2_S2_S3_,"aw",@nobits
	.sectionflags	@""
	.align	8
.nv.shared._Z30find_core_electrons_PBC_kernelIfLi32EEvPPT_iS1_iiS0_S1_S1_S1_iPPiS2_S2_S2_S3_:
	.zero		3568


//--------------------- .nv.shared._Z30find_core_electrons_PBC_kernelIdLi32EEvPPT_iS1_iiS0_S1_S1_PP4int2S2_Pi --------------------------
	.section	.nv.shared._Z30find_core_electrons_PBC_kernelIdLi32EEvPPT_iS1_iiS0_S1_S1_PP4int2S2_Pi,"aw",@nobits
	.sectionflags	@""
	.align	8
.nv.shared._Z30find_core_electrons_PBC_kernelIdLi32EEvPPT_iS1_iiS0_S1_S1_PP4int2S2_Pi:
	.zero		3496


//--------------------- .nv.shared._Z30find_core_electrons_PBC_kernelIfLi32EEvPPT_iS1_iiS0_S1_S1_PP4int2S2_Pi --------------------------
	.section	.nv.shared._Z30find_core_electrons_PBC_kernelIfLi32EEvPPT_iS1_iiS0_S1_S1_PP4int2S2_Pi,"aw",@nobits
	.sectionflags	@""
	.align	8
.nv.shared._Z30find_core_electrons_PBC_kernelIfLi32EEvPPT_iS1_iiS0_S1_S1_PP4int2S2_Pi:
	.zero		2400


//--------------------- .nv.constant0._Z26find_core_electrons_kernelIdLi32EEvPPT_iS1_iiS0_S1_iPPiS2_S2_S2_S3_ --------------------------
	.section	.nv.constant0._Z26find_core_electrons_kernelIdLi32EEvPPT_iS1_iiS0_S1_iPPiS2_S2_S2_S3_,"a",@progbits
	.sectionflags	@""
	.align	4
.nv.constant0._Z26find_core_electrons_kernelIdLi32EEvPPT_iS1_iiS0_S1_iPPiS2_S2_S2_S3_:
	.zero		992


//--------------------- .nv.constant0._Z26find_core_electrons_kernelIfLi32EEvPPT_iS1_iiS0_S1_iPPiS2_S2_S2_S3_ --------------------------
	.section	.nv.constant0._Z26find_core_electrons_kernelIfLi32EEvPPT_iS1_iiS0_S1_iPPiS2_S2_S2_S3_,"a",@progbits
	.sectionflags	@""
	.align	4
.nv.constant0._Z26find_core_electrons_kernelIfLi32EEvPPT_iS1_iiS0_S1_iPPiS2_S2_S2_S3_:
	.zero		992


//--------------------- .nv.constant0._Z26find_core_electrons_kernelIdLi32EEvPPT_iS1_iiS0_PP4int2S2_Pi --------------------------
	.section	.nv.constant0._Z26find_core_electrons_kernelIdLi32EEvPPT_iS1_iiS0_PP4int2S2_Pi,"a",@progbits
	.sectionflags	@""
	.align	4
.nv.constant0._Z26find_core_electrons_kernelIdLi32EEvPPT_iS1_iiS0_PP4int2S2_Pi:
	.zero		960


//--------------------- .nv.constant0._Z26find_core_electrons_kernelIfLi32EEvPPT_iS1_iiS0_PP4int2S2_Pi --------------------------
	.section	.nv.constant0._Z26find_core_electrons_kernelIfLi32EEvPPT_iS1_iiS0_PP4int2S2_Pi,"a",@progbits
	.sectionflags	@""
	.align	4
.nv.constant0._Z26find_core_electrons_kernelIfLi32EEvPPT_iS1_iiS0_PP4int2S2_Pi:
	.zero		960


//--------------------- .nv.constant0._Z30find_core_electrons_PBC_kernelIdLi32EEvPPT_iS1_iiS0_S1_S1_S1_iPPiS2_S2_S2_S3_ --------------------------
	.section	.nv.constant0._Z30find_core_electrons_PBC_kernelIdLi32EEvPPT_iS1_iiS0_S1_S1_S1_iPPiS2_S2_S2_S3_,"a",@progbits
	.sectionflags	@""
	.align	4
.nv.constant0._Z30find_core_electrons_PBC_kernelIdLi32EEvPPT_iS1_iiS0_S1_S1_S1_iPPiS2_S2_S2_S3_:
	.zero		1008


//--------------------- .nv.constant0._Z30find_core_electrons_PBC_kernelIfLi32EEvPPT_iS1_iiS0_S1_S1_S1_iPPiS2_S2_S2_S3_ --------------------------
	.section	.nv.constant0._Z30find_core_electrons_PBC_kernelIfLi32EEvPPT_iS1_iiS0_S1_S1_S1_iPPiS2_S2_S2_S3_,"a",@progbits
	.sectionflags	@""
	.align	4
.nv.constant0._Z30find_core_electrons_PBC_kernelIfLi32EEvPPT_iS1_iiS0_S1_S1_S1_iPPiS2_S2_S2_S3_:
	.zero		1008


//--------------------- .nv.constant0._Z30find_core_electrons_PBC_kernelIdLi32EEvPPT_iS1_iiS0_S1_S1_PP4int2S2_Pi --------------------------
	.section	.nv.constant0._Z30find_core_electrons_PBC_kernelIdLi32EEvPPT_iS1_iiS0_S1_S1_PP4int2S2_Pi,"a",@progbits
	.sectionflags	@""
	.align	4
.nv.constant0._Z30find_core_electrons_PBC_kernelIdLi32EEvPPT_iS1_iiS0_S1_S1_PP4int2S2_Pi:
	.zero		976


//--------------------- .nv.constant0._Z30find_core_electrons_PBC_kernelIfLi32EEvPPT_iS1_iiS0_S1_S1_PP4int2S2_Pi --------------------------
	.section	.nv.constant0._Z30find_core_electrons_PBC_kernelIfLi32EEvPPT_iS1_iiS0_S1_S1_PP4int2S2_Pi,"a",@progbits
	.sectionflags	@""
	.align	4
.nv.constant0._Z30find_core_electrons_PBC_kernelIfLi32EEvPPT_iS1_iiS0_S1_S1_PP4int2S2_Pi:
	.zero		976


//--------------------- SYMBOLS --------------------------

	.type		.nv.reservedSmem.offset0,@object
	.size		.nv.reservedSmem.offset0,0x4
	.type		.nv.reservedSmem.cap,@object
	.size		.nv.reservedSmem.cap,0x4
